def attn_fwd(
    Q,
    K,
    V,
    Out,
    Lse,
    sm_scale,
    stride_qz,
    stride_qh,
    stride_qm,
    stride_qk,
    stride_kz,
    stride_kh,
    stride_kn,
    stride_kk,
    stride_vz,
    stride_vh,
    stride_vn,
    stride_vk,
    stride_oz,
    stride_oh,
    stride_om,
    stride_ok,
    seqlen_q,
    seqlen_k,
    BLOCK_M: tl.constexpr,
    BLOCK_N: tl.constexpr,
    HEAD_DIM: tl.constexpr,
    CAUSAL: tl.constexpr,
):
    start_m = tl.program_id(0)
    off_hz = tl.program_id(1)
    q_off = off_hz * stride_qh
    k_off = off_hz * stride_kh
    v_off = off_hz * stride_vh
    offs_m = start_m * BLOCK_M + tl.arange(0, BLOCK_M)
    offs_d = tl.arange(0, HEAD_DIM)
    offs_n = tl.arange(0, BLOCK_N)
    q_ptrs = Q + q_off + offs_m[:, None] * stride_qm + offs_d[None, :] * stride_qk
    k_ptrs = K + k_off + offs_d[:, None] * stride_kk + offs_n[None, :] * stride_kn
    v_ptrs = V + v_off + offs_n[:, None] * stride_vn + offs_d[None, :] * stride_vk
    m_i = tl.full([BLOCK_M], float("-inf"), dtype=tl.float32)
    l_i = tl.zeros([BLOCK_M], dtype=tl.float32) + 1.0
    acc = tl.zeros([BLOCK_M, HEAD_DIM], dtype=tl.float32)
    q = tl.load(q_ptrs)
    acc, l_i, m_i = _attn_fwd_inner(
        acc,
        l_i,
        m_i,
        q,
        k_ptrs,
        v_ptrs,
        sm_scale,
        stride_kn,
        stride_vn,
        start_m,
        seqlen_k,
        BLOCK_M,
        BLOCK_N,
        HEAD_DIM,
        CAUSAL,
    )
    acc = acc / l_i[:, None]
    lse = m_i + tl.math.log2(l_i) / 1.4426950408889634
    o_ptrs = (
        Out
        + off_hz * stride_oh
        + offs_m[:, None] * stride_om
        + offs_d[None, :] * stride_ok
    )
    tl.store(o_ptrs, acc.to(Out.dtype.element_ty))
    tl.store(Lse + off_hz * seqlen_q + offs_m, lse)

# config = {"BLOCK_M": 64, "BLOCK_N": 32, "HEAD_DIM": 512, "arch": "sm_100", "causal": true, "dtype": "fp8e4m3", "num_stages": 2, "num_warps": 8}
# arch = sm_100


// ===== COMPILED SASS (sm_100a) =====

	.target	sm_100a

	.elftype	@"ET_EXEC"


//--------------------- .note.nv.tkinfo           --------------------------
	.section	.note.nv.tkinfo,"",@"SHT_NOTE"
	.sectionflags	@"SHF_NOTE_NV_TKINFO"
	.tkinfo
        /*0018*/ 	.word	0x00000081
        /*0030*/ 	.string	""
        /*0030*/ 	.string	"ptxas-blackwell"
        /*0030*/ 	.string	"Cuda compilation tools, release 12.9, V12.9.86"
        /*0030*/ 	.string	"Build cuda_12.9.r12.9/compiler.36037853_0"
        /*0030*/ 	.string	"-v  -suppress-debug-info  -lineinfo  -arch sm_100a "



//--------------------- .note.nv.cuver            --------------------------
	.section	.note.nv.cuver,"",@"SHT_NOTE"
	.sectionflags	@"SHF_NOTE_NV_CUVER"
        /*0018*/ 	.short	0x0001
        /*001a*/ 	.short	0x0064
        /*001c*/ 	.short	0x0001
        /*001e*/ 	.short	0x0000
        /*0020*/ 	.short	0x0001
        /*0022*/ 	.short	0x0000


//--------------------- .nv.info                  --------------------------
	.section	.nv.info,"",@"SHT_CUDA_INFO"
	.align	4


	//----- nvinfo : EIATTR_REGCOUNT
	.align		4
        /*0000*/ 	.byte	0x04, 0x2f
        /*0002*/ 	.short	(.L_5 - .L_4)
	.align		4
.L_4:
        /*0004*/ 	.word	index@(attn_fwd)
        /*0008*/ 	.word	0x000000ff


	//----- nvinfo : EIATTR_FRAME_SIZE
	.align		4
.L_5:
        /*000c*/ 	.byte	0x04, 0x11
        /*000e*/ 	.short	(.L_7 - .L_6)
	.align		4
.L_6:
        /*0010*/ 	.word	index@($__internal_2_$__cuda_sm10x_tcgen05_guardrail_trap_unallocated_columns_being_dealloced)
        /*0014*/ 	.word	0x00000270


	//----- nvinfo : EIATTR_FRAME_SIZE
	.align		4
.L_7:
        /*0018*/ 	.byte	0x04, 0x11
        /*001a*/ 	.short	(.L_9 - .L_8)
	.align		4
.L_8:
        /*001c*/ 	.word	index@($__internal_1_$__cuda_sm10x_tcgen05_guardrail_trap_phase_invalid_during_alloc)
        /*0020*/ 	.word	0x00000270


	//----- nvinfo : EIATTR_FRAME_SIZE
	.align		4
.L_9:
        /*0024*/ 	.byte	0x04, 0x11
        /*0026*/ 	.short	(.L_11 - .L_10)
	.align		4
.L_10:
        /*0028*/ 	.word	index@($__internal_0_$__cuda_sm10x_tcgen05_guardrail_trap_col_being_dealloced_not_returned_by_alloc)
        /*002c*/ 	.word	0x00000270


	//----- nvinfo : EIATTR_FRAME_SIZE
	.align		4
.L_11:
        /*0030*/ 	.byte	0x04, 0x11
        /*0032*/ 	.short	(.L_13 - .L_12)
	.align		4
.L_12:
        /*0034*/ 	.word	index@(attn_fwd)
        /*0038*/ 	.word	0x00000270


	//----- nvinfo : EIATTR_MIN_STACK_SIZE
	.align		4
.L_13:
        /*003c*/ 	.byte	0x04, 0x12
        /*003e*/ 	.short	(.L_15 - .L_14)
	.align		4
.L_14:
        /*0040*/ 	.word	index@(attn_fwd)
        /*0044*/ 	.word	0x00000270
.L_15:


//--------------------- .nv.info.attn_fwd         --------------------------
	.section	.nv.info.attn_fwd,"",@"SHT_CUDA_INFO"
	.sectionflags	@""
	.align	4


	//----- nvinfo : EIATTR_CUDA_API_VERSION
	.align		4
        /*0000*/ 	.byte	0x04, 0x37
        /*0002*/ 	.short	(.L_17 - .L_16)
.L_16:
        /*0004*/ 	.word	0x00000081


	//----- nvinfo : EIATTR_KPARAM_INFO
	.align		4
.L_17:
        /*0008*/ 	.byte	0x04, 0x17
        /*000a*/ 	.short	(.L_19 - .L_18)
.L_18:
        /*000c*/ 	.word	0x00000000
        /*0010*/ 	.short	0x0019
        /*0012*/ 	.short	0x0080
        /*0014*/ 	.byte	0x00, 0xf4, 0x21, 0x00


	//----- nvinfo : EIATTR_KPARAM_INFO
	.align		4
.L_19:
        /*0018*/ 	.byte	0x04, 0x17
        /*001a*/ 	.short	(.L_21 - .L_20)
.L_20:
        /*001c*/ 	.word	0x00000000
        /*0020*/ 	.short	0x0018
        /*0022*/ 	.short	0x0078
        /*0024*/ 	.byte	0x00, 0xf4, 0x21, 0x00


	//----- nvinfo : EIATTR_KPARAM_INFO
	.align		4
.L_21:
        /*0028*/ 	.byte	0x04, 0x17
        /*002a*/ 	.short	(.L_23 - .L_22)
.L_22:
        /*002c*/ 	.word	0x00000000
        /*0030*/ 	.short	0x0017
        /*0032*/ 	.short	0x0070
        /*0034*/ 	.byte	0x00, 0xf0, 0x11, 0x00


	//----- nvinfo : EIATTR_KPARAM_INFO
	.align		4
.L_23:
        /*0038*/ 	.byte	0x04, 0x17
        /*003a*/ 	.short	(.L_25 - .L_24)
.L_24:
        /*003c*/ 	.word	0x00000000
        /*0040*/ 	.short	0x0016
        /*0042*/ 	.short	0x006c
        /*0044*/ 	.byte	0x00, 0xf0, 0x11, 0x00


	//----- nvinfo : EIATTR_KPARAM_INFO
	.align		4
.L_25:
        /*0048*/ 	.byte	0x04, 0x17
        /*004a*/ 	.short	(.L_27 - .L_26)
.L_26:
        /*004c*/ 	.word	0x00000000
        /*0050*/ 	.short	0x0015
        /*0052*/ 	.short	0x0068
        /*0054*/ 	.byte	0x00, 0xf0, 0x11, 0x00


	//----- nvinfo : EIATTR_KPARAM_INFO
	.align		4
.L_27:
        /*0058*/ 	.byte	0x04, 0x17
        /*005a*/ 	.short	(.L_29 - .L_28)
.L_28:
        /*005c*/ 	.word	0x00000000
        /*0060*/ 	.short	0x0014
        /*0062*/ 	.short	0x0064
        /*0064*/ 	.byte	0x00, 0xf0, 0x11, 0x00


	//----- nvinfo : EIATTR_KPARAM_INFO
	.align		4
.L_29:
        /*0068*/ 	.byte	0x04, 0x17
        /*006a*/ 	.short	(.L_31 - .L_30)
.L_30:
        /*006c*/ 	.word	0x00000000
        /*0070*/ 	.short	0x0013
        /*0072*/ 	.short	0x0060
        /*0074*/ 	.byte	0x00, 0xf0, 0x11, 0x00


	//----- nvinfo : EIATTR_KPARAM_INFO
	.align		4
.L_31:
        /*0078*/ 	.byte	0x04, 0x17
        /*007a*/ 	.short	(.L_33 - .L_32)
.L_32:
        /*007c*/ 	.word	0x00000000
        /*0080*/ 	.short	0x0012
        /*0082*/ 	.short	0x005c
        /*0084*/ 	.byte	0x00, 0xf0, 0x11, 0x00


	//----- nvinfo : EIATTR_KPARAM_INFO
	.align		4
.L_33:
        /*0088*/ 	.byte	0x04, 0x17
        /*008a*/ 	.short	(.L_35 - .L_34)
.L_34:
        /*008c*/ 	.word	0x00000000
        /*0090*/ 	.short	0x0011
        /*0092*/ 	.short	0x0058
        /*0094*/ 	.byte	0x00, 0xf0, 0x11, 0x00


	//----- nvinfo : EIATTR_KPARAM_INFO
	.align		4
.L_35:
        /*0098*/ 	.byte	0x04, 0x17
        /*009a*/ 	.short	(.L_37 - .L_36)
.L_36:
        /*009c*/ 	.word	0x00000000
        /*00a0*/ 	.short	0x0010
        /*00a2*/ 	.short	0x0054
        /*00a4*/ 	.byte	0x00, 0xf0, 0x11, 0x00


	//----- nvinfo : EIATTR_KPARAM_INFO
	.align		4
.L_37:
        /*00a8*/ 	.byte	0x04, 0x17
        /*00aa*/ 	.short	(.L_39 - .L_38)
.L_38:
        /*00ac*/ 	.word	0x00000000
        /*00b0*/ 	.short	0x000f
        /*00b2*/ 	.short	0x0050
        /*00b4*/ 	.byte	0x00, 0xf0, 0x11, 0x00


	//----- nvinfo : EIATTR_KPARAM_INFO
	.align		4
.L_39:
        /*00b8*/ 	.byte	0x04, 0x17
        /*00ba*/ 	.short	(.L_41 - .L_40)
.L_40:
        /*00bc*/ 	.word	0x00000000
        /*00c0*/ 	.short	0x000e
        /*00c2*/ 	.short	0x004c
        /*00c4*/ 	.byte	0x00, 0xf0, 0x11, 0x00


	//----- nvinfo : EIATTR_KPARAM_INFO
	.align		4
.L_41:
        /*00c8*/ 	.byte	0x04, 0x17
        /*00ca*/ 	.short	(.L_43 - .L_42)
.L_42:
        /*00cc*/ 	.word	0x00000000
        /*00d0*/ 	.short	0x000d
        /*00d2*/ 	.short	0x0048
        /*00d4*/ 	.byte	0x00, 0xf0, 0x11, 0x00


	//----- nvinfo : EIATTR_KPARAM_INFO
	.align		4
.L_43:
        /*00d8*/ 	.byte	0x04, 0x17
        /*00da*/ 	.short	(.L_45 - .L_44)
.L_44:
        /*00dc*/ 	.word	0x00000000
        /*00e0*/ 	.short	0x000c
        /*00e2*/ 	.short	0x0044
        /*00e4*/ 	.byte	0x00, 0xf0, 0x11, 0x00


	//----- nvinfo : EIATTR_KPARAM_INFO
	.align		4
.L_45:
        /*00e8*/ 	.byte	0x04, 0x17
        /*00ea*/ 	.short	(.L_47 - .L_46)
.L_46:
        /*00ec*/ 	.word	0x00000000
        /*00f0*/ 	.short	0x000b
        /*00f2*/ 	.short	0x0040
        /*00f4*/ 	.byte	0x00, 0xf0, 0x11, 0x00


	//----- nvinfo : EIATTR_KPARAM_INFO
	.align		4
.L_47:
        /*00f8*/ 	.byte	0x04, 0x17
        /*00fa*/ 	.short	(.L_49 - .L_48)
.L_48:
        /*00fc*/ 	.word	0x00000000
        /*0100*/ 	.short	0x000a
        /*0102*/ 	.short	0x003c
        /*0104*/ 	.byte	0x00, 0xf0, 0x11, 0x00


	//----- nvinfo : EIATTR_KPARAM_INFO
	.align		4
.L_49:
        /*0108*/ 	.byte	0x04, 0x17
        /*010a*/ 	.short	(.L_51 - .L_50)
.L_50:
        /*010c*/ 	.word	0x00000000
        /*0110*/ 	.short	0x0009
        /*0112*/ 	.short	0x0038
        /*0114*/ 	.byte	0x00, 0xf0, 0x11, 0x00


	//----- nvinfo : EIATTR_KPARAM_INFO
	.align		4
.L_51:
        /*0118*/ 	.byte	0x04, 0x17
        /*011a*/ 	.short	(.L_53 - .L_52)
.L_52:
        /*011c*/ 	.word	0x00000000
        /*0120*/ 	.short	0x0008
        /*0122*/ 	.short	0x0034
        /*0124*/ 	.byte	0x00, 0xf0, 0x11, 0x00


	//----- nvinfo : EIATTR_KPARAM_INFO
	.align		4
.L_53:
        /*0128*/ 	.byte	0x04, 0x17
        /*012a*/ 	.short	(.L_55 - .L_54)
.L_54:
        /*012c*/ 	.word	0x00000000
        /*0130*/ 	.short	0x0007
        /*0132*/ 	.short	0x0030
        /*0134*/ 	.byte	0x00, 0xf0, 0x11, 0x00


	//----- nvinfo : EIATTR_KPARAM_INFO
	.align		4
.L_55:
        /*0138*/ 	.byte	0x04, 0x17
        /*013a*/ 	.short	(.L_57 - .L_56)
.L_56:
        /*013c*/ 	.word	0x00000000
        /*0140*/ 	.short	0x0006
        /*0142*/ 	.short	0x002c
        /*0144*/ 	.byte	0x00, 0xf0, 0x11, 0x00


	//----- nvinfo : EIATTR_KPARAM_INFO
	.align		4
.L_57:
        /*0148*/ 	.byte	0x04, 0x17
        /*014a*/ 	.short	(.L_59 - .L_58)
.L_58:
        /*014c*/ 	.word	0x00000000
        /*0150*/ 	.short	0x0005
        /*0152*/ 	.short	0x0028
        /*0154*/ 	.byte	0x00, 0xf0, 0x11, 0x00


	//----- nvinfo : EIATTR_KPARAM_INFO
	.align		4
.L_59:
        /*0158*/ 	.byte	0x04, 0x17
        /*015a*/ 	.short	(.L_61 - .L_60)
.L_60:
        /*015c*/ 	.word	0x00000000
        /*0160*/ 	.short	0x0004
        /*0162*/ 	.short	0x0020
        /*0164*/ 	.byte	0x00, 0xf4, 0x21, 0x00


	//----- nvinfo : EIATTR_KPARAM_INFO
	.align		4
.L_61:
        /*0168*/ 	.byte	0x04, 0x17
        /*016a*/ 	.short	(.L_63 - .L_62)
.L_62:
        /*016c*/ 	.word	0x00000000
        /*0170*/ 	.short	0x0003
        /*0172*/ 	.short	0x0018
        /*0174*/ 	.byte	0x00, 0xf4, 0x21, 0x00


	//----- nvinfo : EIATTR_KPARAM_INFO
	.align		4
.L_63:
        /*0178*/ 	.byte	0x04, 0x17
        /*017a*/ 	.short	(.L_65 - .L_64)
.L_64:
        /*017c*/ 	.word	0x00000000
        /*0180*/ 	.short	0x0002
        /*0182*/ 	.short	0x0010
        /*0184*/ 	.byte	0x00, 0xf4, 0x21, 0x00


	//----- nvinfo : EIATTR_KPARAM_INFO
	.align		4
.L_65:
        /*0188*/ 	.byte	0x04, 0x17
        /*018a*/ 	.short	(.L_67 - .L_66)
.L_66:
        /*018c*/ 	.word	0x00000000
        /*0190*/ 	.short	0x0001
        /*0192*/ 	.short	0x0008
        /*0194*/ 	.byte	0x00, 0xf4, 0x21, 0x00


	//----- nvinfo : EIATTR_KPARAM_INFO
	.align		4
.L_67:
        /*0198*/ 	.byte	0x04, 0x17
        /*019a*/ 	.short	(.L_69 - .L_68)
.L_68:
        /*019c*/ 	.word	0x00000000
        /*01a0*/ 	.short	0x0000
        /*01a2*/ 	.short	0x0000
        /*01a4*/ 	.byte	0x00, 0xf4, 0x21, 0x00


	//----- nvinfo : EIATTR_AT_ENTRY_FRAGMENTS
	.align		4
.L_69:
        /*01a8*/ 	.byte	0x04, 0x4f
        /*01aa*/ 	.short	(.L_71 - .L_70)


	//   ....[0]....
.L_70:
        /*01ac*/ 	.word	0x00000004


	//----- nvinfo : EIATTR_RESERVED_SMEM_USED
	.align		4
.L_71:
        /*01b0*/ 	.byte	0x01, 0x41
	.zero		2


	//----- nvinfo : EIATTR_SPARSE_MMA_MASK
	.align		4
        /*01b4*/ 	.byte	0x03, 0x50
        /*01b6*/ 	.short	0x0000


	//----- nvinfo : EIATTR_TCGEN05_1CTA_USED
	.align		4
        /*01b8*/ 	.byte	0x01, 0x51
	.zero		2


	//----- nvinfo : EIATTR_MAXREG_COUNT
	.align		4
        /*01bc*/ 	.byte	0x03, 0x1b
        /*01be*/ 	.short	0x00ff


	//----- nvinfo : EIATTR_NUM_BARRIERS
	.align		4
        /*01c0*/ 	.byte	0x02, 0x4c
        /*01c2*/ 	.byte	0x01
	.zero		1


	//----- nvinfo : EIATTR_ANNOTATIONS
	.align		4
        /*01c4*/ 	.byte	0x04, 0x55
        /*01c6*/ 	.short	(.L_73 - .L_72)


	//   ....[0]....
.L_72:
        /*01c8*/ 	.word	0x00000001
        /*01cc*/ 	.byte	0x20, 0x34, 0x00, 0x00, 0x01, 0x00, 0x00, 0x00, 0x70, 0x35, 0x00, 0x00, 0x01, 0x00, 0x00, 0x00
        /* <DEDUP_REMOVED lines=78> */
        /*06bc*/ 	.byte	0xc0, 0xce, 0x00, 0x00, 0x01, 0x00, 0x00, 0x00, 0x00, 0xd0, 0x00, 0x00


	//----- nvinfo : EIATTR_INT_WARP_WIDE_INSTR_OFFSETS
	.align		4
.L_73:
        /*06c8*/ 	.byte	0x04, 0x31
        /*06ca*/ 	.short	(.L_75 - .L_74)


	//   ....[0]....
.L_74:
        /*06cc*/ 	.word	0x000028f0


	//   ....[1]....
        /*06d0*/ 	.word	0x00002900


	//   ....[2]....
        /*06d4*/ 	.word	0x00004b60


	//   ....[3]....
        /*06d8*/ 	.word	0x00004ca0


	//   ....[4]....
        /*06dc*/ 	.word	0x0000a3b0


	//   ....[5]....
        /*06e0*/ 	.word	0x00013620


	//   ....[6]....
        /*06e4*/ 	.word	0x00013670


	//----- nvinfo : EIATTR_COOP_GROUP_MASK_REGIDS
	.align		4
.L_75:
        /*06e8*/ 	.byte	0x04, 0x29
        /*06ea*/ 	.short	(.L_77 - .L_76)


	//   ....[0]....
.L_76:
        /*06ec*/ 	.word	0xffffffff


	//   ....[1]....
        /*06f0*/ 	.word	0xffffffff


	//   ....[2]....
        /*06f4*/ 	.word	0xffffffff


	//   ....[3]....
        /*06f8*/ 	.word	0xffffffff


	//   ....[4]....
        /*06fc*/ 	.word	0xffffffff


	//   ....[5]....
        /*0700*/ 	.word	0xffffffff


	//   ....[6]....
        /*0704*/ 	.word	0xffffffff


	//   ....[7]....
        /*0708*/ 	.word	0xffffffff


	//   ....[8]....
        /*070c*/ 	.word	0xffffffff


	//   ....[9]....
        /*0710*/ 	.word	0xffffffff


	//   ....[10]....
        /*0714*/ 	.word	0xffffffff


	//   ....[11]....
        /*0718*/ 	.word	0xffffffff


	//----- nvinfo : EIATTR_COOP_GROUP_INSTR_OFFSETS
	.align		4
.L_77:
        /*071c*/ 	.byte	0x04, 0x28
        /*071e*/ 	.short	(.L_79 - .L_78)


	//   ....[0]....
.L_78:
        /*0720*/ 	.word	0x00000070


	//   ....[1]....
        /*0724*/ 	.word	0x00000330


	//   ....[2]....
        /*0728*/ 	.word	0x00005b70


	//   ....[3]....
        /*072c*/ 	.word	0x00005f90


	//   ....[4]....
        /*0730*/ 	.word	0x00006a90


	//   ....[5]....
        /*0734*/ 	.word	0x00006f20


	//   ....[6]....
        /*0738*/ 	.word	0x0000ae40


	//   ....[7]....
        /*073c*/ 	.word	0x0000aea0


	//   ....[8]....
        /*0740*/ 	.word	0x0000b0f0


	//   ....[9]....
        /*0744*/ 	.word	0x0000b150


	//   ....[10]....
        /*0748*/ 	.word	0x000134b0


	//   ....[11]....
        /*074c*/ 	.word	0x00013720


	//----- nvinfo : EIATTR_VRC_CTA_INIT_COUNT
	.align		4
.L_79:
        /*0750*/ 	.byte	0x02, 0x4a
        /*0752*/ 	.byte	0x80
	.zero		1


	//----- nvinfo : EIATTR_MBARRIER_INSTR_OFFSETS
	.align		4
        /*0754*/ 	.byte	0x04, 0x39
        /*0756*/ 	.short	(.L_81 - .L_80)


	//   ....[0]....
.L_80:
        /*0758*/ 	.word	0x000034f0
        /*075c*/ 	.word	0x000000ff
        /*0760*/ 	.word	0x00014800
        /*0764*/ 	.short	0x0100
        /*0766*/ 	.byte	0x04
	.zero		1


	//   ....[1]....
        /*0768*/ 	.word	0x00004ba0
        /*076c*/ 	.word	0x000000ff
        /*0770*/ 	.word	0x00014808
        /*0774*/ 	.short	0x0100
        /*0776*/ 	.byte	0x04
	.zero		1


	//   ....[2]....
        /*0778*/ 	.word	0x000050f0
        /*077c*/ 	.word	0x000000ff
        /*0780*/ 	.word	0x0000c000
        /*0784*/ 	.short	0x0100
        /*0786*/ 	.byte	0x04
	.zero		1


	//   ....[3]....
        /*0788*/ 	.word	0x000056f0
        /*078c*/ 	.word	0x000000ff
        /*0790*/ 	.word	0x0000c000
        /*0794*/ 	.short	0x010a
        /*0796*/ 	.byte	0x04
	.zero		1


	//   ....[4]....
        /*0798*/ 	.word	0x00005850
        /*079c*/ 	.word	0x000000ff
        /*07a0*/ 	.word	0x0000c000
        /*07a4*/ 	.short	0x0108
        /*07a6*/ 	.byte	0x04
	.zero		1


	//   ....[5]....
        /*07a8*/ 	.word	0x0000a590
        /*07ac*/ 	.word	0x000000ff
        /*07b0*/ 	.word	0x00014810
        /*07b4*/ 	.short	0x0100
        /*07b6*/ 	.byte	0x04
	.zero		1


	//   ....[6]....
        /*07b8*/ 	.word	0x0000a980
        /*07bc*/ 	.word	0x000000ff
        /*07c0*/ 	.word	0x00014810
        /*07c4*/ 	.short	0x010a
        /*07c6*/ 	.byte	0x04
	.zero		1


	//   ....[7]....
        /*07c8*/ 	.word	0x0000aa20
        /*07cc*/ 	.word	0x000000ff
        /*07d0*/ 	.word	0x00014810
        /*07d4*/ 	.short	0x0108
        /*07d6*/ 	.byte	0x04
	.zero		1


	//   ....[8]....
        /*07d8*/ 	.word	0x0000b1a0
        /*07dc*/ 	.word	0x0000008c
        /*07e0*/ 	.word	0x00000000
        /*07e4*/ 	.short	0x010a
        /*07e6*/ 	.byte	0xff
	.zero		1


	//   ....[9]....
        /*07e8*/ 	.word	0x0000cfd0
        /*07ec*/ 	.word	0x0000008c
        /*07f0*/ 	.word	0x00000000
        /*07f4*/ 	.short	0x010a
        /*07f6*/ 	.byte	0xff
	.zero		1


	//   ....[10]....
        /*07f8*/ 	.word	0x0000d050
        /*07fc*/ 	.word	0x000000ff
        /*0800*/ 	.word	0x00014800
        /*0804*/ 	.short	0x0108
        /*0806*/ 	.byte	0x04
	.zero		1


	//   ....[11]....
        /*0808*/ 	.word	0x0000d160
        /*080c*/ 	.word	0x000000ff
        /*0810*/ 	.word	0x00014808
        /*0814*/ 	.short	0x0108
        /*0816*/ 	.byte	0x04
	.zero		1


	//   ....[12]....
        /*0818*/ 	.word	0x00013740
        /*081c*/ 	.word	0x000000ff
        /*0820*/ 	.word	0x0000c000
        /*0824*/ 	.short	0x010a
        /*0826*/ 	.byte	0x04
	.zero		1


	//   ....[13]....
        /*0828*/ 	.word	0x00013770
        /*082c*/ 	.word	0x000000ff
        /*0830*/ 	.word	0x00014810
        /*0834*/ 	.short	0x010a
        /*0836*/ 	.byte	0x04
	.zero		1


	//   ....[14]....
        /*0838*/ 	.word	0x000137a0
        /*083c*/ 	.word	0x0000008c
        /*0840*/ 	.word	0x00000000
        /*0844*/ 	.short	0x010a
        /*0846*/ 	.byte	0xff
	.zero		1


	//   ....[15]....
        /*0848*/ 	.word	0x000137d0
        /*084c*/ 	.word	0x0000008c
        /*0850*/ 	.word	0x00000000
        /*0854*/ 	.short	0x010a
        /*0856*/ 	.byte	0xff
	.zero		1


	//----- nvinfo : EIATTR_NUM_MBARRIERS
	.align		4
.L_81:
        /*0858*/ 	.byte	0x03, 0x38
        /*085a*/ 	.short	0xffff


	//----- nvinfo : EIATTR_EXIT_INSTR_OFFSETS
	.align		4
        /*085c*/ 	.byte	0x04, 0x1c
        /*085e*/ 	.short	(.L_83 - .L_82)


	//   ....[0]....
.L_82:
        /*0860*/ 	.word	0x00013730


	//----- nvinfo : EIATTR_REQNTID
	.align		4
.L_83:
        /*0864*/ 	.byte	0x04, 0x10
        /*0866*/ 	.short	(.L_85 - .L_84)
.L_84:
        /*0868*/ 	.word	0x00000100
        /*086c*/ 	.word	0x00000001
        /*0870*/ 	.word	0x00000001


	//----- nvinfo : EIATTR_CRS_STACK_SIZE
	.align		4
.L_85:
        /*0874*/ 	.byte	0x04, 0x1e
        /*0876*/ 	.short	(.L_87 - .L_86)
.L_86:
        /*0878*/ 	.word	0x00000000


	//----- nvinfo : EIATTR_CBANK_PARAM_SIZE
	.align		4
.L_87:
        /*087c*/ 	.byte	0x03, 0x19
        /*087e*/ 	.short	0x0088


	//----- nvinfo : EIATTR_PARAM_CBANK
	.align		4
        /*0880*/ 	.byte	0x04, 0x0a
        /*0882*/ 	.short	(.L_89 - .L_88)
	.align		4
.L_88:
        /*0884*/ 	.word	index@(.nv.constant0.attn_fwd)
        /*0888*/ 	.short	0x0380
        /*088a*/ 	.short	0x0088


	//----- nvinfo : EIATTR_SW_WAR
	.align		4
.L_89:
        /*088c*/ 	.byte	0x04, 0x36
        /*088e*/ 	.short	(.L_91 - .L_90)
.L_90:
        /*0890*/ 	.word	0x00000008
.L_91:


//--------------------- .nv.compat                --------------------------
	.section	.nv.compat,"",@"SHT_CUDA_COMPAT_INFO"
	.align	4
        /*0000*/ 	.byte	0x02, 0x02, 0x02, 0x00, 0x02, 0x05, 0x05, 0x00, 0x02, 0x03, 0x00, 0x00, 0x02, 0x06, 0x01, 0x00


//--------------------- .nv.callgraph             --------------------------
	.section	.nv.callgraph,"",@"SHT_CUDA_CALLGRAPH"
	.align	4
	.sectionentsize	8
	.align		4
        /*0000*/ 	.word	0x00000000
	.align		4
        /*0004*/ 	.word	0xffffffff
	.align		4
        /*0008*/ 	.word	0x00000000
	.align		4
        /*000c*/ 	.word	0xfffffffe
	.align		4
        /*0010*/ 	.word	0x00000000
	.align		4
        /*0014*/ 	.word	0xfffffffd
	.align		4
        /*0018*/ 	.word	0x00000000
	.align		4
        /*001c*/ 	.word	0xfffffffc


//--------------------- .nv.constant4             --------------------------
	.section	.nv.constant4,"a",@progbits
	.align	8
	.align		8
.nv.constant4:
        /*0000*/ 	.dword	_$_str


//--------------------- .text.attn_fwd            --------------------------
	.section	.text.attn_fwd,"ax",@progbits
	.align	128
        .global         attn_fwd
        .type           attn_fwd,@function
        .size           attn_fwd,(.L_x_30 - attn_fwd)
        .other          attn_fwd,@"STO_CUDA_ENTRY STV_DEFAULT"
attn_fwd:
.text.attn_fwd:
[----:B------:R-:W0:Y:S01]  /*0000*/  LDC R1, c[0x0][0x37c] ;  /* 0x0000df00ff017b82 */ /* 0x000e220000000800 */
[----:B------:R-:W1:Y:S01]  /*0010*/  S2R R0, SR_TID.X ;  /* 0x0000000000007919 */ /* 0x000e620000002100 */
[----:B0-----:R-:W-:Y:S01]  /*0020*/  VIADD R1, R1, 0xfffffd90 ;  /* 0xfffffd9001017836 */ /* 0x001fe20000000000 */
[----:B-1----:R-:W-:-:S13]  /*0030*/  ISETP.GE.U32.AND P0, PT, R0, 0x20, PT ;  /* 0x000000200000780c */ /* 0x002fda0003f06070 */
[----:B------:R-:W-:Y:S02]  /*0040*/  VOTEU.ANY UP0, P0 ;  /* 0x0000000000ff7886 */ /* 0x000fe40000000100 */
[----:B------:R-:W-:Y:S05]  /*0050*/  BRA.U UP0, `(.L_x_0) ;  /* 0x0000000100b87547 */ /* 0x000fea000b800000 */
[----:B------:R-:W0:Y:S01]  /*0060*/  S2UR UR6, SR_CgaCtaId ;  /* 0x00000000000679c3 */ /* 0x000e220000008800 */
[----:B------:R-:W-:Y:S01]  /*0070*/  NOP ;  /* 0x0000000000007918 */ /* 0x000fe20000000000 */
[----:B------:R-:W-:Y:S02]  /*0080*/  UMOV UR4, 0x40 ;  /* 0x0000004000047882 */ /* 0x000fe40000000000 */
[----:B0-----:R-:W-:-:S09]  /*0090*/  ULEA UR4, UR6, UR4, 0x18 ;  /* 0x0000000406047291 */ /* 0x001fd2000f8ec0ff */
[----:B------:R-:W0:Y:S01]  /*00a0*/  LDS.U8 R0, [UR4] ;  /* 0x00000004ff007984 */ /* 0x000e220008000000 */
[----:B------:R-:W-:Y:S02]  /*00b0*/  UMOV UR4, 0x400 ;  /* 0x0000040000047882 */ /* 0x000fe40000000000 */
[----:B------:R-:W-:Y:S01]  /*00c0*/  ULEA UR4, UR6, UR4, 0x18 ;  /* 0x0000000406047291 */ /* 0x000fe2000f8ec0ff */
[----:B0-----:R-:W-:-:S13]  /*00d0*/  ISETP.NE.AND P0, PT, R0, RZ, PT ;  /* 0x000000ff0000720c */ /* 0x001fda0003f05270 */
[----:B------:R-:W-:Y:S05]  /*00e0*/  @P0 BRA `(.L_x_1) ;  /* 0x00000000007c0947 */ /* 0x000fea0003800000 */
[----:B------:R-:W-:-:S13]  /*00f0*/  ELECT P0, URZ, PT ;  /* 0x0000000000ff782f */ /* 0x000fda0003800000 */
[----:B------:R-:W-:Y:S05]  /*0100*/  @!P0 BRA `(.L_x_2) ;  /* 0x0000000000848947 */ /* 0x000fea0003800000 */
[----:B------:R-:W-:Y:S01]  /*0110*/  UMOV UR5, 0x10 ;  /* 0x0000001000057882 */ /* 0x000fe20000000000 */
[----:B------:R-:W-:Y:S02]  /*0120*/  IMAD.MOV.U32 R4, RZ, RZ, 0x1 ;  /* 0x00000001ff047424 */ /* 0x000fe400078e00ff */
[----:B------:R-:W-:Y:S02]  /*0130*/  IMAD.MOV.U32 R5, RZ, RZ, 0xffff ;  /* 0x0000ffffff057424 */ /* 0x000fe400078e00ff */
[----:B------:R-:W-:Y:S04]  /*0140*/  DEPBAR.LE SB0, 0x36 ;  /* 0x00008d800000791a */ /* 0x000fe80000000000 */
[----:B------:R-:W0:Y:S02]  /*0150*/  UTCATOMSWS.FIND_AND_SET.ALIGN UP1, UR5, UR5 ;  /* 0x00000005000575e3 */ /* 0x000e240008020800 */
[----:B0-----:R-:W-:-:S04]  /*0160*/  PLOP3.LUT P0, PT, PT, PT, UP1, 0x80, 0x8 ;  /* 0x000000000008781c */ /* 0x001fc80003f0f018 */
[----:B------:R-:W-:-:S04]  /*0170*/  SEL R0, RZ, 0xffffffff, !P0 ;  /* 0xffffffffff007807 */ /* 0x000fc80004000000 */
[----:B------:R-:W-:Y:S01]  /*0180*/  ISETP.NE.AND P0, PT, R0, RZ, PT ;  /* 0x000000ff0000720c */ /* 0x000fe20003f05270 */
[----:B------:R-:W-:-:S12]  /*0190*/  IMAD.U32 R0, RZ, RZ, UR5 ;  /* 0x00000005ff007e24 */ /* 0x000fd8000f8e00ff */
[----:B------:R-:W-:Y:S05]  /*01a0*/  @P0 BRA `(.L_x_3) ;  /* 0x0000000000240947 */ /* 0x000fea0003800000 */
.L_x_4:
[----:B------:R-:W-:Y:S05]  /*01b0*/  NANOSLEEP 0x64 ;  /* 0x000000640000795d */ /* 0x000fea0003800000 */
[----:B------:R-:W-:-:S05]  /*01c0*/  UMOV UR5, 0x10 ;  /* 0x0000001000057882 */ /* 0x000fca0000000000 */
[----:B------:R-:W-:Y:S04]  /*01d0*/  DEPBAR.LE SB0, 0x36 ;  /* 0x00008d800000791a */ /* 0x000fe80000000000 */
[----:B------:R-:W0:Y:S02]  /*01e0*/  UTCATOMSWS.FIND_AND_SET.ALIGN UP1, UR5, UR5 ;  /* 0x00000005000575e3 */ /* 0x000e240008020800 */
[----:B0-----:R-:W-:-:S04]  /*01f0*/  PLOP3.LUT P0, PT, PT, PT, UP1, 0x80, 0x8 ;  /* 0x000000000008781c */ /* 0x001fc80003f0f018 */
[----:B------:R-:W-:-:S04]  /*0200*/  SEL R0, RZ, 0xffffffff, !P0 ;  /* 0xffffffffff007807 */ /* 0x000fc80004000000 */
[----:B------:R-:W-:Y:S01]  /*0210*/  ISETP.NE.AND P0, PT, R0, RZ, PT ;  /* 0x000000ff0000720c */ /* 0x000fe20003f05270 */
[----:B------:R-:W-:-:S12]  /*0220*/  IMAD.U32 R0, RZ, RZ, UR5 ;  /* 0x00000005ff007e24 */ /* 0x000fd8000f8e00ff */
[----:B------:R-:W-:Y:S05]  /*0230*/  @!P0 BRA `(.L_x_4) ;  /* 0xfffffffc00dc8947 */ /* 0x000fea000383ffff */
.L_x_3:
[C---:B------:R-:W-:Y:S01]  /*0240*/  VIADD R3, R0.reuse, 0x10 ;  /* 0x0000001000037836 */ /* 0x040fe20000000000 */
[----:B------:R-:W-:Y:S01]  /*0250*/  UMOV UR5, 0x50 ;  /* 0x0000005000057882 */ /* 0x000fe20000000000 */
[----:B------:R-:W-:Y:S01]  /*0260*/  SHF.L.U32 R2, R5, R0, RZ ;  /* 0x0000000005027219 */ /* 0x000fe200000006ff */
[----:B------:R-:W-:Y:S01]  /*0270*/  ULEA UR5, UR6, UR5, 0x18 ;  /* 0x0000000506057291 */ /* 0x000fe2000f8ec0ff */
[----:B------:R-:W-:Y:S01]  /*0280*/  IMAD.SHL.U32 R0, R0, 0x20, RZ ;  /* 0x0000002000007824 */ /* 0x000fe200078e00ff */
[----:B------:R-:W-:-:S04]  /*0290*/  SHF.L.U32 R3, R4, R3, RZ ;  /* 0x0000000304037219 */ /* 0x000fc800000006ff */
[----:B------:R-:W-:-:S05]  /*02a0*/  LOP3.LUT R2, R3, R2, RZ, 0xfc, !PT ;  /* 0x0000000203027212 */ /* 0x000fca00078efcff */
[----:B------:R0:W-:Y:S04]  /*02b0*/  ATOMS.OR RZ, [UR5], R2 ;  /* 0x00000002ffff798c */ /* 0x0001e8000b000005 */
[----:B------:R0:W-:Y:S01]  /*02c0*/  STS [UR4], R0 ;  /* 0x00000000ff007988 */ /* 0x0001e20008000804 */
[----:B------:R-:W-:Y:S05]  /*02d0*/  BRA `(.L_x_2) ;  /* 0x0000000000107947 */ /* 0x000fea0003800000 */
.L_x_1:
[----:B------:R-:W-:Y:S01]  /*02e0*/  IMAD.MOV.U32 R0, RZ, RZ, -0x1 ;  /* 0xffffffffff007424 */ /* 0x000fe200078e00ff */
[----:B------:R-:W-:-:S04]  /*02f0*/  MOV R2, 0x320 ;  /* 0x0000032000027802 */ /* 0x000fc80000000f00 */
[----:B------:R0:W-:Y:S03]  /*0300*/  STS [UR4], R0 ;  /* 0x00000000ff007988 */ /* 0x0001e60008000804 */
[----:B0-----:R-:W-:Y:S05]  /*0310*/  CALL.REL.NOINC `($__internal_1_$__cuda_sm10x_tcgen05_guardrail_trap_phase_invalid_during_alloc) ;  /* 0x0000013400447944 */ /* 0x001fea0003c00000 */
.L_x_2:
[----:B------:R-:W-:Y:S05]  /*0320*/  WARPSYNC.ALL ;  /* 0x0000000000007948 */ /* 0x000fea0003800000 */
[----:B------:R-:W-:Y:S01]  /*0330*/  NOP ;  /* 0x0000000000007918 */ /* 0x000fe20000000000 */
.L_x_0:
[----:B0-----:R-:W0:Y:S01]  /*0340*/  S2R R0, SR_CTAID.X ;  /* 0x0000000000007919 */ /* 0x001e220000002500 */
[----:B------:R-:W1:Y:S01]  /*0350*/  S2UR UR7, SR_CTAID.Y ;  /* 0x00000000000779c3 */ /* 0x000e620000002600 */
[----:B------:R-:W1:Y:S01]  /*0360*/  LDCU.64 UR4, c[0x0][0x3b0] ;  /* 0x00007600ff0477ac */ /* 0x000e620008000a00 */
[----:B------:R-:W2:Y:S01]  /*0370*/  S2R R110, SR_TID.X ;  /* 0x00000000006e7919 */ /* 0x000ea20000002100 */
[----:B------:R-:W3:Y:S05]  /*0380*/  LDCU.64 UR10, c[0x0][0x358] ;  /* 0x00006b00ff0a77ac */ /* 0x000eea0008000a00 */
[----:B------:R-:W4:Y:S08]  /*0390*/  LDC.64 R8, c[0x0][0x380] ;  /* 0x0000e000ff087b82 */ /* 0x000f300000000a00 */
[----:B------:R-:W3:Y:S01]  /*03a0*/  S2UR UR6, SR_CgaCtaId ;  /* 0x00000000000679c3 */ /* 0x000ee20000008800 */
[----:B-1----:R-:W-:-:S07]  /*03b0*/  UIMAD UR4, UR7, UR4, URZ ;  /* 0x00000004070472a4 */ /* 0x002fce000f8e02ff */
[----:B------:R-:W1:Y:S01]  /*03c0*/  LDC R7, c[0x0][0x3b8] ;  /* 0x0000ee00ff077b82 */ /* 0x000e620000000800 */
[----:B0-----:R-:W-:Y:S01]  /*03d0*/  IMAD.SHL.U32 R118, R0, 0x40, RZ ;  /* 0x0000004000767824 */ /* 0x001fe200078e00ff */
[----:B--2---:R-:W-:-:S04]  /*03e0*/  SHF.R.U32.HI R0, RZ, 0x6, R110 ;  /* 0x00000006ff007819 */ /* 0x004fc8000001166e */
[----:B------:R-:W-:Y:S02]  /*03f0*/  LOP3.LUT R2, R118, 0x3f, R110, 0xf8, !PT ;  /* 0x0000003f76027812 */ /* 0x000fe400078ef86e */
[----:B------:R-:W-:Y:S02]  /*0400*/  SGXT.U32 R0, R0, 0x2 ;  /* 0x000000020000781a */ /* 0x000fe40000000000 */
[----:B------:R-:W-:Y:S01]  /*0410*/  LEA.HI R18, R110, 0x1c, RZ, 0x1a ;  /* 0x0000001c6e127811 */ /* 0x000fe200078fd0ff */
[----:B------:R-:W-:Y:S01]  /*0420*/  IMAD R3, R2, UR5, RZ ;  /* 0x0000000502037c24 */ /* 0x000fe2000f8e02ff */
[----:B------:R-:W-:Y:S01]  /*0430*/  USHF.R.S32.HI UR5, URZ, 0x1f, UR4 ;  /* 0x0000001fff057899 */ /* 0x000fe20008011404 */
[C---:B------:R-:W-:Y:S02]  /*0440*/  LEA.HI R2, R110.reuse, 0x1fc, RZ, 0x1a ;  /* 0x000001fc6e027811 */ /* 0x040fe400078fd0ff */
[----:B------:R-:W-:Y:S02]  /*0450*/  LEA.HI R6, R110, 0xc, RZ, 0x1a ;  /* 0x0000000c6e067811 */ /* 0x000fe400078fd0ff */
[----:B----4-:R-:W-:Y:S01]  /*0460*/  IADD3 R4, P0, P1, R3, UR4, R8 ;  /* 0x0000000403047c10 */ /* 0x010fe2000f91e008 */
[----:B------:R-:W-:Y:S01]  /*0470*/  UMOV UR4, 0x400 ;  /* 0x0000040000047882 */ /* 0x000fe20000000000 */
[-C--:B-1----:R-:W-:Y:S01]  /*0480*/  IMAD R5, R0, R7.reuse, RZ ;  /* 0x0000000700057224 */ /* 0x082fe200078e02ff */
[----:B---3--:R-:W-:Y:S01]  /*0490*/  ULEA UR4, UR6, UR4, 0x18 ;  /* 0x0000000406047291 */ /* 0x008fe2000f8ec0ff */
[----:B------:R-:W-:Y:S01]  /*04a0*/  BAR.SYNC.DEFER_BLOCKING 0x0 ;  /* 0x0000000000007b1d */ /* 0x000fe20000010000 */
[----:B------:R-:W-:Y:S01]  /*04b0*/  SHF.R.S32.HI R0, RZ, 0x1f, R3 ;  /* 0x0000001fff007819 */ /* 0x000fe20000011403 */
[----:B------:R-:W-:-:S02]  /*04c0*/  IMAD R3, R2, R7, RZ ;  /* 0x0000000702037224 */ /* 0x000fc400078e02ff */
[----:B------:R-:W-:Y:S01]  /*04d0*/  IMAD R11, R7, 0x4, R5 ;  /* 0x00000004070b7824 */ /* 0x000fe200078e0205 */
[----:B------:R-:W-:Y:S02]  /*04e0*/  IADD3.X R2, PT, PT, R0, UR5, R9, P0, P1 ;  /* 0x0000000500027c10 */ /* 0x000fe400087e2409 */
[-C--:B------:R-:W-:Y:S01]  /*04f0*/  IADD3 R16, P1, PT, R3, R4.reuse, RZ ;  /* 0x0000000403107210 */ /* 0x080fe20007f3e0ff */
[----:B------:R-:W-:Y:S01]  /*0500*/  IMAD R45, R7, 0x4, R11 ;  /* 0x00000004072d7824 */ /* 0x000fe200078e020b */
[----:B------:R-:W-:Y:S02]  /*0510*/  IADD3 R8, P0, PT, R5, R4, RZ ;  /* 0x0000000405087210 */ /* 0x000fe40007f1e0ff */
[----:B------:R-:W-:Y:S02]  /*0520*/  LEA.HI.X.SX32 R17, R3, R2, 0x1, P1 ;  /* 0x0000000203117211 */ /* 0x000fe400008f0eff */
[----:B------:R-:W-:Y:S02]  /*0530*/  IADD3 R12, P1, PT, R45, R4, RZ ;  /* 0x000000042d0c7210 */ /* 0x000fe40007f3e0ff */
[----:B------:R-:W-:Y:S01]  /*0540*/  LEA.HI.X.SX32 R9, R5, R2, 0x1, P0 ;  /* 0x0000000205097211 */ /* 0x000fe200000f0eff */
[----:B------:R-:W0:Y:S01]  /*0550*/  LDS R98, [UR4] ;  /* 0x00000004ff627984 */ /* 0x000e220008000800 */
[----:B------:R-:W-:Y:S01]  /*0560*/  BAR.SYNC.DEFER_BLOCKING 0x0 ;  /* 0x0000000000007b1d */ /* 0x000fe20000010000 */
[----:B------:R-:W-:Y:S01]  /*0570*/  LEA.HI R20, R110, 0x2c, RZ, 0x1a ;  /* 0x0000002c6e147811 */ /* 0x000fe200078fd0ff */
[----:B------:R-:W-:Y:S01]  /*0580*/  IMAD R15, R6, R7, RZ ;  /* 0x00000007060f7224 */ /* 0x000fe200078e02ff */
[----:B------:R-:W-:-:S02]  /*0590*/  IADD3 R10, P0, PT, R11, R4, RZ ;  /* 0x000000040b0a7210 */ /* 0x000fc40007f1e0ff */
[-C--:B------:R-:W-:Y:S01]  /*05a0*/  LEA.HI.X.SX32 R13, R45, R2.reuse, 0x1, P1 ;  /* 0x000000022d0d7211 */ /* 0x080fe200008f0eff */
[----:B------:R-:W-:Y:S01]  /*05b0*/  IMAD R19, R20, R7, RZ ;  /* 0x0000000714137224 */ /* 0x000fe200078e02ff */
[----:B------:R-:W-:Y:S02]  /*05c0*/  LEA.HI.X.SX32 R11, R11, R2, 0x1, P0 ;  /* 0x000000020b0b7211 */ /* 0x000fe400000f0eff */
[C---:B------:R-:W-:Y:S02]  /*05d0*/  LEA.HI R20, R110.reuse, 0x4c, RZ, 0x1a ;  /* 0x0000004c6e147811 */ /* 0x040fe400078fd0ff */
[----:B------:R-:W-:Y:S01]  /*05e0*/  IADD3 R14, P1, PT, R15, R4, RZ ;  /* 0x000000040f0e7210 */ /* 0x000fe20007f3e0ff */
[----:B------:R1:W5:Y:S04]  /*05f0*/  LDG.E.U8 R0, desc[UR10][R16.64] ;  /* 0x0000000a10007981 */ /* 0x000368000c1e1100 */
[----:B------:R2:W5:Y:S01]  /*0600*/  LDG.E.U8 R5, desc[UR10][R12.64] ;  /* 0x0000000a0c057981 */ /* 0x000562000c1e1100 */
[----:B------:R-:W-:-:S03]  /*0610*/  LEA.HI R24, R110, 0x6c, RZ, 0x1a ;  /* 0x0000006c6e187811 */ /* 0x000fc600078fd0ff */
[----:B------:R3:W5:Y:S01]  /*0620*/  LDG.E.U8 R6, desc[UR10][R10.64] ;  /* 0x0000000a0a067981 */ /* 0x000762000c1e1100 */
[-C--:B-1----:R-:W-:Y:S01]  /*0630*/  IMAD R17, R18, R7.reuse, RZ ;  /* 0x0000000712117224 */ /* 0x082fe200078e02ff */
[C---:B------:R-:W-:Y:S02]  /*0640*/  LEA.HI R18, R110.reuse, 0x3c, RZ, 0x1a ;  /* 0x0000003c6e127811 */ /* 0x040fe400078fd0ff */
[----:B------:R-:W5:Y:S01]  /*0650*/  LDG.E.U8 R3, desc[UR10][R8.64] ;  /* 0x0000000a08037981 */ /* 0x000f62000c1e1100 */
[----:B--2---:R-:W-:Y:S02]  /*0660*/  LEA.HI R12, R110, 0x5c, RZ, 0x1a ;  /* 0x0000005c6e0c7811 */ /* 0x004fe400078fd0ff */
[----:B------:R-:W-:Y:S01]  /*0670*/  IADD3 R16, P0, PT, R17, R4, RZ ;  /* 0x0000000411107210 */ /* 0x000fe20007f1e0ff */
[-C--:B------:R-:W-:Y:S01]  /*0680*/  IMAD R13, R18, R7.reuse, RZ ;  /* 0x00000007120d7224 */ /* 0x080fe200078e02ff */
[-C--:B------:R-:W-:Y:S01]  /*0690*/  LEA.HI.X.SX32 R15, R15, R2.reuse, 0x1, P1 ;  /* 0x000000020f0f7211 */ /* 0x080fe200008f0eff */
[-C--:B---3--:R-:W-:Y:S01]  /*06a0*/  IMAD R11, R20, R7.reuse, RZ ;  /* 0x00000007140b7224 */ /* 0x088fe200078e02ff */
[----:B------:R-:W-:Y:S01]  /*06b0*/  LEA.HI.X.SX32 R17, R17, R2, 0x1, P0 ;  /* 0x0000000211117211 */ /* 0x000fe200000f0eff */
[----:B------:R-:W-:Y:S01]  /*06c0*/  IMAD R23, R12, R7, RZ ;  /* 0x000000070c177224 */ /* 0x000fe200078e02ff */
[-C--:B------:R-:W-:Y:S01]  /*06d0*/  IADD3 R18, P1, PT, R19, R4.reuse, RZ ;  /* 0x0000000413127210 */ /* 0x080fe20007f3e0ff */
[----:B------:R-:W5:Y:S01]  /*06e0*/  LDG.E.U8 R8, desc[UR10][R14.64] ;  /* 0x0000000a0e087981 */ /* 0x000f62000c1e1100 */
[----:B------:R-:W-:-:S02]  /*06f0*/  IADD3 R20, P0, PT, R13, R4, RZ ;  /* 0x000000040d147210 */ /* 0x000fc40007f1e0ff */
[-C--:B------:R-:W-:Y:S01]  /*0700*/  LEA.HI.X.SX32 R19, R19, R2.reuse, 0x1, P1 ;  /* 0x0000000213137211 */ /* 0x080fe200008f0eff */
[----:B------:R1:W5:Y:S01]  /*0710*/  LDG.E.U8 R9, desc[UR10][R16.64] ;  /* 0x0000000a10097981 */ /* 0x000362000c1e1100 */
[----:B------:R-:W-:Y:S02]  /*0720*/  LEA.HI.X.SX32 R21, R13, R2, 0x1, P0 ;  /* 0x000000020d157211 */ /* 0x000fe400000f0eff */
[----:B------:R-:W-:Y:S01]  /*0730*/  IADD3 R22, P0, PT, R23, R4, RZ ;  /* 0x0000000417167210 */ /* 0x000fe20007f1e0ff */
[----:B------:R2:W5:Y:S01]  /*0740*/  LDG.E.U8 R10, desc[UR10][R18.64] ;  /* 0x0000000a120a7981 */ /* 0x000562000c1e1100 */
[----:B------:R-:W-:Y:S01]  /*0750*/  LEA.HI R26, R110, 0x7c, RZ, 0x1a ;  /* 0x0000007c6e1a7811 */ /* 0x000fe200078fd0ff */
[----:B-1----:R-:W-:Y:S01]  /*0760*/  IMAD R17, R24, R7, RZ ;  /* 0x0000000718117224 */ /* 0x002fe200078e02ff */
[----:B------:R-:W-:-:S03]  /*0770*/  LEA.HI R16, R110, 0x8c, RZ, 0x1a ;  /* 0x0000008c6e107811 */ /* 0x000fc600078fd0ff */
[-C--:B------:R-:W-:Y:S01]  /*0780*/  IMAD R25, R26, R7.reuse, RZ ;  /* 0x000000071a197224 */ /* 0x080fe200078e02ff */
[----:B------:R-:W-:Y:S02]  /*0790*/  IADD3 R14, P1, PT, R11, R4, RZ ;  /* 0x000000040b0e7210 */ /* 0x000fe40007f3e0ff */
[----:B------:R-:W-:Y:S01]  /*07a0*/  LEA.HI.X.SX32 R23, R23, R2, 0x1, P0 ;  /* 0x0000000217177211 */ /* 0x000fe200000f0eff */
[----:B------:R-:W-:Y:S01]  /*07b0*/  IMAD R27, R16, R7, RZ ;  /* 0x00000007101b7224 */ /* 0x000fe200078e02ff */
[----:B--2---:R-:W-:Y:S02]  /*07c0*/  IADD3 R18, P0, PT, R17, R4, RZ ;  /* 0x0000000411127210 */ /* 0x004fe40007f1e0ff */
[C---:B------:R-:W-:Y:S01]  /*07d0*/  LEA.HI R24, R110.reuse, 0x9c, RZ, 0x1a ;  /* 0x0000009c6e187811 */ /* 0x040fe200078fd0ff */
[----:B------:R-:W5:Y:S01]  /*07e0*/  LDG.E.U8 R13, desc[UR10][R22.64] ;  /* 0x0000000a160d7981 */ /* 0x000f62000c1e1100 */
[----:B------:R-:W-:Y:S02]  /*07f0*/  LEA.HI R16, R110, 0xac, RZ, 0x1a ;  /* 0x000000ac6e107811 */ /* 0x000fe400078fd0ff */
[----:B------:R-:W-:-:S02]  /*0800*/  LEA.HI.X.SX32 R15, R11, R2, 0x1, P1 ;  /* 0x000000020b0f7211 */ /* 0x000fc400008f0eff */
[----:B------:R1:W5:Y:S01]  /*0810*/  LDG.E.U8 R11, desc[UR10][R20.64] ;  /* 0x0000000a140b7981 */ /* 0x000362000c1e1100 */
[----:B------:R-:W-:Y:S01]  /*0820*/  LEA.HI.X.SX32 R19, R17, R2, 0x1, P0 ;  /* 0x0000000211137211 */ /* 0x000fe200000f0eff */
[-C--:B------:R-:W-:Y:S01]  /*0830*/  IMAD R17, R24, R7.reuse, RZ ;  /* 0x0000000718117224 */ /* 0x080fe200078e02ff */
[-C--:B------:R-:W-:Y:S01]  /*0840*/  IADD3 R24, P0, PT, R27, R4.reuse, RZ ;  /* 0x000000041b187210 */ /* 0x080fe20007f1e0ff */
[----:B------:R-:W-:Y:S01]  /*0850*/  IMAD R29, R16, R7, RZ ;  /* 0x00000007101d7224 */ /* 0x000fe200078e02ff */
[C---:B------:R-:W-:Y:S01]  /*0860*/  LEA.HI R28, R110.reuse, 0xbc, RZ, 0x1a ;  /* 0x000000bc6e1c7811 */ /* 0x040fe200078fd0ff */
[----:B------:R-:W5:Y:S01]  /*0870*/  LDG.E.U8 R12, desc[UR10][R14.64] ;  /* 0x0000000a0e0c7981 */ /* 0x000f62000c1e1100 */
[C---:B-1----:R-:W-:Y:S02]  /*0880*/  IADD3 R20, P1, PT, R25.reuse, R4, RZ ;  /* 0x0000000419147210 */ /* 0x042fe40007f3e0ff */
[----:B------:R-:W-:Y:S02]  /*0890*/  LEA.HI R30, R110, 0xcc, RZ, 0x1a ;  /* 0x000000cc6e1e7811 */ /* 0x000fe400078fd0ff */
[-C--:B------:R-:W-:Y:S01]  /*08a0*/  LEA.HI.X.SX32 R21, R25, R2.reuse, 0x1, P1 ;  /* 0x0000000219157211 */ /* 0x080fe200008f0eff */
[----:B------:R1:W5:Y:S01]  /*08b0*/  LDG.E.U8 R14, desc[UR10][R18.64] ;  /* 0x0000000a120e7981 */ /* 0x000362000c1e1100 */
[----:B------:R-:W-:-:S02]  /*08c0*/  LEA.HI.X.SX32 R25, R27, R2, 0x1, P0 ;  /* 0x000000021b197211 */ /* 0x000fc400000f0eff */
[-C--:B------:R-:W-:Y:S01]  /*08d0*/  IADD3 R26, P0, PT, R29, R4.reuse, RZ ;  /* 0x000000041d1a7210 */ /* 0x080fe20007f1e0ff */
[----:B------:R2:W5:Y:S01]  /*08e0*/  LDG.E.U8 R15, desc[UR10][R20.64] ;  /* 0x0000000a140f7981 */ /* 0x000562000c1e1100 */
[----:B------:R-:W-:Y:S01]  /*08f0*/  LEA.HI R32, R110, 0xdc, RZ, 0x1a ;  /* 0x000000dc6e207811 */ /* 0x000fe200078fd0ff */
[-C--:B-1----:R-:W-:Y:S01]  /*0900*/  IMAD R19, R28, R7.reuse, RZ ;  /* 0x000000071c137224 */ /* 0x082fe200078e02ff */
[----:B------:R-:W-:Y:S01]  /*0910*/  IADD3 R22, P1, PT, R17, R4, RZ ;  /* 0x0000000411167210 */ /* 0x000fe20007f3e0ff */
[-C--:B------:R-:W-:Y:S01]  /*0920*/  IMAD R31, R30, R7.reuse, RZ ;  /* 0x000000071e1f7224 */ /* 0x080fe200078e02ff */
[----:B------:R-:W-:Y:S01]  /*0930*/  LEA.HI.X.SX32 R27, R29, R2, 0x1, P0 ;  /* 0x000000021d1b7211 */ /* 0x000fe200000f0eff */
[----:B--2---:R-:W-:Y:S01]  /*0940*/  IMAD R21, R32, R7, RZ ;  /* 0x0000000720157224 */ /* 0x004fe200078e02ff */
[----:B------:R-:W-:Y:S01]  /*0950*/  IADD3 R28, P0, PT, R19, R4, RZ ;  /* 0x00000004131c7210 */ /* 0x000fe20007f1e0ff */
[----:B------:R1:W5:Y:S01]  /*0960*/  LDG.E.U8 R16, desc[UR10][R24.64] ;  /* 0x0000000a18107981 */ /* 0x000362000c1e1100 */
[----:B------:R-:W-:-:S02]  /*0970*/  LEA.HI R32, R110, 0xfc, RZ, 0x1a ;  /* 0x000000fc6e207811 */ /* 0x000fc400078fd0ff */
[-C--:B------:R-:W-:Y:S01]  /*0980*/  LEA.HI.X.SX32 R23, R17, R2.reuse, 0x1, P1 ;  /* 0x0000000211177211 */ /* 0x080fe200008f0eff */
[----:B------:R-:W5:Y:S01]  /*0990*/  LDG.E.U8 R18, desc[UR10][R26.64] ;  /* 0x0000000a1a127981 */ /* 0x000f62000c1e1100 */
[----:B------:R-:W-:Y:S02]  /*09a0*/  LEA.HI R20, R110, 0xec, RZ, 0x1a ;  /* 0x000000ec6e147811 */ /* 0x000fe400078fd0ff */
[----:B------:R-:W-:Y:S01]  /*09b0*/  LEA.HI.X.SX32 R29, R19, R2, 0x1, P0 ;  /* 0x00000002131d7211 */ /* 0x000fe200000f0eff */
[----:B------:R-:W-:Y:S01]  /*09c0*/  IMAD R33, R32, R7, RZ ;  /* 0x0000000720217224 */ /* 0x000fe200078e02ff */
[----:B------:R-:W-:Y:S01]  /*09d0*/  LEA.HI R34, R110, 0x10c, RZ, 0x1a ;  /* 0x0000010c6e227811 */ /* 0x000fe200078fd0ff */
[----:B------:R2:W5:Y:S01]  /*09e0*/  LDG.E.U8 R17, desc[UR10][R22.64] ;  /* 0x0000000a16117981 */ /* 0x000562000c1e1100 */
[-C--:B-1----:R-:W-:Y:S02]  /*09f0*/  IADD3 R24, P1, PT, R31, R4.reuse, RZ ;  /* 0x000000041f187210 */ /* 0x082fe40007f3e0ff */
[----:B------:R-:W-:Y:S01]  /*0a00*/  IADD3 R30, P0, PT, R21, R4, RZ ;  /* 0x00000004151e7210 */ /* 0x000fe20007f1e0ff */
[----:B------:R1:W5:Y:S01]  /*0a10*/  LDG.E.U8 R19, desc[UR10][R28.64] ;  /* 0x0000000a1c137981 */ /* 0x000362000c1e1100 */
[----:B------:R-:W-:-:S02]  /*0a20*/  LEA.HI.X.SX32 R25, R31, R2, 0x1, P1 ;  /* 0x000000021f197211 */ /* 0x000fc400008f0eff */
[----:B------:R-:W-:Y:S02]  /*0a30*/  LEA.HI.X.SX32 R31, R21, R2, 0x1, P0 ;  /* 0x00000002151f7211 */ /* 0x000fe400000f0eff */
[----:B------:R-:W-:Y:S01]  /*0a40*/  LEA.HI R36, R110, 0x11c, RZ, 0x1a ;  /* 0x0000011c6e247811 */ /* 0x000fe200078fd0ff */
[-C--:B--2---:R-:W-:Y:S01]  /*0a50*/  IMAD R23, R20, R7.reuse, RZ ;  /* 0x0000000714177224 */ /* 0x084fe200078e02ff */
[-C--:B------:R-:W-:Y:S01]  /*0a60*/  IADD3 R32, P0, PT, R33, R4.reuse, RZ ;  /* 0x0000000421207210 */ /* 0x080fe20007f1e0ff */
[----:B------:R2:W5:Y:S01]  /*0a70*/  LDG.E.U8 R20, desc[UR10][R24.64] ;  /* 0x0000000a18147981 */ /* 0x000562000c1e1100 */
[-C--:B-1----:R-:W-:Y:S01]  /*0a80*/  IMAD R29, R34, R7.reuse, RZ ;  /* 0x00000007221d7224 */ /* 0x082fe200078e02ff */
[----:B------:R-:W-:Y:S01]  /*0a90*/  LEA.HI R34, R110, 0x12c, RZ, 0x1a ;  /* 0x0000012c6e227811 */ /* 0x000fe200078fd0ff */
[----:B------:R-:W-:Y:S01]  /*0aa0*/  IMAD R35, R36, R7, RZ ;  /* 0x0000000724237224 */ /* 0x000fe200078e02ff */
[----:B------:R-:W-:Y:S01]  /*0ab0*/  IADD3 R26, P1, PT, R23, R4, RZ ;  /* 0x00000004171a7210 */ /* 0x000fe20007f3e0ff */
[----:B------:R1:W5:Y:S01]  /*0ac0*/  LDG.E.U8 R21, desc[UR10][R30.64] ;  /* 0x0000000a1e157981 */ /* 0x000362000c1e1100 */
[----:B------:R-:W-:-:S02]  /*0ad0*/  LEA.HI.X.SX32 R33, R33, R2, 0x1, P0 ;  /* 0x0000000221217211 */ /* 0x000fc400000f0eff */
[----:B------:R-:W-:Y:S01]  /*0ae0*/  IADD3 R28, P0, PT, R29, R4, RZ ;  /* 0x000000041d1c7210 */ /* 0x000fe20007f1e0ff */
[-C--:B--2---:R-:W-:Y:S01]  /*0af0*/  IMAD R25, R34, R7.reuse, RZ ;  /* 0x0000000722197224 */ /* 0x084fe200078e02ff */
[C---:B------:R-:W-:Y:S02]  /*0b00*/  LEA.HI R36, R110.reuse, 0x14c, RZ, 0x1a ;  /* 0x0000014c6e247811 */ /* 0x040fe400078fd0ff */
[----:B------:R-:W-:Y:S02]  /*0b10*/  LEA.HI.X.SX32 R27, R23, R2, 0x1, P1 ;  /* 0x00000002171b7211 */ /* 0x000fe400008f0eff */
[----:B------:R-:W-:Y:S01]  /*0b20*/  LEA.HI R24, R110, 0x13c, RZ, 0x1a ;  /* 0x0000013c6e187811 */ /* 0x000fe200078fd0ff */
[----:B------:R-:W-:Y:S01]  /*0b30*/  IMAD R37, R36, R7, RZ ;  /* 0x0000000724257224 */ /* 0x000fe200078e02ff */
[----:B-1----:R-:W-:Y:S01]  /*0b40*/  IADD3 R30, P1, PT, R35, R4, RZ ;  /* 0x00000004231e7210 */ /* 0x002fe20007f3e0ff */
[----:B------:R1:W5:Y:S01]  /*0b50*/  LDG.E.U8 R22, desc[UR10][R26.64] ;  /* 0x0000000a1a167981 */ /* 0x000362000c1e1100 */
[----:B------:R-:W-:-:S02]  /*0b60*/  LEA.HI.X.SX32 R29, R29, R2, 0x1, P0 ;  /* 0x000000021d1d7211 */ /* 0x000fc400000f0eff */
[----:B------:R-:W-:Y:S01]  /*0b70*/  IADD3 R34, P0, PT, R25, R4, RZ ;  /* 0x0000000419227210 */ /* 0x000fe20007f1e0ff */
[----:B------:R-:W5:Y:S01]  /*0b80*/  LDG.E.U8 R23, desc[UR10][R32.64] ;  /* 0x0000000a20177981 */ /* 0x000f62000c1e1100 */
[----:B------:R-:W-:Y:S02]  /*0b90*/  LEA.HI R38, R110, 0x15c, RZ, 0x1a ;  /* 0x0000015c6e267811 */ /* 0x000fe400078fd0ff */
[-C--:B------:R-:W-:Y:S02]  /*0ba0*/  LEA.HI.X.SX32 R31, R35, R2.reuse, 0x1, P1 ;  /* 0x00000002231f7211 */ /* 0x080fe400008f0eff */
[----:B------:R-:W-:Y:S01]  /*0bb0*/  LEA.HI.X.SX32 R35, R25, R2, 0x1, P0 ;  /* 0x0000000219237211 */ /* 0x000fe200000f0eff */
[----:B-1----:R-:W-:Y:S01]  /*0bc0*/  IMAD R27, R24, R7, RZ ;  /* 0x00000007181b7224 */ /* 0x002fe200078e02ff */
[----:B------:R-:W-:Y:S01]  /*0bd0*/  IADD3 R36, P0, PT, R37, R4, RZ ;  /* 0x0000000425247210 */ /* 0x000fe20007f1e0ff */
[----:B------:R1:W5:Y:S01]  /*0be0*/  LDG.E.U8 R24, desc[UR10][R28.64] ;  /* 0x0000000a1c187981 */ /* 0x000362000c1e1100 */
[----:B------:R-:W-:-:S02]  /*0bf0*/  LEA.HI R40, R110, 0x16c, RZ, 0x1a ;  /* 0x0000016c6e287811 */ /* 0x000fc400078fd0ff */
[C---:B------:R-:W-:Y:S01]  /*0c00*/  LEA.HI R42, R110.reuse, 0x17c, RZ, 0x1a ;  /* 0x0000017c6e2a7811 */ /* 0x040fe200078fd0ff */
[----:B------:R2:W5:Y:S01]  /*0c10*/  LDG.E.U8 R25, desc[UR10][R30.64] ;  /* 0x0000000a1e197981 */ /* 0x000562000c1e1100 */
[----:B------:R-:W-:Y:S02]  /*0c20*/  LEA.HI.X.SX32 R37, R37, R2, 0x1, P0 ;  /* 0x0000000225257211 */ /* 0x000fe400000f0eff */
[----:B------:R-:W-:Y:S01]  /*0c30*/  LEA.HI R44, R110, 0x1ac, RZ, 0x1a ;  /* 0x000001ac6e2c7811 */ /* 0x000fe200078fd0ff */
[----:B------:R3:W5:Y:S01]  /*0c40*/  LDG.E.U8 R26, desc[UR10][R34.64] ;  /* 0x0000000a221a7981 */ /* 0x000762000c1e1100 */
[-C--:B-1----:R-:W-:Y:S01]  /*0c50*/  IMAD R29, R38, R7.reuse, RZ ;  /* 0x00000007261d7224 */ /* 0x082fe200078e02ff */
[-C--:B------:R-:W-:Y:S01]  /*0c60*/  IADD3 R32, P1, PT, R27, R4.reuse, RZ ;  /* 0x000000041b207210 */ /* 0x080fe20007f3e0ff */
[-C--:B------:R-:W-:Y:S01]  /*0c70*/  IMAD R41, R40, R7.reuse, RZ ;  /* 0x0000000728297224 */ /* 0x080fe200078e02ff */
[----:B------:R-:W5:Y:S01]  /*0c80*/  LDG.E.U8 R28, desc[UR10][R36.64] ;  /* 0x0000000a241c7981 */ /* 0x000f62000c1e1100 */
[----:B--2---:R-:W-:Y:S01]  /*0c90*/  IMAD R31, R42, R7, RZ ;  /* 0x000000072a1f7224 */ /* 0x004fe200078e02ff */
[----:B------:R-:W-:-:S02]  /*0ca0*/  IADD3 R38, P0, PT, R29, R4, RZ ;  /* 0x000000041d267210 */ /* 0x000fc40007f1e0ff */
[C---:B------:R-:W-:Y:S02]  /*0cb0*/  LEA.HI R42, R110.reuse, 0x19c, RZ, 0x1a ;  /* 0x0000019c6e2a7811 */ /* 0x040fe400078fd0ff */
[-C--:B------:R-:W-:Y:S02]  /*0cc0*/  LEA.HI.X.SX32 R33, R27, R2.reuse, 0x1, P1 ;  /* 0x000000021b217211 */ /* 0x080fe400008f0eff */
[----:B------:R-:W-:Y:S02]  /*0cd0*/  LEA.HI.X.SX32 R39, R29, R2, 0x1, P0 ;  /* 0x000000021d277211 */ /* 0x000fe400000f0eff */
[----:B------:R-:W-:Y:S01]  /*0ce0*/  LEA.HI R30, R110, 0x18c, RZ, 0x1a ;  /* 0x0000018c6e1e7811 */ /* 0x000fe200078fd0ff */
[----:B------:R-:W-:Y:S01]  /*0cf0*/  IMAD R43, R42, R7, RZ ;  /* 0x000000072a2b7224 */ /* 0x000fe200078e02ff */
[-C--:B---3--:R-:W-:Y:S01]  /*0d00*/  IADD3 R34, P1, PT, R41, R4.reuse, RZ ;  /* 0x0000000429227210 */ /* 0x088fe20007f3e0ff */
[----:B------:R1:W5:Y:S01]  /*0d10*/  LDG.E.U8 R27, desc[UR10][R32.64] ;  /* 0x0000000a201b7981 */ /* 0x000362000c1e1100 */
[----:B------:R-:W-:-:S02]  /*0d20*/  IADD3 R40, P0, PT, R31, R4, RZ ;  /* 0x000000041f287210 */ /* 0x000fc40007f1e0ff */
[-C--:B------:R-:W-:Y:S01]  /*0d30*/  LEA.HI.X.SX32 R35, R41, R2.reuse, 0x1, P1 ;  /* 0x0000000229237211 */ /* 0x080fe200008f0eff */
[----:B------:R2:W5:Y:S01]  /*0d40*/  LDG.E.U8 R29, desc[UR10][R38.64] ;  /* 0x0000000a261d7981 */ /* 0x000562000c1e1100 */
[----:B------:R-:W-:Y:S02]  /*0d50*/  LEA.HI.X.SX32 R41, R31, R2, 0x1, P0 ;  /* 0x000000021f297211 */ /* 0x000fe400000f0eff */
[-C--:B------:R-:W-:Y:S01]  /*0d60*/  IADD3 R42, P0, PT, R43, R4.reuse, RZ ;  /* 0x000000042b2a7210 */ /* 0x080fe20007f1e0ff */
[-C--:B-1----:R-:W-:Y:S02]  /*0d70*/  IMAD R33, R30, R7.reuse, RZ ;  /* 0x000000071e217224 */ /* 0x082fe400078e02ff */
[----:B--2---:R-:W-:Y:S01]  /*0d80*/  IMAD R39, R44, R7, RZ ;  /* 0x000000072c277224 */ /* 0x004fe200078e02ff */
[----:B------:R-:W-:Y:S01]  /*0d90*/  LEA.HI R44, R110, 0x1cc, RZ, 0x1a ;  /* 0x000001cc6e2c7811 */ /* 0x000fe200078fd0ff */
[----:B------:R1:W5:Y:S01]  /*0da0*/  LDG.E.U8 R30, desc[UR10][R34.64] ;  /* 0x0000000a221e7981 */ /* 0x000362000c1e1100 */
[----:B------:R-:W-:-:S02]  /*0db0*/  IADD3 R36, P1, PT, R33, R4, RZ ;  /* 0x0000000421247210 */ /* 0x000fc40007f3e0ff */
[----:B------:R-:W-:Y:S01]  /*0dc0*/  LEA.HI R46, R110, 0x1bc, RZ, 0x1a ;  /* 0x000001bc6e2e7811 */ /* 0x000fe200078fd0ff */
[----:B------:R2:W5:Y:S01]  /*0dd0*/  LDG.E.U8 R31, desc[UR10][R40.64] ;  /* 0x0000000a281f7981 */ /* 0x000562000c1e1100 */
[----:B------:R-:W-:Y:S02]  /*0de0*/  LEA.HI.X.SX32 R43, R43, R2, 0x1, P0 ;  /* 0x000000022b2b7211 */ /* 0x000fe400000f0eff */
[----:B------:R-:W-:Y:S01]  /*0df0*/  IADD3 R38, P0, PT, R39, R4, RZ ;  /* 0x0000000427267210 */ /* 0x000fe20007f1e0ff */
[-C--:B-1----:R-:W-:Y:S01]  /*0e00*/  IMAD R35, R44, R7.reuse, RZ ;  /* 0x000000072c237224 */ /* 0x082fe200078e02ff */
[----:B------:R-:W-:Y:S01]  /*0e10*/  LEA.HI R44, R110, 0x1ec, RZ, 0x1a ;  /* 0x000001ec6e2c7811 */ /* 0x000fe200078fd0ff */
[----:B------:R-:W-:Y:S01]  /*0e20*/  IMAD R47, R46, R7, RZ ;  /* 0x000000072e2f7224 */ /* 0x000fe200078e02ff */
[-C--:B------:R-:W-:Y:S02]  /*0e30*/  LEA.HI.X.SX32 R37, R33, R2.reuse, 0x1, P1 ;  /* 0x0000000221257211 */ /* 0x080fe400008f0eff */
[----:B------:R-:W-:Y:S01]  /*0e40*/  LEA.HI R34, R110, 0x1dc, RZ, 0x1a ;  /* 0x000001dc6e227811 */ /* 0x000fe200078fd0ff */
[----:B------:R1:W5:Y:S01]  /*0e50*/  LDG.E.U8 R33, desc[UR10][R42.64] ;  /* 0x0000000a2a217981 */ /* 0x000362000c1e1100 */
[----:B------:R-:W-:-:S02]  /*0e60*/  LEA.HI.X.SX32 R39, R39, R2, 0x1, P0 ;  /* 0x0000000227277211 */ /* 0x000fc400000f0eff */
[-C--:B------:R-:W-:Y:S01]  /*0e70*/  IADD3 R48, P0, PT, R35, R4.reuse, RZ ;  /* 0x0000000423307210 */ /* 0x080fe20007f1e0ff */
[----:B------:R3:W5:Y:S01]  /*0e80*/  LDG.E.U8 R32, desc[UR10][R36.64] ;  /* 0x0000000a24207981 */ /* 0x000762000c1e1100 */
[----:B------:R-:W-:Y:S01]  /*0e90*/  IMAD R45, R7, 0x8, R45 ;  /* 0x00000008072d7824 */ /* 0x000fe200078e022d */
[----:B--2---:R-:W-:Y:S01]  /*0ea0*/  IADD3 R40, P1, PT, R47, R4, RZ ;  /* 0x000000042f287210 */ /* 0x004fe20007f3e0ff */
[-C--:B-1----:R-:W-:Y:S01]  /*0eb0*/  IMAD R43, R44, R7.reuse, RZ ;  /* 0x000000072c2b7224 */ /* 0x082fe200078e02ff */
[----:B------:R-:W-:Y:S01]  /*0ec0*/  LEA.HI.X.SX32 R49, R35, R2, 0x1, P0 ;  /* 0x0000000223317211 */ /* 0x000fe200000f0eff */
[----:B---3--:R-:W-:-:S03]  /*0ed0*/  IMAD R37, R34, R7, RZ ;  /* 0x0000000722257224 */ /* 0x008fc600078e02ff */
[----:B------:R-:W-:Y:S01]  /*0ee0*/  IADD3 R52, P0, PT, R43, R4, RZ ;  /* 0x000000042b347210 */ /* 0x000fe20007f1e0ff */
[----:B------:R1:W5:Y:S01]  /*0ef0*/  LDG.E.U8 R34, desc[UR10][R38.64] ;  /* 0x0000000a26227981 */ /* 0x000362000c1e1100 */
[----:B------:R-:W-:Y:S02]  /*0f00*/  LEA.HI.X.SX32 R41, R47, R2, 0x1, P1 ;  /* 0x000000022f297211 */ /* 0x000fe400008f0eff */
[----:B------:R-:W-:Y:S01]  /*0f10*/  IADD3 R50, P1, PT, R37, R4, RZ ;  /* 0x0000000425327210 */ /* 0x000fe20007f3e0ff */
[----:B------:R-:W5:Y:S01]  /*0f20*/  LDG.E.U8 R36, desc[UR10][R48.64] ;  /* 0x0000000a30247981 */ /* 0x000f62000c1e1100 */
[----:B------:R-:W-:Y:S01]  /*0f30*/  LEA.HI.X.SX32 R53, R43, R2, 0x1, P0 ;  /* 0x000000022b357211 */ /* 0x000fe200000f0eff */
[----:B-1----:R-:W-:Y:S01]  /*0f40*/  IMAD R39, R7, 0x4, R45 ;  /* 0x0000000407277824 */ /* 0x002fe200078e022d */
[----:B------:R-:W-:Y:S01]  /*0f50*/  IADD3 R42, P0, PT, R45, R4, RZ ;  /* 0x000000042d2a7210 */ /* 0x000fe20007f1e0ff */
[----:B------:R1:W5:Y:S02]  /*0f60*/  LDG.E.U8 R35, desc[UR10][R40.64] ;  /* 0x0000000a28237981 */ /* 0x000364000c1e1100 */
[----:B------:R-:W-:Y:S01]  /*0f70*/  IMAD R47, R7, 0x4, R39 ;  /* 0x00000004072f7824 */ /* 0x000fe200078e0227 */
[-C--:B------:R-:W-:Y:S01]  /*0f80*/  LEA.HI.X.SX32 R51, R37, R2.reuse, 0x1, P1 ;  /* 0x0000000225337211 */ /* 0x080fe200008f0eff */
[----:B------:R-:W5:Y:S01]  /*0f90*/  LDG.E.U8 R38, desc[UR10][R52.64] ;  /* 0x0000000a34267981 */ /* 0x000f62000c1e1100 */
[----:B------:R-:W-:-:S02]  /*0fa0*/  LEA.HI.X.SX32 R43, R45, R2, 0x1, P0 ;  /* 0x000000022d2b7211 */ /* 0x000fc400000f0eff */
[----:B------:R-:W-:Y:S01]  /*0fb0*/  IADD3 R44, P0, PT, R39, R4, RZ ;  /* 0x00000004272c7210 */ /* 0x000fe20007f1e0ff */
[----:B------:R2:W5:Y:S01]  /*0fc0*/  LDG.E.U8 R37, desc[UR10][R50.64] ;  /* 0x0000000a32257981 */ /* 0x000562000c1e1100 */
[----:B-1----:R-:W-:Y:S02]  /*0fd0*/  IMAD R41, R7, 0x8, R47 ;  /* 0x0000000807297824 */ /* 0x002fe400078e022f */
[----:B------:R-:W-:Y:S02]  /*0fe0*/  LEA.HI.X.SX32 R45, R39, R2, 0x1, P0 ;  /* 0x00000002272d7211 */ /* 0x000fe400000f0eff */
[----:B------:R-:W5:Y:S01]  /*0ff0*/  LDG.E.U8 R39, desc[UR10][R42.64] ;  /* 0x0000000a2a277981 */ /* 0x000f62000c1e1100 */
[-C--:B------:R-:W-:Y:S02]  /*1000*/  IADD3 R48, P0, PT, R41, R4.reuse, RZ ;  /* 0x0000000429307210 */ /* 0x080fe40007f1e0ff */
[----:B------:R-:W-:Y:S01]  /*1010*/  IADD3 R46, P1, PT, R47, R4, RZ ;  /* 0x000000042f2e7210 */ /* 0x000fe20007f3e0ff */
[----:B--2---:R-:W-:Y:S01]  /*1020*/  IMAD R51, R7, 0x4, R41 ;  /* 0x0000000407337824 */ /* 0x004fe200078e0229 */
[----:B------:R-:W-:Y:S01]  /*1030*/  LEA.HI.X.SX32 R49, R41, R2, 0x1, P0 ;  /* 0x0000000229317211 */ /* 0x000fe200000f0eff */
[----:B------:R-:W5:Y:S02]  /*1040*/  LDG.E.U8 R40, desc[UR10][R44.64] ;  /* 0x0000000a2c287981 */ /* 0x000f64000c1e1100 */
[----:B------:R-:W-:Y:S01]  /*1050*/  IMAD R53, R7, 0x4, R51 ;  /* 0x0000000407357824 */ /* 0x000fe200078e0233 */
[----:B------:R-:W-:Y:S01]  /*1060*/  IADD3 R50, P0, PT, R51, R4, RZ ;  /* 0x0000000433327210 */ /* 0x000fe20007f1e0ff */
[----:B------:R1:W5:Y:S02]  /*1070*/  LDG.E.U8 R43, desc[UR10][R48.64] ;  /* 0x0000000a302b7981 */ /* 0x000364000c1e1100 */
[----:B------:R-:W-:Y:S01]  /*1080*/  IMAD R55, R7, 0x8, R53 ;  /* 0x0000000807377824 */ /* 0x000fe200078e0235 */
[----:B------:R-:W-:-:S02]  /*1090*/  LEA.HI.X.SX32 R51, R51, R2, 0x1, P0 ;  /* 0x0000000233337211 */ /* 0x000fc400000f0eff */
[----:B------:R-:W-:Y:S01]  /*10a0*/  IADD3 R52, P0, PT, R53, R4, RZ ;  /* 0x0000000435347210 */ /* 0x000fe20007f1e0ff */
[----:B------:R-:W-:Y:S01]  /*10b0*/  IMAD R57, R7, 0x4, R55 ;  /* 0x0000000407397824 */ /* 0x000fe200078e0237 */
[-C--:B------:R-:W-:Y:S01]  /*10c0*/  LEA.HI.X.SX32 R47, R47, R2.reuse, 0x1, P1 ;  /* 0x000000022f2f7211 */ /* 0x080fe200008f0eff */
[----:B------:R2:W5:Y:S01]  /*10d0*/  LDG.E.U8 R42, desc[UR10][R50.64] ;  /* 0x0000000a322a7981 */ /* 0x000562000c1e1100 */
[----:B------:R-:W-:Y:S01]  /*10e0*/  LEA.HI.X.SX32 R53, R53, R2, 0x1, P0 ;  /* 0x0000000235357211 */ /* 0x000fe200000f0eff */
[----:B------:R-:W-:Y:S01]  /*10f0*/  IMAD R59, R7, 0x4, R57 ;  /* 0x00000004073b7824 */ /* 0x000fe200078e0239 */
[----:B------:R-:W-:Y:S01]  /*1100*/  IADD3 R54, P0, PT, R55, R4, RZ ;  /* 0x0000000437367210 */ /* 0x000fe20007f1e0ff */
[----:B------:R-:W5:Y:S02]  /*1110*/  LDG.E.U8 R41, desc[UR10][R46.64] ;  /* 0x0000000a2e297981 */ /* 0x000f64000c1e1100 */
[----:B-1----:R-:W-:Y:S01]  /*1120*/  IMAD R49, R7, 0x8, R59 ;  /* 0x0000000807317824 */ /* 0x002fe200078e023b */
[----:B------:R-:W-:Y:S01]  /*1130*/  LEA.HI.X.SX32 R55, R55, R2, 0x1, P0 ;  /* 0x0000000237377211 */ /* 0x000fe200000f0eff */
[----:B------:R-:W5:Y:S01]  /*1140*/  LDG.E.U8 R45, desc[UR10][R52.64] ;  /* 0x0000000a342d7981 */ /* 0x000f62000c1e1100 */
[-C--:B------:R-:W-:Y:S01]  /*1150*/  IADD3 R58, P0, PT, R59, R4.reuse, RZ ;  /* 0x000000043b3a7210 */ /* 0x080fe20007f1e0ff */
[----:B------:R-:W-:Y:S01]  /*1160*/  IMAD R61, R7, 0x4, R49 ;  /* 0x00000004073d7824 */ /* 0x000fe200078e0231 */
[----:B------:R-:W-:-:S02]  /*1170*/  IADD3 R56, P1, PT, R57, R4, RZ ;  /* 0x0000000439387210 */ /* 0x000fc40007f3e0ff */
[----:B------:R-:W-:Y:S01]  /*1180*/  LEA.HI.X.SX32 R59, R59, R2, 0x1, P0 ;  /* 0x000000023b3b7211 */ /* 0x000fe200000f0eff */
[----:B------:R-:W-:Y:S01]  /*1190*/  IMAD R63, R7, 0x4, R61 ;  /* 0x00000004073f7824 */ /* 0x000fe200078e023d */
[----:B--2---:R-:W-:Y:S01]  /*11a0*/  IADD3 R50, P0, PT, R49, R4, RZ ;  /* 0x0000000431327210 */ /* 0x004fe20007f1e0ff */
[----:B------:R1:W5:Y:S01]  /*11b0*/  LDG.E.U8 R47, desc[UR10][R54.64] ;  /* 0x0000000a362f7981 */ /* 0x000362000c1e1100 */
[-C--:B------:R-:W-:Y:S01]  /*11c0*/  LEA.HI.X.SX32 R57, R57, R2.reuse, 0x1, P1 ;  /* 0x0000000239397211 */ /* 0x080fe200008f0eff */
[----:B------:R-:W-:Y:S01]  /*11d0*/  IMAD R65, R7, 0x8, R63 ;  /* 0x0000000807417824 */ /* 0x000fe200078e023f */
[----:B------:R-:W-:Y:S02]  /*11e0*/  LEA.HI.X.SX32 R51, R49, R2, 0x1, P0 ;  /* 0x0000000231337211 */ /* 0x000fe400000f0eff */
[C---:B------:R-:W-:Y:S01]  /*11f0*/  IADD3 R60, P0, PT, R61.reuse, R4, RZ ;  /* 0x000000043d3c7210 */ /* 0x040fe20007f1e0ff */
[----:B------:R2:W5:Y:S03]  /*1200*/  LDG.E.U8 R44, desc[UR10][R56.64] ;  /* 0x0000000a382c7981 */ /* 0x000566000c1e1100 */
[----:B------:R-:W-:Y:S01]  /*1210*/  LEA.HI.X.SX32 R61, R61, R2, 0x1, P0 ;  /* 0x000000023d3d7211 */ /* 0x000fe200000f0eff */
[----:B------:R3:W5:Y:S01]  /*1220*/  LDG.E.U8 R49, desc[UR10][R58.64] ;  /* 0x0000000a3a317981 */ /* 0x000762000c1e1100 */
[----:B-1----:R-:W-:-:S02]  /*1230*/  IADD3 R54, P0, PT, R65, R4, RZ ;  /* 0x0000000441367210 */ /* 0x002fc40007f1e0ff */
[----:B------:R-:W-:Y:S01]  /*1240*/  IADD3 R52, P1, PT, R63, R4, RZ ;  /* 0x000000043f347210 */ /* 0x000fe20007f3e0ff */
[----:B------:R1:W5:Y:S01]  /*1250*/  LDG.E.U8 R46, desc[UR10][R60.64] ;  /* 0x0000000a3c2e7981 */ /* 0x000362000c1e1100 */
[----:B--2---:R-:W-:Y:S01]  /*1260*/  IMAD R57, R7, 0x4, R65 ;  /* 0x0000000407397824 */ /* 0x004fe200078e0241 */
[----:B------:R-:W-:Y:S02]  /*1270*/  LEA.HI.X.SX32 R55, R65, R2, 0x1, P0 ;  /* 0x0000000241377211 */ /* 0x000fe400000f0eff */
[----:B------:R-:W5:Y:S01]  /*1280*/  LDG.E.U8 R51, desc[UR10][R50.64] ;  /* 0x0000000a32337981 */ /* 0x000f62000c1e1100 */
[----:B---3--:R-:W-:Y:S01]  /*1290*/  IMAD R59, R7, 0x4, R57 ;  /* 0x00000004073b7824 */ /* 0x008fe200078e0239 */
[----:B------:R-:W-:Y:S02]  /*12a0*/  IADD3 R62, P0, PT, R57, R4, RZ ;  /* 0x00000004393e7210 */ /* 0x000fe40007f1e0ff */
[-C--:B------:R-:W-:Y:S01]  /*12b0*/  LEA.HI.X.SX32 R53, R63, R2.reuse, 0x1, P1 ;  /* 0x000000023f357211 */ /* 0x080fe200008f0eff */
[----:B------:R-:W-:Y:S01]  /*12c0*/  IMAD R65, R7, 0x8, R59 ;  /* 0x0000000807417824 */ /* 0x000fe200078e023b */
[----:B------:R-:W-:Y:S01]  /*12d0*/  LEA.HI.X.SX32 R63, R57, R2, 0x1, P0 ;  /* 0x00000002393f7211 */ /* 0x000fe200000f0eff */
[----:B------:R-:W5:Y:S01]  /*12e0*/  LDG.E.U8 R55, desc[UR10][R54.64] ;  /* 0x0000000a36377981 */ /* 0x000f62000c1e1100 */
[----:B------:R-:W-:Y:S01]  /*12f0*/  IADD3 R56, P0, PT, R59, R4, RZ ;  /* 0x000000043b387210 */ /* 0x000fe20007f1e0ff */
[----:B------:R-:W-:-:S02]  /*1300*/  IMAD R67, R7, 0x4, R65 ;  /* 0x0000000407437824 */ /* 0x000fc400078e0241 */
[----:B------:R2:W5:Y:S01]  /*1310*/  LDG.E.U8 R48, desc[UR10][R62.64] ;  /* 0x0000000a3e307981 */ /* 0x000562000c1e1100 */
[----:B------:R-:W-:Y:S01]  /*1320*/  LEA.HI.X.SX32 R57, R59, R2, 0x1, P0 ;  /* 0x000000023b397211 */ /* 0x000fe200000f0eff */
[----:B-1----:R-:W-:Y:S01]  /*1330*/  IMAD R61, R7, 0x4, R67 ;  /* 0x00000004073d7824 */ /* 0x002fe200078e0243 */
[-C--:B------:R-:W-:Y:S01]  /*1340*/  IADD3 R58, P0, PT, R65, R4.reuse, RZ ;  /* 0x00000004413a7210 */ /* 0x080fe20007f1e0ff */
[----:B------:R-:W5:Y:S01]  /*1350*/  LDG.E.U8 R53, desc[UR10][R52.64] ;  /* 0x0000000a34357981 */ /* 0x000f62000c1e1100 */
[----:B------:R-:W-:Y:S02]  /*1360*/  IADD3 R64, P1, PT, R67, R4, RZ ;  /* 0x0000000443407210 */ /* 0x000fe40007f3e0ff */
[-C--:B------:R-:W-:Y:S01]  /*1370*/  LEA.HI.X.SX32 R59, R65, R2.reuse, 0x1, P0 ;  /* 0x00000002413b7211 */ /* 0x080fe200000f0eff */
[----:B------:R-:W5:Y:S01]  /*1380*/  LDG.E.U8 R57, desc[UR10][R56.64] ;  /* 0x0000000a38397981 */ /* 0x000f62000c1e1100 */
[----:B------:R-:W-:Y:S01]  /*1390*/  LEA.HI.X.SX32 R65, R67, R2, 0x1, P1 ;  /* 0x0000000243417211 */ /* 0x000fe200008f0eff */
[----:B------:R-:W-:Y:S01]  /*13a0*/  IMAD R67, R7, 0x8, R61 ;  /* 0x0000000807437824 */ /* 0x000fe200078e023d */
[----:B------:R-:W-:-:S02]  /*13b0*/  IADD3 R60, P0, PT, R61, R4, RZ ;  /* 0x000000043d3c7210 */ /* 0x000fc40007f1e0ff */
[----:B------:R-:W5:Y:S02]  /*13c0*/  LDG.E.U8 R59, desc[UR10][R58.64] ;  /* 0x0000000a3a3b7981 */ /* 0x000f64000c1e1100 */
[----:B------:R-:W-:Y:S01]  /*13d0*/  LEA.HI.X.SX32 R61, R61, R2, 0x1, P0 ;  /* 0x000000023d3d7211 */ /* 0x000fe200000f0eff */
[----:B------:R-:W-:Y:S01]  /*13e0*/  IMAD R69, R7, 0x4, R67 ;  /* 0x0000000407457824 */ /* 0x000fe200078e0243 */
[C---:B--2---:R-:W-:Y:S01]  /*13f0*/  IADD3 R62, P0, PT, R67.reuse, R4, RZ ;  /* 0x00000004433e7210 */ /* 0x044fe20007f1e0ff */
[----:B------:R-:W5:Y:S03]  /*1400*/  LDG.E.U8 R50, desc[UR10][R64.64] ;  /* 0x0000000a40327981 */ /* 0x000f66000c1e1100 */
[----:B------:R-:W-:Y:S01]  /*1410*/  LEA.HI.X.SX32 R63, R67, R2, 0x1, P0 ;  /* 0x00000002433f7211 */ /* 0x000fe200000f0eff */
[----:B------:R-:W-:Y:S01]  /*1420*/  IMAD R67, R7, 0x4, R69 ;  /* 0x0000000407437824 */ /* 0x000fe200078e0245 */
[-C--:B------:R-:W-:Y:S01]  /*1430*/  IADD3 R68, P0, PT, R69, R4.reuse, RZ ;  /* 0x0000000445447210 */ /* 0x080fe20007f1e0ff */
[----:B------:R-:W5:Y:S02]  /*1440*/  LDG.E.U8 R61, desc[UR10][R60.64] ;  /* 0x0000000a3c3d7981 */ /* 0x000f64000c1e1100 */
[----:B------:R-:W-:Y:S01]  /*1450*/  IMAD R73, R7, 0x8, R67 ;  /* 0x0000000807497824 */ /* 0x000fe200078e0243 */
[----:B------:R-:W-:Y:S01]  /*1460*/  IADD3 R70, P1, PT, R67, R4, RZ ;  /* 0x0000000443467210 */ /* 0x000fe20007f3e0ff */
[----:B------:R-:W5:Y:S02]  /*1470*/  LDG.E.U8 R63, desc[UR10][R62.64] ;  /* 0x0000000a3e3f7981 */ /* 0x000f64000c1e1100 */
[----:B------:R-:W-:Y:S01]  /*1480*/  IMAD R75, R7, 0x4, R73 ;  /* 0x00000004074b7824 */ /* 0x000fe200078e0249 */
[----:B------:R-:W-:-:S02]  /*1490*/  LEA.HI.X.SX32 R69, R69, R2, 0x1, P0 ;  /* 0x0000000245457211 */ /* 0x000fc400000f0eff */
[----:B------:R-:W-:Y:S01]  /*14a0*/  IADD3 R66, P0, PT, R73, R4, RZ ;  /* 0x0000000449427210 */ /* 0x000fe20007f1e0ff */
[----:B------:R-:W-:Y:S01]  /*14b0*/  IMAD R77, R7, 0x4, R75 ;  /* 0x00000004074d7824 */ /* 0x000fe200078e024b */
[-C--:B------:R-:W-:Y:S01]  /*14c0*/  LEA.HI.X.SX32 R71, R67, R2.reuse, 0x1, P1 ;  /* 0x0000000243477211 */ /* 0x080fe200008f0eff */
[----:B------:R-:W5:Y:S01]  /*14d0*/  LDG.E.U8 R52, desc[UR10][R68.64] ;  /* 0x0000000a44347981 */ /* 0x000f62000c1e1100 */
[----:B------:R-:W-:Y:S01]  /*14e0*/  LEA.HI.X.SX32 R67, R73, R2, 0x1, P0 ;  /* 0x0000000249437211 */ /* 0x000fe200000f0eff */
[----:B------:R-:W-:Y:S01]  /*14f0*/  IMAD R79, R7, 0x8, R77 ;  /* 0x00000008074f7824 */ /* 0x000fe200078e024d */
[----:B------:R-:W-:Y:S01]  /*1500*/  IADD3 R72, P0, PT, R75, R4, RZ ;  /* 0x000000044b487210 */ /* 0x000fe20007f1e0ff */
[----:B------:R-:W5:Y:S02]  /*1510*/  LDG.E.U8 R65, desc[UR10][R70.64] ;  /* 0x0000000a46417981 */ /* 0x000f64000c1e1100 */
[----:B------:R-:W-:Y:S01]  /*1520*/  IMAD R81, R7, 0x4, R79 ;  /* 0x0000000407517824 */ /* 0x000fe200078e024f */
[----:B------:R-:W-:Y:S01]  /*1530*/  LEA.HI.X.SX32 R73, R75, R2, 0x1, P0 ;  /* 0x000000024b497211 */ /* 0x000fe200000f0eff */
[----:B------:R-:W5:Y:S01]  /*1540*/  LDG.E.U8 R67, desc[UR10][R66.64] ;  /* 0x0000000a42437981 */ /* 0x000f62000c1e1100 */
[-C--:B------:R-:W-:Y:S01]  /*1550*/  IADD3 R74, P0, PT, R77, R4.reuse, RZ ;  /* 0x000000044d4a7210 */ /* 0x080fe20007f1e0ff */
[----:B------:R-:W-:Y:S01]  /*1560*/  IMAD R83, R7, 0x4, R81 ;  /* 0x0000000407537824 */ /* 0x000fe200078e0251 */
[----:B------:R-:W-:Y:S01]  /*1570*/  IADD3 R78, P1, PT, R81, R4, RZ ;  /* 0x00000004514e7210 */ /* 0x000fe20007f3e0ff */
[----:B------:R-:W5:Y:S01]  /*1580*/  LDG.E.U8 R54, desc[UR10][R72.64] ;  /* 0x0000000a48367981 */ /* 0x000f62000c1e1100 */
[----:B------:R-:W-:-:S02]  /*1590*/  LEA.HI.X.SX32 R75, R77, R2, 0x1, P0 ;  /* 0x000000024d4b7211 */ /* 0x000fc400000f0eff */
[----:B------:R-:W-:Y:S01]  /*15a0*/  IADD3 R76, P0, PT, R79, R4, RZ ;  /* 0x000000044f4c7210 */ /* 0x000fe20007f1e0ff */
[----:B------:R-:W-:Y:S02]  /*15b0*/  IMAD R85, R7, 0x8, R83 ;  /* 0x0000000807557824 */ /* 0x000fe400078e0253 */
[----:B------:R-:W5:Y:S01]  /*15c0*/  LDG.E.U8 R69, desc[UR10][R74.64] ;  /* 0x0000000a4a457981 */ /* 0x000f62000c1e1100 */
[----:B------:R-:W-:Y:S01]  /*15d0*/  LEA.HI.X.SX32 R77, R79, R2, 0x1, P0 ;  /* 0x000000024f4d7211 */ /* 0x000fe200000f0eff */
[----:B------:R-:W-:Y:S01]  /*15e0*/  IMAD R87, R7, 0x4, R85 ;  /* 0x0000000407577824 */ /* 0x000fe200078e0255 */
        /* <DEDUP_REMOVED lines=8> */
[----:B------:R-:W-:Y:S02]  /*1670*/  LEA.HI.X.SX32 R83, R85, R2, 0x1, P0 ;  /* 0x0000000255537211 */ /* 0x000fe400000f0eff */
[-C--:B------:R-:W-:Y:S01]  /*1680*/  IADD3 R84, P0, PT, R87, R4.reuse, RZ ;  /* 0x0000000457547210 */ /* 0x080fe20007f1e0ff */
[----:B------:R2:W5:Y:S01]  /*1690*/  LDG.E.U8 R73, desc[UR10][R80.64] ;  /* 0x0000000a50497981 */ /* 0x000562000c1e1100 */
[----:B------:R-:W-:Y:S02]  /*16a0*/  IADD3 R86, P1, PT, R89, R4, RZ ;  /* 0x0000000459567210 */ /* 0x000fe40007f3e0ff */
[----:B------:R-:W-:Y:S01]  /*16b0*/  LEA.HI.X.SX32 R85, R87, R2, 0x1, P0 ;  /* 0x0000000257557211 */ /* 0x000fe200000f0eff */
[----:B------:R3:W5:Y:S01]  /*16c0*/  LDG.E.U8 R75, desc[UR10][R82.64] ;  /* 0x0000000a524b7981 */ /* 0x000762000c1e1100 */
[----:B-1----:R-:W-:Y:S01]  /*16d0*/  IMAD R79, R7, 0x4, R91 ;  /* 0x00000004074f7824 */ /* 0x002fe200078e025b */
[----:B------:R-:W-:-:S02]  /*16e0*/  IADD3 R88, P0, PT, R91, R4, RZ ;  /* 0x000000045b587210 */ /* 0x000fc40007f1e0ff */
[----:B------:R1:W5:Y:S01]  /*16f0*/  LDG.E.U8 R58, desc[UR10][R84.64] ;  /* 0x0000000a543a7981 */ /* 0x000362000c1e1100 */
[-C--:B------:R-:W-:Y:S01]  /*1700*/  LEA.HI.X.SX32 R87, R89, R2.reuse, 0x1, P1 ;  /* 0x0000000259577211 */ /* 0x080fe200008f0eff */
[----:B--2---:R-:W-:Y:S01]  /*1710*/  IMAD R81, R7, 0x4, R79 ;  /* 0x0000000407517824 */ /* 0x004fe200078e024f */
[----:B------:R-:W-:Y:S02]  /*1720*/  LEA.HI.X.SX32 R89, R91, R2, 0x1, P0 ;  /* 0x000000025b597211 */ /* 0x000fe400000f0eff */
[----:B------:R-:W-:Y:S01]  /*1730*/  IADD3 R90, P0, PT, R79, R4, RZ ;  /* 0x000000044f5a7210 */ /* 0x000fe20007f1e0ff */
[----:B---3--:R-:W-:Y:S01]  /*1740*/  IMAD R83, R7, 0x8, R81 ;  /* 0x0000000807537824 */ /* 0x008fe200078e0251 */
[----:B------:R2:W5:Y:S02]  /*1750*/  LDG.E.U8 R77, desc[UR10][R86.64] ;  /* 0x0000000a564d7981 */ /* 0x000564000c1e1100 */
[----:B------:R-:W-:Y:S01]  /*1760*/  LEA.HI.X.SX32 R91, R79, R2, 0x1, P0 ;  /* 0x000000024f5b7211 */ /* 0x000fe200000f0eff */
[----:B------:R-:W-:Y:S01]  /*1770*/  IMAD R93, R7, 0x4, R83 ;  /* 0x00000004075d7824 */ /* 0x000fe200078e0253 */
[----:B------:R-:W-:Y:S01]  /*1780*/  IADD3 R80, P0, PT, R81, R4, RZ ;  /* 0x0000000451507210 */ /* 0x000fe20007f1e0ff */
[----:B------:R3:W5:Y:S02]  /*1790*/  LDG.E.U8 R79, desc[UR10][R88.64] ;  /* 0x0000000a584f7981 */ /* 0x000764000c1e1100 */
[----:B-1----:R-:W-:Y:S01]  /*17a0*/  IMAD R85, R7, 0x4, R93 ;  /* 0x0000000407557824 */ /* 0x002fe200078e025d */
[----:B------:R-:W-:Y:S01]  /*17b0*/  LEA.HI.X.SX32 R81, R81, R2, 0x1, P0 ;  /* 0x0000000251517211 */ /* 0x000fe200000f0eff */
[----:B------:R1:W5:Y:S01]  /*17c0*/  LDG.E.U8 R60, desc[UR10][R90.64] ;  /* 0x0000000a5a3c7981 */ /* 0x000362000c1e1100 */
[----:B------:R-:W-:Y:S01]  /*17d0*/  IADD3 R82, P0, PT, R83, R4, RZ ;  /* 0x0000000453527210 */ /* 0x000fe20007f1e0ff */
[----:B--2---:R-:W-:-:S03]  /*17e0*/  IMAD R87, R7, 0x8, R85 ;  /* 0x0000000807577824 */ /* 0x004fc600078e0255 */
[----:B------:R-:W-:Y:S01]  /*17f0*/  LEA.HI.X.SX32 R83, R83, R2, 0x1, P0 ;  /* 0x0000000253537211 */ /* 0x000fe200000f0eff */
[----:B------:R-:W5:Y:S01]  /*1800*/  LDG.E.U8 R81, desc[UR10][R80.64] ;  /* 0x0000000a50517981 */ /* 0x000f62000c1e1100 */
[-C--:B------:R-:W-:Y:S01]  /*1810*/  IADD3 R84, P0, PT, R85, R4.reuse, RZ ;  /* 0x0000000455547210 */ /* 0x080fe20007f1e0ff */
[----:B---3--:R-:W-:Y:S01]  /*1820*/  IMAD R89, R7, 0x4, R87 ;  /* 0x0000000407597824 */ /* 0x008fe200078e0257 */
[----:B------:R-:W-:Y:S02]  /*1830*/  IADD3 R92, P1, PT, R93, R4, RZ ;  /* 0x000000045d5c7210 */ /* 0x000fe40007f3e0ff */
[----:B------:R-:W-:Y:S01]  /*1840*/  LEA.HI.X.SX32 R85, R85, R2, 0x1, P0 ;  /* 0x0000000255557211 */ /* 0x000fe200000f0eff */
[----:B-1----:R-:W-:Y:S01]  /*1850*/  IMAD R91, R7, 0x4, R89 ;  /* 0x00000004075b7824 */ /* 0x002fe200078e0259 */
[----:B------:R-:W-:Y:S01]  /*1860*/  IADD3 R86, P0, PT, R87, R4, RZ ;  /* 0x0000000457567210 */ /* 0x000fe20007f1e0ff */
[----:B------:R-:W5:Y:S01]  /*1870*/  LDG.E.U8 R83, desc[UR10][R82.64] ;  /* 0x0000000a52537981 */ /* 0x000f62000c1e1100 */
[-C--:B------:R-:W-:Y:S01]  /*1880*/  LEA.HI.X.SX32 R93, R93, R2.reuse, 0x1, P1 ;  /* 0x000000025d5d7211 */ /* 0x080fe200008f0eff */
[----:B------:R-:W-:Y:S01]  /*1890*/  IMAD R97, R7, 0x8, R91 ;  /* 0x0000000807617824 */ /* 0x000fe200078e025b */
[----:B------:R-:W-:Y:S01]  /*18a0*/  LEA.HI.X.SX32 R87, R87, R2, 0x1, P0 ;  /* 0x0000000257577211 */ /* 0x000fe200000f0eff */
[----:B------:R-:W5:Y:S01]  /*18b0*/  LDG.E.U8 R85, desc[UR10][R84.64] ;  /* 0x0000000a54557981 */ /* 0x000f62000c1e1100 */
[----:B------:R-:W-:-:S02]  /*18c0*/  IADD3 R94, P0, PT, R89, R4, RZ ;  /* 0x00000004595e7210 */ /* 0x000fc40007f1e0ff */
[----:B------:R-:W-:Y:S01]  /*18d0*/  IADD3 R88, P1, PT, R91, R4, RZ ;  /* 0x000000045b587210 */ /* 0x000fe20007f3e0ff */
[----:B------:R1:W5:Y:S01]  /*18e0*/  LDG.E.U8 R62, desc[UR10][R92.64] ;  /* 0x0000000a5c3e7981 */ /* 0x000362000c1e1100 */
[----:B------:R-:W-:Y:S02]  /*18f0*/  LEA.HI.X.SX32 R95, R89, R2, 0x1, P0 ;  /* 0x00000002595f7211 */ /* 0x000fe400000f0eff */
[----:B------:R-:W-:Y:S01]  /*1900*/  IADD3 R90, P0, PT, R97, R4, RZ ;  /* 0x00000004615a7210 */ /* 0x000fe20007f1e0ff */
[----:B------:R-:W5:Y:S01]  /*1910*/  LDG.E.U8 R87, desc[UR10][R86.64] ;  /* 0x0000000a56577981 */ /* 0x000f62000c1e1100 */
[-C--:B------:R-:W-:Y:S01]  /*1920*/  LEA.HI.X.SX32 R89, R91, R2.reuse, 0x1, P1 ;  /* 0x000000025b597211 */ /* 0x080fe200008f0eff */
[----:B-1----:R-:W-:Y:S01]  /*1930*/  IMAD R93, R7, 0x4, R97 ;  /* 0x00000004075d7824 */ /* 0x002fe200078e0261 */
[----:B------:R-:W-:Y:S01]  /*1940*/  LEA.HI.X.SX32 R91, R97, R2, 0x1, P0 ;  /* 0x00000002615b7211 */ /* 0x000fe200000f0eff */
[----:B------:R1:W5:Y:S02]  /*1950*/  LDG.E.U8 R64, desc[UR10][R94.64] ;  /* 0x0000000a5e407981 */ /* 0x000364000c1e1100 */
[----:B------:R-:W-:Y:S01]  /*1960*/  IMAD R99, R7, 0x4, R93 ;  /* 0x0000000407637824 */ /* 0x000fe200078e025d */
[C---:B------:R-:W-:Y:S01]  /*1970*/  IADD3 R96, P0, PT, R93.reuse, R4, RZ ;  /* 0x000000045d607210 */ /* 0x040fe20007f1e0ff */
[----:B------:R-:W5:Y:S03]  /*1980*/  LDG.E.U8 R89, desc[UR10][R88.64] ;  /* 0x0000000a58597981 */ /* 0x000f66000c1e1100 */
[----:B------:R-:W-:Y:S01]  /*1990*/  LEA.HI.X.SX32 R97, R93, R2, 0x1, P0 ;  /* 0x000000025d617211 */ /* 0x000fe200000f0eff */
[----:B------:R-:W-:Y:S01]  /*19a0*/  IMAD R101, R7, 0x8, R99 ;  /* 0x0000000807657824 */ /* 0x000fe200078e0263 */
[C---:B------:R-:W-:Y:S01]  /*19b0*/  IADD3 R92, P0, PT, R99.reuse, R4, RZ ;  /* 0x00000004635c7210 */ /* 0x040fe20007f1e0ff */
[----:B------:R-:W5:Y:S03]  /*19c0*/  LDG.E.U8 R91, desc[UR10][R90.64] ;  /* 0x0000000a5a5b7981 */ /* 0x000f66000c1e1100 */
[----:B------:R-:W-:Y:S01]  /*19d0*/  LEA.HI.X.SX32 R93, R99, R2, 0x1, P0 ;  /* 0x00000002635d7211 */ /* 0x000fe200000f0eff */
[----:B------:R-:W-:Y:S01]  /*19e0*/  IMAD R99, R7, 0x4, R101 ;  /* 0x0000000407637824 */ /* 0x000fe200078e0265 */
[-C--:B-1----:R-:W-:Y:S01]  /*19f0*/  IADD3 R94, P0, PT, R101, R4.reuse, RZ ;  /* 0x00000004655e7210 */ /* 0x082fe20007f1e0ff */
[----:B------:R-:W5:Y:S02]  /*1a00*/  LDG.E.U8 R66, desc[UR10][R96.64] ;  /* 0x0000000a60427981 */ /* 0x000f64000c1e1100 */
[----:B------:R-:W-:Y:S01]  /*1a10*/  IMAD R103, R7, 0x4, R99 ;  /* 0x0000000407677824 */ /* 0x000fe200078e0263 */
[----:B------:R-:W-:Y:S01]  /*1a20*/  IADD3 R100, P1, PT, R99, R4, RZ ;  /* 0x0000000463647210 */ /* 0x000fe20007f3e0ff */
[----:B------:R-:W5:Y:S01]  /*1a30*/  LDG.E.U8 R93, desc[UR10][R92.64] ;  /* 0x0000000a5c5d7981 */ /* 0x000f62000c1e1100 */
[----:B------:R-:W-:-:S02]  /*1a40*/  LEA.HI.X.SX32 R95, R101, R2, 0x1, P0 ;  /* 0x00000002655f7211 */ /* 0x000fc400000f0eff */
[----:B------:R-:W-:Y:S01]  /*1a50*/  LEA.HI.X.SX32 R101, R99, R2, 0x1, P1 ;  /* 0x0000000263657211 */ /* 0x000fe200008f0eff */
[----:B------:R-:W-:Y:S01]  /*1a60*/  IMAD R99, R7, 0x8, R103 ;  /* 0x0000000807637824 */ /* 0x000fe200078e0267 */
[----:B------:R-:W-:Y:S02]  /*1a70*/  IADD3 R102, P0, PT, R103, R4, RZ ;  /* 0x0000000467667210 */ /* 0x000fe40007f1e0ff */
[----:B------:R-:W5:Y:S01]  /*1a80*/  LDG.E.U8 R95, desc[UR10][R94.64] ;  /* 0x0000000a5e5f7981 */ /* 0x000f62000c1e1100 */
[----:B------:R-:W-:Y:S01]  /*1a90*/  IMAD R107, R7, 0x4, R99 ;  /* 0x00000004076b7824 */ /* 0x000fe200078e0263 */
[----:B------:R-:W-:Y:S02]  /*1aa0*/  LEA.HI.X.SX32 R103, R103, R2, 0x1, P0 ;  /* 0x0000000267677211 */ /* 0x000fe400000f0eff */
[----:B------:R-:W-:Y:S01]  /*1ab0*/  IADD3 R104, P0, PT, R99, R4, RZ ;  /* 0x0000000463687210 */ /* 0x000fe20007f1e0ff */
[----:B------:R-:W-:Y:S01]  /*1ac0*/  IMAD R109, R7, 0x4, R107 ;  /* 0x00000004076d7824 */ /* 0x000fe200078e026b */
[----:B------:R1:W5:Y:S02]  /*1ad0*/  LDG.E.U8 R68, desc[UR10][R100.64] ;  /* 0x0000000a64447981 */ /* 0x000364000c1e1100 */
[----:B------:R-:W-:Y:S01]  /*1ae0*/  LEA.HI.X.SX32 R105, R99, R2, 0x1, P0 ;  /* 0x0000000263697211 */ /* 0x000fe200000f0eff */
[----:B------:R-:W-:Y:S01]  /*1af0*/  IMAD R111, R7, 0x8, R109 ;  /* 0x00000008076f7824 */ /* 0x000fe200078e026d */
[C---:B------:R-:W-:Y:S01]  /*1b00*/  IADD3 R106, P0, PT, R107.reuse, R4, RZ ;  /* 0x000000046b6a7210 */ /* 0x040fe20007f1e0ff */
[----:B------:R2:W5:Y:S03]  /*1b10*/  LDG.E.U8 R97, desc[UR10][R102.64] ;  /* 0x0000000a66617981 */ /* 0x000566000c1e1100 */
[----:B------:R-:W-:Y:S01]  /*1b20*/  LEA.HI.X.SX32 R107, R107, R2, 0x1, P0 ;  /* 0x000000026b6b7211 */ /* 0x000fe200000f0eff */
[----:B------:R3:W5:Y:S01]  /*1b30*/  LDG.E.U8 R99, desc[UR10][R104.64] ;  /* 0x0000000a68637981 */ /* 0x000762000c1e1100 */
[----:B-1----:R-:W-:Y:S01]  /*1b40*/  IMAD R101, R7, 0x4, R111 ;  /* 0x0000000407657824 */ /* 0x002fe200078e026f */
[----:B------:R-:W-:-:S02]  /*1b50*/  IADD3 R112, P0, PT, R111, R4, RZ ;  /* 0x000000046f707210 */ /* 0x000fc40007f1e0ff */
[----:B------:R-:W-:Y:S01]  /*1b60*/  IADD3 R108, P1, PT, R109, R4, RZ ;  /* 0x000000046d6c7210 */ /* 0x000fe20007f3e0ff */
[----:B------:R-:W5:Y:S01]  /*1b70*/  LDG.E.U8 R70, desc[UR10][R106.64] ;  /* 0x0000000a6a467981 */ /* 0x000f62000c1e1100 */
[----:B--2---:R-:W-:Y:S01]  /*1b80*/  IMAD R103, R7, 0x4, R101 ;  /* 0x0000000407677824 */ /* 0x004fe200078e0265 */
[----:B------:R-:W-:Y:S02]  /*1b90*/  LEA.HI.X.SX32 R113, R111, R2, 0x1, P0 ;  /* 0x000000026f717211 */ /* 0x000fe400000f0eff */
[----:B------:R-:W-:Y:S01]  /*1ba0*/  IADD3 R100, P0, PT, R101, R4, RZ ;  /* 0x0000000465647210 */ /* 0x000fe20007f1e0ff */
[----:B---3--:R-:W-:Y:S01]  /*1bb0*/  IMAD R105, R7, 0x8, R103 ;  /* 0x0000000807697824 */ /* 0x008fe200078e0267 */
[-C--:B------:R-:W-:Y:S01]  /*1bc0*/  LEA.HI.X.SX32 R109, R109, R2.reuse, 0x1, P1 ;  /* 0x000000026d6d7211 */ /* 0x080fe200008f0eff */
[----:B------:R1:W5:Y:S01]  /*1bd0*/  LDG.E.U8 R119, desc[UR10][R112.64] ;  /* 0x0000000a70777981 */ /* 0x000362000c1e1100 */
[----:B------:R-:W-:Y:S01]  /*1be0*/  LEA.HI.X.SX32 R101, R101, R2, 0x1, P0 ;  /* 0x0000000265657211 */ /* 0x000fe200000f0eff */
[----:B------:R-:W-:Y:S01]  /*1bf0*/  IMAD R115, R7, 0x4, R105 ;  /* 0x0000000407737824 */ /* 0x000fe200078e0269 */
[----:B------:R-:W-:Y:S01]  /*1c00*/  IADD3 R102, P0, PT, R103, R4, RZ ;  /* 0x0000000467667210 */ /* 0x000fe20007f1e0ff */
[----:B------:R2:W5:Y:S02]  /*1c10*/  LDG.E.U8 R111, desc[UR10][R108.64] ;  /* 0x0000000a6c6f7981 */ /* 0x000564000c1e1100 */
[----:B------:R-:W-:Y:S01]  /*1c20*/  IMAD R117, R7, 0x4, R115 ;  /* 0x0000000407757824 */ /* 0x000fe200078e0273 */
[----:B------:R-:W-:Y:S01]  /*1c30*/  LEA.HI.X.SX32 R103, R103, R2, 0x1, P0 ;  /* 0x0000000267677211 */ /* 0x000fe200000f0eff */
[----:B------:R3:W5:Y:S01]  /*1c40*/  LDG.E.U8 R72, desc[UR10][R100.64] ;  /* 0x0000000a64487981 */ /* 0x000762000c1e1100 */
[-C--:B------:R-:W-:Y:S01]  /*1c50*/  IADD3 R104, P0, PT, R105, R4.reuse, RZ ;  /* 0x0000000469687210 */ /* 0x080fe20007f1e0ff */
[----:B-1----:R-:W-:Y:S01]  /*1c60*/  IMAD R113, R7, 0x8, R117 ;  /* 0x0000000807717824 */ /* 0x002fe200078e0275 */
[----:B------:R-:W-:Y:S01]  /*1c70*/  IADD3 R106, P1, PT, R115, R4, RZ ;  /* 0x00000004736a7210 */ /* 0x000fe20007f3e0ff */
[----:B------:R1:W5:Y:S01]  /*1c80*/  LDG.E.U8 R121, desc[UR10][R102.64] ;  /* 0x0000000a66797981 */ /* 0x000362000c1e1100 */
[----:B------:R-:W-:-:S02]  /*1c90*/  LEA.HI.X.SX32 R105, R105, R2, 0x1, P0 ;  /* 0x0000000269697211 */ /* 0x000fc400000f0eff */
[----:B--2---:R-:W-:Y:S02]  /*1ca0*/  IADD3 R108, P0, PT, R117, R4, RZ ;  /* 0x00000004756c7210 */ /* 0x004fe40007f1e0ff */
[-C--:B------:R-:W-:Y:S01]  /*1cb0*/  LEA.HI.X.SX32 R107, R115, R2.reuse, 0x1, P1 ;  /* 0x00000002736b7211 */ /* 0x080fe200008f0eff */
[----:B------:R-:W5:Y:S01]  /*1cc0*/  LDG.E.U8 R123, desc[UR10][R104.64] ;  /* 0x0000000a687b7981 */ /* 0x000f62000c1e1100 */
[----:B------:R-:W-:Y:S01]  /*1cd0*/  LEA.HI.X.SX32 R109, R117, R2, 0x1, P0 ;  /* 0x00000002756d7211 */ /* 0x000fe200000f0eff */
[----:B------:R-:W-:Y:S01]  /*1ce0*/  IMAD R115, R7, 0x4, R113 ;  /* 0x0000000407737824 */ /* 0x000fe200078e0271 */
[C---:B---3--:R-:W-:Y:S01]  /*1cf0*/  IADD3 R100, P0, PT, R113.reuse, R4, RZ ;  /* 0x0000000471647210 */ /* 0x048fe20007f1e0ff */
[----:B------:R2:W5:Y:S03]  /*1d00*/  LDG.E.U8 R74, desc[UR10][R106.64] ;  /* 0x0000000a6a4a7981 */ /* 0x000566000c1e1100 */
[----:B------:R-:W-:Y:S01]  /*1d10*/  LEA.HI.X.SX32 R101, R113, R2, 0x1, P0 ;  /* 0x0000000271657211 */ /* 0x000fe200000f0eff */
[----:B------:R-:W-:Y:S01]  /*1d20*/  IMAD R113, R7, 0x4, R115 ;  /* 0x0000000407717824 */ /* 0x000fe200078e0273 */
[----:B-1----:R-:W-:Y:S01]  /*1d30*/  IADD3 R102, P0, PT, R115, R4, RZ ;  /* 0x0000000473667210 */ /* 0x002fe20007f1e0ff */
[----:B------:R1:W5:Y:S02]  /*1d40*/  LDG.E.U8 R125, desc[UR10][R108.64] ;  /* 0x0000000a6c7d7981 */ /* 0x000364000c1e1100 */
[----:B------:R-:W-:Y:S01]  /*1d50*/  IMAD R117, R7, 0x8, R113 ;  /* 0x0000000807757824 */ /* 0x000fe200078e0271 */
[----:B------:R-:W-:Y:S01]  /*1d60*/  LEA.HI.X.SX32 R103, R115, R2, 0x1, P0 ;  /* 0x0000000273677211 */ /* 0x000fe200000f0eff */
[----:B------:R3:W5:Y:S02]  /*1d70*/  LDG.E.U8 R127, desc[UR10][R100.64] ;  /* 0x0000000a647f7981 */ /* 0x000764000c1e1100 */
[----:B--2---:R-:W-:Y:S01]  /*1d80*/  IMAD R107, R7, 0x4, R117 ;  /* 0x00000004076b7824 */ /* 0x004fe200078e0275 */
[----:B------:R-:W-:Y:S01]  /*1d90*/  IADD3 R104, P0, PT, R117, R4, RZ ;  /* 0x0000000475687210 */ /* 0x000fe20007f1e0ff */
[----:B------:R-:W5:Y:S02]  /*1da0*/  LDG.E.U8 R76, desc[UR10][R102.64] ;  /* 0x0000000a664c7981 */ /* 0x000f64000c1e1100 */
[----:B-1----:R-:W-:Y:S01]  /*1db0*/  IMAD R109, R7, 0x4, R107 ;  /* 0x00000004076d7824 */ /* 0x002fe200078e026b */
[----:B------:R-:W-:-:S02]  /*1dc0*/  LEA.HI.X.SX32 R105, R117, R2, 0x1, P0 ;  /* 0x0000000275697211 */ /* 0x000fc400000f0eff */
[-C--:B------:R-:W-:Y:S01]  /*1dd0*/  IADD3 R106, P0, PT, R107, R4.reuse, RZ ;  /* 0x000000046b6a7210 */ /* 0x080fe20007f1e0ff */
[----:B---3--:R-:W-:Y:S01]  /*1de0*/  IMAD R101, R7, 0x8, R109 ;  /* 0x0000000807657824 */ /* 0x008fe200078e026d */
[----:B------:R-:W-:Y:S01]  /*1df0*/  IADD3 R112, P1, PT, R113, R4, RZ ;  /* 0x0000000471707210 */ /* 0x000fe20007f3e0ff */
[----:B------:R1:W5:Y:S01]  /*1e00*/  LDG.E.U8 R131, desc[UR10][R104.64] ;  /* 0x0000000a68837981 */ /* 0x000362000c1e1100 */
[----:B------:R-:W-:Y:S01]  /*1e10*/  LEA.HI.X.SX32 R107, R107, R2, 0x1, P0 ;  /* 0x000000026b6b7211 */ /* 0x000fe200000f0eff */
[----:B------:R-:W-:Y:S01]  /*1e20*/  IMAD R115, R7, 0x4, R101 ;  /* 0x0000000407737824 */ /* 0x000fe200078e0265 */
[----:B------:R-:W-:Y:S02]  /*1e30*/  IADD3 R108, P0, PT, R109, R4, RZ ;  /* 0x000000046d6c7210 */ /* 0x000fe40007f1e0ff */
[-C--:B------:R-:W-:Y:S01]  /*1e40*/  LEA.HI.X.SX32 R113, R113, R2.reuse, 0x1, P1 ;  /* 0x0000000271717211 */ /* 0x080fe200008f0eff */
[----:B------:R-:W-:Y:S01]  /*1e50*/  IMAD R117, R7, 0x4, R115 ;  /* 0x0000000407757824 */ /* 0x000fe200078e0273 */
[----:B------:R-:W-:Y:S01]  /*1e60*/  LEA.HI.X.SX32 R109, R109, R2, 0x1, P0 ;  /* 0x000000026d6d7211 */ /* 0x000fe200000f0eff */
[----:B------:R2:W5:Y:S01]  /*1e70*/  LDG.E.U8 R78, desc[UR10][R106.64] ;  /* 0x0000000a6a4e7981 */ /* 0x000562000c1e1100 */
[----:B------:R-:W-:Y:S01]  /*1e80*/  IADD3 R100, P0, PT, R101, R4, RZ ;  /* 0x0000000465647210 */ /* 0x000fe20007f1e0ff */
[----:B-1----:R-:W-:-:S02]  /*1e90*/  IMAD R105, R7, 0x8, R117 ;  /* 0x0000000807697824 */ /* 0x002fc400078e0275 */
[----:B------:R1:W5:Y:S01]  /*1ea0*/  LDG.E.U8 R129, desc[UR10][R112.64] ;  /* 0x0000000a70817981 */ /* 0x000362000c1e1100 */
[----:B------:R-:W-:Y:S02]  /*1eb0*/  LEA.HI.X.SX32 R101, R101, R2, 0x1, P0 ;  /* 0x0000000265657211 */ /* 0x000fe400000f0eff */
[-C--:B------:R-:W-:Y:S01]  /*1ec0*/  IADD3 R102, P1, PT, R115, R4.reuse, RZ ;  /* 0x0000000473667210 */ /* 0x080fe20007f3e0ff */
[----:B------:R3:W5:Y:S01]  /*1ed0*/  LDG.E.U8 R133, desc[UR10][R108.64] ;  /* 0x0000000a6c857981 */ /* 0x000762000c1e1100 */
[----:B--2---:R-:W-:Y:S01]  /*1ee0*/  IMAD R107, R7, 0x4, R105 ;  /* 0x00000004076b7824 */ /* 0x004fe200078e0269 */
[----:B-1----:R-:W-:Y:S02]  /*1ef0*/  IADD3 R112, P0, PT, R117, R4, RZ ;  /* 0x0000000475707210 */ /* 0x002fe40007f1e0ff */
[----:B------:R-:W5:Y:S01]  /*1f00*/  LDG.E.U8 R135, desc[UR10][R100.64] ;  /* 0x0000000a64877981 */ /* 0x000f62000c1e1100 */
[-C--:B------:R-:W-:Y:S02]  /*1f10*/  LEA.HI.X.SX32 R103, R115, R2.reuse, 0x1, P1 ;  /* 0x0000000273677211 */ /* 0x080fe400008f0eff */
[----:B------:R-:W-:Y:S01]  /*1f20*/  LEA.HI.X.SX32 R113, R117, R2, 0x1, P0 ;  /* 0x0000000275717211 */ /* 0x000fe200000f0eff */
[----:B------:R-:W-:Y:S01]  /*1f30*/  IMAD R115, R7, 0x4, R107 ;  /* 0x0000000407737824 */ /* 0x000fe200078e026b */
[----:B------:R-:W-:Y:S01]  /*1f40*/  IADD3 R104, P0, PT, R105, R4, RZ ;  /* 0x0000000469687210 */ /* 0x000fe20007f1e0ff */
[----:B------:R1:W5:Y:S02]  /*1f50*/  LDG.E.U8 R80, desc[UR10][R102.64] ;  /* 0x0000000a66507981 */ /* 0x000364000c1e1100 */
[----:B------:R-:W-:Y:S01]  /*1f60*/  IMAD R117, R7, 0x8, R115 ;  /* 0x0000000807757824 */ /* 0x000fe200078e0273 */
[----:B------:R-:W-:Y:S01]  /*1f70*/  LEA.HI.X.SX32 R105, R105, R2, 0x1, P0 ;  /* 0x0000000269697211 */ /* 0x000fe200000f0eff */
[----:B------:R2:W5:Y:S01]  /*1f80*/  LDG.E.U8 R137, desc[UR10][R112.64] ;  /* 0x0000000a70897981 */ /* 0x000562000c1e1100 */
[----:B------:R-:W-:-:S02]  /*1f90*/  IADD3 R106, P0, PT, R107, R4, RZ ;  /* 0x000000046b6a7210 */ /* 0x000fc40007f1e0ff */
[----:B---3--:R-:W-:Y:S01]  /*1fa0*/  IADD3 R108, P1, PT, R115, R4, RZ ;  /* 0x00000004736c7210 */ /* 0x008fe20007f3e0ff */
[----:B------:R3:W5:Y:S01]  /*1fb0*/  LDG.E.U8 R139, desc[UR10][R104.64] ;  /* 0x0000000a688b7981 */ /* 0x000762000c1e1100 */
[----:B------:R-:W-:Y:S01]  /*1fc0*/  LEA.HI.X.SX32 R107, R107, R2, 0x1, P0 ;  /* 0x000000026b6b7211 */ /* 0x000fe200000f0eff */
[----:B-1----:R-:W-:Y:S01]  /*1fd0*/  IMAD R103, R7, 0x4, R117 ;  /* 0x0000000407677824 */ /* 0x002fe200078e0275 */
[----:B------:R-:W-:-:S03]  /*1fe0*/  IADD3 R100, P0, PT, R117, R4, RZ ;  /* 0x0000000475647210 */ /* 0x000fc60007f1e0ff */
[----:B--2---:R-:W-:Y:S01]  /*1ff0*/  IMAD R113, R7, 0x4, R103 ;  /* 0x0000000407717824 */ /* 0x004fe200078e0267 */
[----:B------:R-:W-:Y:S01]  /*2000*/  LEA.HI.X.SX32 R101, R117, R2, 0x1, P0 ;  /* 0x0000000275657211 */ /* 0x000fe200000f0eff */
[----:B------:R-:W5:Y:S01]  /*2010*/  LDG.E.U8 R82, desc[UR10][R106.64] ;  /* 0x0000000a6a527981 */ /* 0x000f62000c1e1100 */
        /* <DEDUP_REMOVED lines=32> */
[----:B------:R2:W5:Y:S02]  /*2220*/  LDG.E.U8 R88, desc[UR10][R112.64] ;  /* 0x0000000a70587981 */ /* 0x000564000c1e1100 */
[----:B------:R-:W-:Y:S01]  /*2230*/  IMAD R115, R7, 0x4, R107 ;  /* 0x0000000407737824 */ /* 0x000fe200078e026b */
[----:B------:R-:W-:-:S02]  /*2240*/  LEA.HI.X.SX32 R105, R117, R2, 0x1, P0 ;  /* 0x0000000275697211 */ /* 0x000fc400000f0eff */
[-C--:B-1----:R-:W-:Y:S01]  /*2250*/  IADD3 R108, P0, PT, R107, R4.reuse, RZ ;  /* 0x000000046b6c7210 */ /* 0x082fe20007f1e0ff */
[----:B---3--:R-:W-:Y:S01]  /*2260*/  IMAD R103, R7, 0x8, R115 ;  /* 0x0000000807677824 */ /* 0x008fe200078e0273 */
[----:B------:R-:W-:Y:S01]  /*2270*/  IADD3 R100, P1, PT, R101, R4, RZ ;  /* 0x0000000465647210 */ /* 0x000fe20007f3e0ff */
[----:B------:R-:W5:Y:S01]  /*2280*/  LDG.E.U8 R155, desc[UR10][R104.64] ;  /* 0x0000000a689b7981 */ /* 0x000f62000c1e1100 */
[----:B------:R-:W-:Y:S02]  /*2290*/  LEA.HI.X.SX32 R109, R107, R2, 0x1, P0 ;  /* 0x000000026b6d7211 */ /* 0x000fe400000f0eff */
[----:B------:R-:W-:Y:S02]  /*22a0*/  IADD3 R106, P0, PT, R115, R4, RZ ;  /* 0x00000004736a7210 */ /* 0x000fe40007f1e0ff */
[-C--:B------:R-:W-:Y:S01]  /*22b0*/  LEA.HI.X.SX32 R101, R101, R2.reuse, 0x1, P1 ;  /* 0x0000000265657211 */ /* 0x080fe200008f0eff */
[----:B------:R-:W5:Y:S01]  /*22c0*/  LDG.E.U8 R90, desc[UR10][R108.64] ;  /* 0x0000000a6c5a7981 */ /* 0x000f62000c1e1100 */
[----:B------:R-:W-:Y:S01]  /*22d0*/  LEA.HI.X.SX32 R107, R115, R2, 0x1, P0 ;  /* 0x00000002736b7211 */ /* 0x000fe200000f0eff */
[----:B------:R-:W-:Y:S01]  /*22e0*/  IMAD R115, R7, 0x4, R103 ;  /* 0x0000000407737824 */ /* 0x000fe200078e0267 */
[-C--:B--2---:R-:W-:Y:S01]  /*22f0*/  IADD3 R112, P0, PT, R103, R4.reuse, RZ ;  /* 0x0000000467707210 */ /* 0x084fe20007f1e0ff */
[----:B------:R1:W5:Y:S02]  /*2300*/  LDG.E.U8 R153, desc[UR10][R100.64] ;  /* 0x0000000a64997981 */ /* 0x000364000c1e1100 */
[----:B------:R-:W-:Y:S01]  /*2310*/  IMAD R117, R7, 0x4, R115 ;  /* 0x0000000407757824 */ /* 0x000fe200078e0273 */
[----:B------:R-:W-:Y:S01]  /*2320*/  IADD3 R102, P1, PT, R115, R4, RZ ;  /* 0x0000000473667210 */ /* 0x000fe20007f3e0ff */
[----:B------:R2:W5:Y:S01]  /*2330*/  LDG.E.U8 R157, desc[UR10][R106.64] ;  /* 0x0000000a6a9d7981 */ /* 0x000562000c1e1100 */
[----:B------:R-:W-:-:S02]  /*2340*/  LEA.HI.X.SX32 R113, R103, R2, 0x1, P0 ;  /* 0x0000000267717211 */ /* 0x000fc400000f0eff */
[----:B------:R-:W-:Y:S01]  /*2350*/  IADD3 R114, P0, PT, R117, R4, RZ ;  /* 0x0000000475727210 */ /* 0x000fe20007f1e0ff */
[----:B-1----:R-:W-:Y:S01]  /*2360*/  IMAD R101, R7, 0x8, R117 ;  /* 0x0000000807657824 */ /* 0x002fe200078e0275 */
[-C--:B------:R-:W-:Y:S01]  /*2370*/  LEA.HI.X.SX32 R103, R115, R2.reuse, 0x1, P1 ;  /* 0x0000000273677211 */ /* 0x080fe200008f0eff */
[----:B------:R-:W5:Y:S02]  /*2380*/  LDG.E.U8 R159, desc[UR10][R112.64] ;  /* 0x0000000a709f7981 */ /* 0x000f64000c1e1100 */
[----:B------:R-:W-:Y:S01]  /*2390*/  IMAD R105, R7, 0x4, R101 ;  /* 0x0000000407697824 */ /* 0x000fe200078e0265 */
[----:B------:R-:W-:Y:S01]  /*23a0*/  LEA.HI.X.SX32 R115, R117, R2, 0x1, P0 ;  /* 0x0000000275737211 */ /* 0x000fe200000f0eff */
[----:B------:R1:W5:Y:S01]  /*23b0*/  LDG.E.U8 R92, desc[UR10][R102.64] ;  /* 0x0000000a665c7981 */ /* 0x000362000c1e1100 */
[----:B------:R-:W-:Y:S01]  /*23c0*/  IADD3 R100, P0, PT, R101, R4, RZ ;  /* 0x0000000465647210 */ /* 0x000fe20007f1e0ff */
[----:B------:R-:W-:Y:S02]  /*23d0*/  IMAD R109, R7, 0x4, R105 ;  /* 0x00000004076d7824 */ /* 0x000fe400078e0269 */
[----:B------:R-:W5:Y:S01]  /*23e0*/  LDG.E.U8 R161, desc[UR10][R114.64] ;  /* 0x0000000a72a17981 */ /* 0x000f62000c1e1100 */
[----:B------:R-:W-:Y:S01]  /*23f0*/  LEA.HI.X.SX32 R101, R101, R2, 0x1, P0 ;  /* 0x0000000265657211 */ /* 0x000fe200000f0eff */
[----:B--2---:R-:W-:Y:S01]  /*2400*/  IMAD R107, R7, 0x8, R109 ;  /* 0x00000008076b7824 */ /* 0x004fe200078e026d */
[----:B------:R-:W-:-:S02]  /*2410*/  IADD3 R116, P0, PT, R105, R4, RZ ;  /* 0x0000000469747210 */ /* 0x000fc40007f1e0ff */
[----:B------:R-:W-:Y:S01]  /*2420*/  IADD3 R104, P1, PT, R109, R4, RZ ;  /* 0x000000046d687210 */ /* 0x000fe20007f3e0ff */
[----:B-1----:R-:W-:Y:S01]  /*2430*/  IMAD R103, R7, 0x4, R107 ;  /* 0x0000000407677824 */ /* 0x002fe200078e026b */
[----:B------:R-:W-:Y:S01]  /*2440*/  LEA.HI.X.SX32 R117, R105, R2, 0x1, P0 ;  /* 0x0000000269757211 */ /* 0x000fe200000f0eff */
[----:B------:R1:W5:Y:S01]  /*2450*/  LDG.E.U8 R163, desc[UR10][R100.64] ;  /* 0x0000000a64a37981 */ /* 0x000362000c1e1100 */
[----:B------:R-:W-:Y:S02]  /*2460*/  IADD3 R106, P0, PT, R107, R4, RZ ;  /* 0x000000046b6a7210 */ /* 0x000fe40007f1e0ff */
[-C--:B------:R-:W-:Y:S01]  /*2470*/  LEA.HI.X.SX32 R105, R109, R2.reuse, 0x1, P1 ;  /* 0x000000026d697211 */ /* 0x080fe200008f0eff */
[----:B------:R-:W-:Y:S01]  /*2480*/  IMAD R109, R7, 0x4, R103 ;  /* 0x00000004076d7824 */ /* 0x000fe200078e0267 */
[----:B------:R-:W-:Y:S01]  /*2490*/  LEA.HI.X.SX32 R107, R107, R2, 0x1, P0 ;  /* 0x000000026b6b7211 */ /* 0x000fe200000f0eff */
[----:B------:R2:W5:Y:S01]  /*24a0*/  LDG.E.U8 R116, desc[UR10][R116.64] ;  /* 0x0000000a74747981 */ /* 0x000562000c1e1100 */
[----:B------:R-:W-:Y:S01]  /*24b0*/  IADD3 R112, P0, PT, R103, R4, RZ ;  /* 0x0000000467707210 */ /* 0x000fe20007f1e0ff */
[----:B-1----:R-:W-:-:S03]  /*24c0*/  IMAD R101, R7, 0x8, R109 ;  /* 0x0000000807657824 */ /* 0x002fc600078e026d */
[----:B------:R-:W-:Y:S01]  /*24d0*/  LEA.HI.X.SX32 R113, R103, R2, 0x1, P0 ;  /* 0x0000000267717211 */ /* 0x000fe200000f0eff */
[----:B------:R1:W5:Y:S01]  /*24e0*/  LDG.E.U8 R165, desc[UR10][R104.64] ;  /* 0x0000000a68a57981 */ /* 0x000362000c1e1100 */
[----:B------:R-:W-:Y:S01]  /*24f0*/  IADD3 R108, P0, PT, R109, R4, RZ ;  /* 0x000000046d6c7210 */ /* 0x000fe20007f1e0ff */
[----:B------:R-:W-:Y:S02]  /*2500*/  IMAD R103, R7, 0x4, R101 ;  /* 0x0000000407677824 */ /* 0x000fe400078e0265 */
[----:B------:R3:W5:Y:S01]  /*2510*/  LDG.E.U8 R167, desc[UR10][R106.64] ;  /* 0x0000000a6aa77981 */ /* 0x000762000c1e1100 */
[----:B------:R-:W-:Y:S01]  /*2520*/  LEA.HI.X.SX32 R109, R109, R2, 0x1, P0 ;  /* 0x000000026d6d7211 */ /* 0x000fe200000f0eff */
[----:B--2---:R-:W-:Y:S01]  /*2530*/  IMAD R117, R7, 0x4, R103 ;  /* 0x0000000407757824 */ /* 0x004fe200078e0267 */
[-C--:B------:R-:W-:Y:S01]  /*2540*/  IADD3 R114, P0, PT, R101, R4.reuse, RZ ;  /* 0x0000000465727210 */ /* 0x080fe20007f1e0ff */
[----:B------:R-:W5:Y:S02]  /*2550*/  LDG.E.U8 R112, desc[UR10][R112.64] ;  /* 0x0000000a70707981 */ /* 0x000f64000c1e1100 */
[----:B-1----:R-:W-:Y:S01]  /*2560*/  IMAD R105, R7, 0x8, R117 ;  /* 0x0000000807697824 */ /* 0x002fe200078e0275 */
[----:B------:R-:W-:Y:S01]  /*2570*/  IADD3 R100, P1, PT, R103, R4, RZ ;  /* 0x0000000467647210 */ /* 0x000fe20007f3e0ff */
[----:B------:R1:W5:Y:S01]  /*2580*/  LDG.E.U8 R169, desc[UR10][R108.64] ;  /* 0x0000000a6ca97981 */ /* 0x000362000c1e1100 */
[----:B------:R-:W-:Y:S01]  /*2590*/  LEA.HI.X.SX32 R115, R101, R2, 0x1, P0 ;  /* 0x0000000265737211 */ /* 0x000fe200000f0eff */
[----:B---3--:R-:W-:Y:S01]  /*25a0*/  IMAD R107, R7, 0x4, R105 ;  /* 0x00000004076b7824 */ /* 0x008fe200078e0269 */
[----:B------:R-:W-:-:S02]  /*25b0*/  IADD3 R102, P0, PT, R117, R4, RZ ;  /* 0x0000000475667210 */ /* 0x000fc40007f1e0ff */
[-C--:B------:R-:W-:Y:S01]  /*25c0*/  LEA.HI.X.SX32 R101, R103, R2.reuse, 0x1, P1 ;  /* 0x0000000267657211 */ /* 0x080fe200008f0eff */
[----:B------:R-:W-:Y:S01]  /*25d0*/  IMAD R7, R7, 0x4, R107 ;  /* 0x0000000407077824 */ /* 0x000fe200078e026b */
[----:B------:R-:W-:Y:S01]  /*25e0*/  LEA.HI.X.SX32 R103, R117, R2, 0x1, P0 ;  /* 0x0000000275677211 */ /* 0x000fe200000f0eff */
[----:B------:R2:W5:Y:S01]  /*25f0*/  LDG.E.U8 R115, desc[UR10][R114.64] ;  /* 0x0000000a72737981 */ /* 0x000562000c1e1100 */
[-C--:B------:R-:W-:Y:S02]  /*2600*/  IADD3 R104, P0, PT, R105, R4.reuse, RZ ;  /* 0x0000000469687210 */ /* 0x080fe40007f1e0ff */
[----:B------:R-:W-:Y:S01]  /*2610*/  IADD3 R106, P1, PT, R107, R4, RZ ;  /* 0x000000046b6a7210 */ /* 0x000fe20007f3e0ff */
[----:B------:R2:W5:Y:S01]  /*2620*/  LDG.E.U8 R100, desc[UR10][R100.64] ;  /* 0x0000000a64647981 */ /* 0x000562000c1e1100 */
[----:B------:R-:W-:Y:S02]  /*2630*/  LEA.HI.X.SX32 R105, R105, R2, 0x1, P0 ;  /* 0x0000000269697211 */ /* 0x000fe400000f0eff */
[----:B-1----:R-:W-:Y:S01]  /*2640*/  IADD3 R108, P0, PT, R7, R4, RZ ;  /* 0x00000004076c7210 */ /* 0x002fe20007f1e0ff */
[----:B------:R2:W5:Y:S01]  /*2650*/  LDG.E.U8 R103, desc[UR10][R102.64] ;  /* 0x0000000a66677981 */ /* 0x000562000c1e1100 */
[----:B------:R-:W-:-:S02]  /*2660*/  LEA.HI.X.SX32 R107, R107, R2, 0x1, P1 ;  /* 0x000000026b6b7211 */ /* 0x000fc400008f0eff */
[----:B------:R-:W-:Y:S01]  /*2670*/  LEA.HI.X.SX32 R109, R7, R2, 0x1, P0 ;  /* 0x00000002076d7211 */ /* 0x000fe200000f0eff */
[----:B------:R2:W5:Y:S04]  /*2680*/  LDG.E.U8 R105, desc[UR10][R104.64] ;  /* 0x0000000a68697981 */ /* 0x000568000c1e1100 */
[----:B------:R2:W5:Y:S04]  /*2690*/  LDG.E.U8 R106, desc[UR10][R106.64] ;  /* 0x0000000a6a6a7981 */ /* 0x000568000c1e1100 */
[----:B------:R2:W5:Y:S01]  /*26a0*/  LDG.E.U8 R109, desc[UR10][R108.64] ;  /* 0x0000000a6c6d7981 */ /* 0x000562000c1e1100 */
[----:B------:R-:W-:-:S02]  /*26b0*/  SHF.R.U32.HI R2, RZ, 0x5, R110 ;  /* 0x00000005ff027819 */ /* 0x000fc4000001166e */
[----:B------:R-:W-:Y:S02]  /*26c0*/  SHF.R.S32.HI R132, RZ, 0x7, R110 ;  /* 0x00000007ff847819 */ /* 0x000fe4000001146e */
[----:B------:R-:W-:Y:S02]  /*26d0*/  R2UR UR44, R2 ;  /* 0x00000000022c72ca */ /* 0x000fe400000e0000 */
[----:B0-----:R-:W-:Y:S02]  /*26e0*/  R2UR UR5, R98 ;  /* 0x00000000620572ca */ /* 0x001fe400000e0000 */
[----:B------:R-:W-:-:S04]  /*26f0*/  SGXT R132, R132, 0x1 ;  /* 0x000000018484781a */ /* 0x000fc80000000200 */
[----:B------:R-:W-:-:S04]  /*2700*/  LOP3.LUT R132, R132, 0x90, RZ, 0xc0, !PT ;  /* 0x0000009084847812 */ /* 0x000fc800078ec0ff */
[----:B------:R-:W-:Y:S01]  /*2710*/  LOP3.LUT R132, R132, 0x7f, R110, 0x78, !PT ;  /* 0x0000007f84847812 */ /* 0x000fe200078e786e */
[----:B--2---:R-:W-:Y:S06]  /*2720*/  BRA.U UP0, `(.L_x_5) ;  /* 0x0000000100187547 */ /* 0x004fec000b800000 */
[----:B------:R-:W-:Y:S01]  /*2730*/  ELECT P0, URZ, PT ;  /* 0x0000000000ff782f */ /* 0x000fe20003800000 */
[----:B------:R-:W-:Y:S01]  /*2740*/  IMAD.MOV.U32 R2, RZ, RZ, 0x1 ;  /* 0x00000001ff027424 */ /* 0x000fe200078e00ff */
[----:B------:R-:W-:Y:S01]  /*2750*/  UMOV UR7, 0x40 ;  /* 0x0000004000077882 */ /* 0x000fe20000000000 */
[----:B------:R-:W-:Y:S01]  /*2760*/  UVIRTCOUNT.DEALLOC.SMPOOL 0x80 ;  /* 0x000000800000784c */ /* 0x000fe20000000000 */
[----:B------:R-:W-:-:S09]  /*2770*/  ULEA UR7, UR6, UR7, 0x18 ;  /* 0x0000000706077291 */ /* 0x000fd2000f8ec0ff */
[----:B------:R0:W-:Y:S03]  /*2780*/  @P0 STS.U8 [UR7], R2 ;  /* 0x00000002ff000988 */ /* 0x0001e60008000007 */
.L_x_5:
[----:B-----5:R1:W-:Y:S01]  /*2790*/  STS.U8 [R132+UR4], R3 ;  /* 0x0000000384007988 */ /* 0x0203e20008000004 */
[----:B------:R-:W2:Y:S01]  /*27a0*/  S2UR UR9, SR_CTAID.Y ;  /* 0x00000000000979c3 */ /* 0x000ea20000002600 */
[----:B------:R-:W3:Y:S01]  /*27b0*/  LDCU UR6, c[0x0][0x3c8] ;  /* 0x00007900ff0677ac */ /* 0x000ee20008000800 */
[C---:B0-----:R-:W-:Y:S01]  /*27c0*/  LOP3.LUT R2, R110.reuse, 0xff, RZ, 0xc0, !PT ;  /* 0x000000ff6e027812 */ /* 0x041fe200078ec0ff */
[----:B------:R0:W-:Y:S01]  /*27d0*/  STS.U8 [R132+UR4+0x200], R5 ;  /* 0x0002000584007988 */ /* 0x0001e20008000004 */
[----:B------:R-:W-:Y:S01]  /*27e0*/  LOP3.LUT P4, RZ, R110, 0xff, RZ, 0xc0, !PT ;  /* 0x000000ff6eff7812 */ /* 0x000fe2000788c0ff */
[----:B------:R-:W-:Y:S01]  /*27f0*/  USHF.L.U32 UR12, UR44, 0x15, URZ ;  /* 0x000000152c0c7899 */ /* 0x000fe200080006ff */
[----:B------:R-:W-:Y:S01]  /*2800*/  VIADD R94, R118, 0x40 ;  /* 0x00000040765e7836 */ /* 0x000fe20000000000 */
[----:B------:R-:W-:Y:S01]  /*2810*/  STS.U8 [R132+UR4+0x400], R39 ;  /* 0x0004002784007988 */ /* 0x000fe20008000004 */
[----:B------:R-:W-:Y:S01]  /*2820*/  UMOV UR8, 0x1 ;  /* 0x0000000100087882 */ /* 0x000fe20000000000 */
[----:B-1----:R-:W-:Y:S01]  /*2830*/  LOP3.LUT R3, R132, 0x20, RZ, 0x3c, !PT ;  /* 0x0000002084037812 */ /* 0x002fe200078e3cff */
[----:B------:R-:W-:Y:S01]  /*2840*/  ULOP3.LUT UR12, UR12, 0x600000, URZ, 0xc0, !UPT ;  /* 0x006000000c0c7892 */ /* 0x000fe2000f8ec0ff */
[----:B------:R-:W-:Y:S01]  /*2850*/  STS.U8 [R132+UR4+0x600], R41 ;  /* 0x0006002984007988 */ /* 0x000fe20008000004 */
[----:B------:R-:W1:Y:S01]  /*2860*/  LDCU UR7, c[0x0][0x3c4] ;  /* 0x00007880ff0777ac */ /* 0x000e620008000800 */
[----:B0-----:R-:W0:Y:S01]  /*2870*/  LDC.64 R4, c[0x0][0x388] ;  /* 0x0000e200ff047b82 */ /* 0x001e220000000a00 */
[----:B------:R-:W-:Y:S01]  /*2880*/  ISETP.GT.AND P1, PT, R94, RZ, PT ;  /* 0x000000ff5e00720c */ /* 0x000fe20003f24270 */
[----:B------:R-:W-:Y:S01]  /*2890*/  STS.U8 [R132+UR4+0x800], R43 ;  /* 0x0008002b84007988 */ /* 0x000fe20008000004 */
[----:B------:R-:W4:Y:S03]  /*28a0*/  LDCU UR13, c[0x0][0x3c4] ;  /* 0x00007880ff0d77ac */ /* 0x000f260008000800 */
[----:B------:R-:W-:Y:S01]  /*28b0*/  STS.U8 [R132+UR4+0xa00], R45 ;  /* 0x000a002d84007988 */ /* 0x000fe20008000004 */
[----:B---3--:R-:W-:Y:S01]  /*28c0*/  IMAD R2, R2, UR6, RZ ;  /* 0x0000000602027c24 */ /* 0x008fe2000f8e02ff */
[----:B------:R-:W-:-:S02]  /*28d0*/  UIADD3 UR6, UPT, UPT, UR5, UR12, URZ ;  /* 0x0000000c05067290 */ /* 0x000fc4000fffe0ff */
[----:B------:R-:W-:Y:S01]  /*28e0*/  STS.U8 [R132+UR4+0xc00], R47 ;  /* 0x000c002f84007988 */ /* 0x000fe20008000004 */
[----:B------:R-:W-:Y:S01]  /*28f0*/  VOTEU.ALL UP1, P4 ;  /* 0x0000000000ff7886 */ /* 0x000fe20002020000 */
[----:B------:R-:W-:Y:S01]  /*2900*/  VOTEU.ALL UP2, P4 ;  /* 0x0000000000ff7886 */ /* 0x000fe20002040000 */
[----:B------:R-:W3:Y:S01]  /*2910*/  LDCU UR14, c[0x0][0x3c4] ;  /* 0x00007880ff0e77ac */ /* 0x000ee20008000800 */
[----:B------:R-:W-:Y:S02]  /*2920*/  STS.U8 [R132+UR4+0xe00], R49 ;  /* 0x000e003184007988 */ /* 0x000fe40008000004 */
[----:B------:R-:W-:-:S04]  /*2930*/  @!UP1 UIADD3 UR38, UPT, UPT, -UR8, 0x100000, URZ ;  /* 0x0010000008269890 */ /* 0x000fc8000fffe1ff */
[----:B------:R-:W-:Y:S02]  /*2940*/  @!UP1 USHF.L.U32 UR39, UR38, 0xb, URZ ;  /* 0x0000000b26279899 */ /* 0x000fe400080006ff */
[----:B------:R-:W-:Y:S02]  /*2950*/  @!UP1 USHF.L.U32 UR38, UR38, 0x1, URZ ;  /* 0x0000000126269899 */ /* 0x000fe400080006ff */
[----:B-1----:R-:W-:Y:S01]  /*2960*/  USHF.L.U32 UR7, UR7, 0x3, URZ ;  /* 0x0000000307077899 */ /* 0x002fe200080006ff */
[----:B------:R-:W-:Y:S01]  /*2970*/  STS.U8 [R132+UR4+0x1000], R51 ;  /* 0x0010003384007988 */ /* 0x000fe20008000004 */
[----:B------:R-:W1:Y:S03]  /*2980*/  LDCU UR16, c[0x0][0x3c4] ;  /* 0x00007880ff1077ac */ /* 0x000e660008000800 */
[----:B------:R-:W-:Y:S01]  /*2990*/  STS.U8 [R132+UR4+0x1200], R53 ;  /* 0x0012003584007988 */ /* 0x000fe20008000004 */
[----:B------:R-:W0:Y:S03]  /*29a0*/  LDCU UR15, c[0x0][0x3c4] ;  /* 0x00007880ff0f77ac */ /* 0x000e260008000800 */
[----:B------:R-:W-:Y:S01]  /*29b0*/  STS.U8 [R132+UR4+0x1400], R55 ;  /* 0x0014003784007988 */ /* 0x000fe20008000004 */
[----:B------:R-:W-:Y:S01]  /*29c0*/  USHF.R.S32.HI UR43, URZ, 0x1f, UR7 ;  /* 0x0000001fff2b7899 */ /* 0x000fe20008011407 */
[----:B------:R-:W0:Y:S02]  /*29d0*/  LDCU UR30, c[0x0][0x3c4] ;  /* 0x00007880ff1e77ac */ /* 0x000e240008000800 */
[----:B------:R-:W-:Y:S01]  /*29e0*/  STS.U8 [R132+UR4+0x1600], R57 ;  /* 0x0016003984007988 */ /* 0x000fe20008000004 */
[----:B----4-:R-:W-:-:S03]  /*29f0*/  USHF.L.U32 UR13, UR13, 0x4, URZ ;  /* 0x000000040d0d7899 */ /* 0x010fc600080006ff */
[----:B------:R-:W-:Y:S01]  /*2a00*/  STS.U8 [R132+UR4+0x1800], R59 ;  /* 0x0018003b84007988 */ /* 0x000fe20008000004 */
[----:B------:R-:W4:Y:S03]  /*2a10*/  LDCU UR17, c[0x0][0x3c4] ;  /* 0x00007880ff1177ac */ /* 0x000f260008000800 */
[----:B------:R-:W-:Y:S01]  /*2a20*/  STS.U8 [R132+UR4+0x1a00], R61 ;  /* 0x001a003d84007988 */ /* 0x000fe20008000004 */
[----:B---3--:R-:W-:Y:S01]  /*2a30*/  UIMAD UR14, UR14, 0x18, URZ ;  /* 0x000000180e0e78a4 */ /* 0x008fe2000f8e02ff */
[----:B------:R-:W3:Y:S02]  /*2a40*/  LDCU UR18, c[0x0][0x3c4] ;  /* 0x00007880ff1277ac */ /* 0x000ee40008000800 */
[----:B------:R-:W-:Y:S01]  /*2a50*/  STS.U8 [R132+UR4+0x1c00], R63 ;  /* 0x001c003f84007988 */ /* 0x000fe20008000004 */
[----:B------:R-:W-:-:S03]  /*2a60*/  USHF.R.S32.HI UR45, URZ, 0x1f, UR13 ;  /* 0x0000001fff2d7899 */ /* 0x000fc6000801140d */
[----:B------:R-:W-:Y:S04]  /*2a70*/  STS.U8 [R132+UR4+0x1e00], R65 ;  /* 0x001e004184007988 */ /* 0x000fe80008000004 */
        /* <DEDUP_REMOVED lines=47> */
[----:B------:R-:W-:Y:S01]  /*2d70*/  STS.U8 [R132+UR4+0x7e00], R109 ;  /* 0x007e006d84007988 */ /* 0x000fe20008000004 */
[----:B------:R-:W0:Y:S03]  /*2d80*/  LDCU UR20, c[0x0][0x3c4] ;  /* 0x00007880ff1477ac */ /* 0x000e260008000800 */
[----:B------:R1:W-:Y:S01]  /*2d90*/  STS.U8 [R3+UR4+0x100], R6 ;  /* 0x0001000603007988 */ /* 0x0003e20008000004 */
[----:B------:R-:W0:Y:S03]  /*2da0*/  LDCU UR23, c[0x0][0x3c4] ;  /* 0x00007880ff1777ac */ /* 0x000e260008000800 */
[----:B------:R2:W-:Y:S01]  /*2db0*/  STS.U8 [R3+UR4+0x7f00], R0 ;  /* 0x007f000003007988 */ /* 0x0005e20008000004 */
[----:B------:R-:W0:Y:S03]  /*2dc0*/  LDCU UR26, c[0x0][0x3c4] ;  /* 0x00007880ff1a77ac */ /* 0x000e260008000800 */
[----:B------:R-:W-:Y:S01]  /*2dd0*/  STS.U8 [R3+UR4+0x500], R40 ;  /* 0x0005002803007988 */ /* 0x000fe20008000004 */
[----:B------:R-:W0:Y:S01]  /*2de0*/  LDCU UR28, c[0x0][0x3c4] ;  /* 0x00007880ff1c77ac */ /* 0x000e220008000800 */
[----:B-1----:R-:W2:Y:S02]  /*2df0*/  LDC.64 R6, c[0x0][0x3c0] ;  /* 0x0000f000ff067b82 */ /* 0x002ea40000000a00 */
[----:B------:R-:W-:Y:S01]  /*2e00*/  STS.U8 [R3+UR4+0x900], R42 ;  /* 0x0009002a03007988 */ /* 0x000fe20008000004 */
[----:B------:R-:W1:Y:S03]  /*2e10*/  LDCU UR29, c[0x0][0x3c4] ;  /* 0x00007880ff1d77ac */ /* 0x000e660008000800 */
[----:B------:R-:W-:Y:S01]  /*2e20*/  STS.U8 [R3+UR4+0xd00], R44 ;  /* 0x000d002c03007988 */ /* 0x000fe20008000004 */
[----:B------:R-:W0:Y:S03]  /*2e30*/  LDCU UR31, c[0x0][0x3c4] ;  /* 0x00007880ff1f77ac */ /* 0x000e260008000800 */
[----:B------:R-:W-:Y:S01]  /*2e40*/  STS.U8 [R3+UR4+0x1100], R46 ;  /* 0x0011002e03007988 */ /* 0x000fe20008000004 */
[----:B------:R-:W0:Y:S03]  /*2e50*/  LDCU UR33, c[0x0][0x3c4] ;  /* 0x00007880ff2177ac */ /* 0x000e260008000800 */
[----:B------:R-:W-:Y:S01]  /*2e60*/  STS.U8 [R3+UR4+0x1500], R48 ;  /* 0x0015003003007988 */ /* 0x000fe20008000004 */
[----:B------:R-:W0:Y:S03]  /*2e70*/  LDCU UR34, c[0x0][0x3c4] ;  /* 0x00007880ff2277ac */ /* 0x000e260008000800 */
[----:B------:R-:W-:Y:S01]  /*2e80*/  STS.U8 [R3+UR4+0x1900], R50 ;  /* 0x0019003203007988 */ /* 0x000fe20008000004 */
[----:B------:R-:W0:Y:S03]  /*2e90*/  LDCU UR35, c[0x0][0x3c4] ;  /* 0x00007880ff2377ac */ /* 0x000e260008000800 */
[----:B------:R-:W-:Y:S01]  /*2ea0*/  STS.U8 [R3+UR4+0x1d00], R52 ;  /* 0x001d003403007988 */ /* 0x000fe20008000004 */
[----:B------:R-:W0:Y:S01]  /*2eb0*/  LDCU UR36, c[0x0][0x3c4] ;  /* 0x00007880ff2477ac */ /* 0x000e220008000800 */
[----:B--2---:R-:W-:-:S02]  /*2ec0*/  IMAD R0, R6, UR9, RZ ;  /* 0x0000000906007c24 */ /* 0x004fc4000f8e02ff */
[----:B------:R-:W-:Y:S01]  /*2ed0*/  STS.U8 [R3+UR4+0x2100], R54 ;  /* 0x0021003603007988 */ /* 0x000fe20008000004 */
[----:B------:R-:W-:Y:S02]  /*2ee0*/  ULOP3.LUT UR9, UR44, 0x4, URZ, 0xc0, !UPT ;  /* 0x000000042c097892 */ /* 0x000fe4000f8ec0ff */
[C---:B0-----:R-:W-:Y:S01]  /*2ef0*/  IADD3 R135, P0, PT, R0.reuse, R4, RZ ;  /* 0x0000000400877210 */ /* 0x041fe20007f1e0ff */
[----:B------:R-:W-:Y:S01]  /*2f00*/  STS.U8 [R3+UR4+0x2500], R56 ;  /* 0x0025003803007988 */ /* 0x000fe20008000004 */
[----:B------:R-:W-:Y:S02]  /*2f10*/  ULEA UR6, UR9, UR6, 0x5 ;  /* 0x0000000609067291 */ /* 0x000fe4000f8e28ff */
[----:B------:R-:W-:Y:S01]  /*2f20*/  LEA.HI.X.SX32 R5, R0, R5, 0x1, P0 ;  /* 0x0000000500057211 */ /* 0x000fe200000f0eff */
[----:B------:R-:W-:Y:S01]  /*2f30*/  STS.U8 [R3+UR4+0x2900], R58 ;  /* 0x0029003a03007988 */ /* 0x000fe20008000004 */
[C---:B------:R-:W-:Y:S01]  /*2f40*/  IADD3 R136, P0, PT, R2.reuse, R135, RZ ;  /* 0x0000008702887210 */ /* 0x040fe20007f1e0ff */
[----:B------:R-:W0:Y:S02]  /*2f50*/  LDCU UR37, c[0x0][0x3c4] ;  /* 0x00007880ff2577ac */ /* 0x000e240008000800 */
[----:B------:R-:W-:Y:S01]  /*2f60*/  STS.U8 [R3+UR4+0x2d00], R60 ;  /* 0x002d003c03007988 */ /* 0x000fe20008000004 */
[----:B------:R-:W-:Y:S01]  /*2f70*/  LEA.HI.X.SX32 R137, R2, R5, 0x1, P0 ;  /* 0x0000000502897211 */ /* 0x000fe200000f0eff */
[----:B------:R-:W2:Y:S02]  /*2f80*/  LDCU UR25, c[0x0][0x3c4] ;  /* 0x00007880ff1977ac */ /* 0x000ea40008000800 */
[----:B------:R-:W-:Y:S01]  /*2f90*/  STS.U8 [R3+UR4+0x3100], R62 ;  /* 0x0031003e03007988 */ /* 0x000fe20008000004 */
[----:B------:R-:W0:Y:S03]  /*2fa0*/  LDCU UR22, c[0x0][0x3c4] ;  /* 0x00007880ff1677ac */ /* 0x000e260008000800 */
[----:B------:R-:W-:Y:S01]  /*2fb0*/  STS.U8 [R3+UR4+0x3500], R64 ;  /* 0x0035004003007988 */ /* 0x000fe20008000004 */
[----:B------:R-:W0:Y:S03]  /*2fc0*/  LDCU UR21, c[0x0][0x3c4] ;  /* 0x00007880ff1577ac */ /* 0x000e260008000800 */
[----:B------:R1:W-:Y:S01]  /*2fd0*/  STS.U8 [R3+UR4+0x3900], R66 ;  /* 0x0039004203007988 */ /* 0x0003e20008000004 */
[----:B------:R-:W0:Y:S03]  /*2fe0*/  LDCU UR19, c[0x0][0x3c4] ;  /* 0x00007880ff1377ac */ /* 0x000e260008000800 */
[----:B------:R-:W-:Y:S01]  /*2ff0*/  STS.U8 [R3+UR4+0x3d00], R68 ;  /* 0x003d004403007988 */ /* 0x000fe20008000004 */
[----:B------:R-:W0:Y:S03]  /*3000*/  LDCU UR24, c[0x0][0x3c4] ;  /* 0x00007880ff1877ac */ /* 0x000e260008000800 */
[----:B------:R-:W-:Y:S01]  /*3010*/  STS.U8 [R3+UR4+0x4100], R70 ;  /* 0x0041004603007988 */ /* 0x000fe20008000004 */
[----:B------:R-:W0:Y:S01]  /*3020*/  LDCU UR27, c[0x0][0x3c4] ;  /* 0x00007880ff1b77ac */ /* 0x000e220008000800 */
[----:B-1----:R-:W-:-:S02]  /*3030*/  IADD3 R66, P0, PT, R136, UR7, RZ ;  /* 0x0000000788427c10 */ /* 0x002fc4000ff1e0ff */
[----:B------:R-:W-:Y:S01]  /*3040*/  STS.U8 [R3+UR4+0x4500], R72 ;  /* 0x0045004803007988 */ /* 0x000fe20008000004 */
[----:B------:R-:W1:Y:S01]  /*3050*/  LDCU UR32, c[0x0][0x3c4] ;  /* 0x00007880ff2077ac */ /* 0x000e620008000800 */
[----:B------:R-:W-:Y:S02]  /*3060*/  IADD3.X R67, PT, PT, R137, UR43, RZ, P0, !PT ;  /* 0x0000002b89437c10 */ /* 0x000fe400087fe4ff */
[----:B------:R-:W-:Y:S01]  /*3070*/  STS.U8 [R3+UR4+0x4900], R74 ;  /* 0x0049004a03007988 */ /* 0x000fe20008000004 */
[----:B------:R-:W0:Y:S03]  /*3080*/  LDCU UR41, c[0x0][0x3c4] ;  /* 0x00007880ff2977ac */ /* 0x000e260008000800 */
[----:B------:R-:W-:Y:S01]  /*3090*/  STS.U8 [R3+UR4+0x4d00], R76 ;  /* 0x004d004c03007988 */ /* 0x000fe20008000004 */
[----:B------:R-:W0:Y:S03]  /*30a0*/  LDCU UR42, c[0x0][0x3c4] ;  /* 0x00007880ff2a77ac */ /* 0x000e260008000800 */
[----:B------:R-:W-:Y:S01]  /*30b0*/  STS.U8 [R3+UR4+0x5100], R78 ;  /* 0x0051004e03007988 */ /* 0x000fe20008000004 */
[----:B------:R-:W0:Y:S03]  /*30c0*/  LDCU UR70, c[0x0][0x3c4] ;  /* 0x00007880ff4677ac */ /* 0x000e260008000800 */
        /* <DEDUP_REMOVED lines=20> */
[----:B------:R0:W-:Y:S04]  /*3210*/  STS.U8 [R3+UR4+0x2700], R17 ;  /* 0x0027001103007988 */ /* 0x0001e80008000004 */
[----:B------:R-:W-:Y:S04]  /*3220*/  STS.U8 [R3+UR4+0x2b00], R18 ;  /* 0x002b001203007988 */ /* 0x000fe80008000004 */
[----:B------:R-:W-:Y:S04]  /*3230*/  STS.U8 [R3+UR4+0x2f00], R19 ;  /* 0x002f001303007988 */ /* 0x000fe80008000004 */
[----:B------:R-:W-:Y:S01]  /*3240*/  STS.U8 [R3+UR4+0x3300], R20 ;  /* 0x0033001403007988 */ /* 0x000fe20008000004 */
[----:B0-----:R-:W-:-:S03]  /*3250*/  PRMT R17, RZ, 0x7610, R17 ;  /* 0x00007610ff117816 */ /* 0x001fc60000000011 */
        /* <DEDUP_REMOVED lines=14> */
[----:B------:R0:W-:Y:S04]  /*3340*/  STS.U8 [R3+UR4+0x6f00], R35 ;  /* 0x006f002303007988 */ /* 0x0001e80008000004 */
[----:B------:R-:W-:Y:S04]  /*3350*/  STS.U8 [R3+UR4+0x7300], R36 ;  /* 0x0073002403007988 */ /* 0x000fe80008000004 */
[----:B------:R-:W-:Y:S04]  /*3360*/  STS.U8 [R3+UR4+0x7700], R37 ;  /* 0x0077002503007988 */ /* 0x000fe80008000004 */
[----:B------:R0:W-:Y:S01]  /*3370*/  STS.U8 [R3+UR4+0x7b00], R38 ;  /* 0x007b002603007988 */ /* 0x0001e20008000004 */
[----:B------:R-:W-:Y:S01]  /*3380*/  STTM.x128 tmem[UR6], RZ ;  /* 0x000000ff000079ed */ /* 0x000fe200083c0006 */
[----:B------:R-:W0:Y:S02]  /*3390*/  FENCE.VIEW.ASYNC.T ;  /* 0x00000000000073c6 */ /* 0x000e240000000200 */
[----:B0-----:R-:W-:Y:S01]  /*33a0*/  BAR.SYNC.DEFER_BLOCKING 0x0 ;  /* 0x0000000000007b1d */ /* 0x001fe20000010000 */
[----:B------:R-:W-:Y:S01]  /*33b0*/  USHF.R.S32.HI UR46, URZ, 0x1f, UR14 ;  /* 0x0000001fff2e7899 */ /* 0x000fe2000801140e */
[----:B------:R-:W-:Y:S01]  /*33c0*/  IADD3 R68, P0, PT, R136, UR13, RZ ;  /* 0x0000000d88447c10 */ /* 0x000fe2000ff1e0ff */
[----:B------:R-:W-:Y:S01]  /*33d0*/  UIMAD UR16, UR16, 0x9, URZ ;  /* 0x00000009101078a4 */ /* 0x000fe2000f8e02ff */
[----:B------:R-:W-:Y:S01]  /*33e0*/  PRMT R49, RZ, 0x7610, R49 ;  /* 0x00007610ff317816 */ /* 0x000fe20000000031 */
[----:B------:R-:W-:Y:S01]  /*33f0*/  USHF.R.S32.HI UR15, URZ, 0x1f, UR15 ;  /* 0x0000001fff0f7899 */ /* 0x000fe2000801140f */
[----:B------:R-:W-:Y:S01]  /*3400*/  PRMT R4, RZ, 0x7610, R4 ;  /* 0x00007610ff047816 */ /* 0x000fe20000000004 */
[----:B----4-:R-:W-:Y:S01]  /*3410*/  UIMAD UR17, UR17, 0x11, URZ ;  /* 0x00000011111178a4 */ /* 0x010fe2000f8e02ff */
[----:B------:R0:W-:Y:S01]  /*3420*/  STL.64 [R1+0x1c8], R66 ;  /* 0x0001c84201007387 */ /* 0x0001e20000100a00 */
[----:B---3--:R-:W-:Y:S01]  /*3430*/  UIMAD UR18, UR18, 0x19, URZ ;  /* 0x00000019121278a4 */ /* 0x008fe2000f8e02ff */
[----:B------:R-:W-:Y:S01]  /*3440*/  PRMT R51, RZ, 0x7610, R51 ;  /* 0x00007610ff337816 */ /* 0x000fe20000000033 */
[----:B------:R-:W-:Y:S01]  /*3450*/  UIMAD UR20, UR20, 0xa, URZ ;  /* 0x0000000a141478a4 */ /* 0x000fe2000f8e02ff */
[----:B------:R-:W-:Y:S01]  /*3460*/  PRMT R6, RZ, 0x7610, R6 ;  /* 0x00007610ff067816 */ /* 0x000fe20000000006 */
[----:B------:R-:W-:-:S02]  /*3470*/  UIMAD UR23, UR23, 0x12, URZ ;  /* 0x00000012171778a4 */ /* 0x000fc4000f8e02ff */
[----:B------:R-:W-:Y:S01]  /*3480*/  UIMAD UR26, UR26, 0x1a, URZ ;  /* 0x0000001a1a1a78a4 */ /* 0x000fe2000f8e02ff */
[----:B------:R-:W-:Y:S01]  /*3490*/  PRMT R53, RZ, 0x7610, R53 ;  /* 0x00007610ff357816 */ /* 0x000fe20000000035 */
[----:B------:R-:W-:Y:S02]  /*34a0*/  UIMAD UR28, UR28, 0x3, URZ ;  /* 0x000000031c1c78a4 */ /* 0x000fe4000f8e02ff */
[----:B------:R-:W-:Y:S02]  /*34b0*/  UIMAD UR29, UR29, 0xb, URZ ;  /* 0x0000000b1d1d78a4 */ /* 0x000fe4000f8e02ff */
[----:B------:R-:W-:Y:S02]  /*34c0*/  UIMAD UR31, UR31, 0x13, URZ ;  /* 0x000000131f1f78a4 */ /* 0x000fe4000f8e02ff */
[----:B------:R-:W-:Y:S01]  /*34d0*/  UIMAD UR33, UR33, 0x1b, URZ ;  /* 0x0000001b212178a4 */ /* 0x000fe2000f8e02ff */
[----:B------:R-:W3:Y:S02]  /*34e0*/  FENCE.VIEW.ASYNC.S ;  /* 0x00000000000073c6 */ /* 0x000ee40000000000 */
[----:B---3--:R3:W4:Y:S02]  /*34f0*/  @!UP2 SYNCS.EXCH.64 URZ, [UR4+0x14800], UR38 ;  /* 0x0148002604ffa5b2 */ /* 0x0087240008000100 */
[----:B----4-:R-:W-:Y:S01]  /*3500*/  BAR.SYNC.DEFER_BLOCKING 0x0 ;  /* 0x0000000000007b1d */ /* 0x010fe20000010000 */
[----:B------:R-:W-:-:S02]  /*3510*/  PRMT R33, RZ, 0x7610, R33 ;  /* 0x00007610ff217816 */ /* 0x000fc40000000021 */
[----:B------:R-:W-:Y:S01]  /*3520*/  IADD3.X R69, PT, PT, R137, UR45, RZ, P0, !PT ;  /* 0x0000002d89457c10 */ /* 0x000fe200087fe4ff */
[----:B------:R-:W-:Y:S01]  /*3530*/  USHF.R.S32.HI UR47, URZ, 0x1f, UR16 ;  /* 0x0000001fff2f7899 */ /* 0x000fe20008011410 */
[----:B------:R-:W-:Y:S01]  /*3540*/  PRMT R39, RZ, 0x7610, R39 ;  /* 0x00007610ff277816 */ /* 0x000fe20000000027 */
[----:B------:R-:W-:Y:S01]  /*3550*/  USHF.L.U32 UR34, UR34, 0x2, URZ ;  /* 0x0000000222227899 */ /* 0x000fe200080006ff */
[----:B------:R-:W-:Y:S01]  /*3560*/  PRMT R55, RZ, 0x7610, R55 ;  /* 0x00007610ff377816 */ /* 0x000fe20000000037 */
[----:B------:R4:W-:Y:S01]  /*3570*/  STL.64 [R1+0x148], R68 ;  /* 0x0001484401007387 */ /* 0x0009e20000100a00 */
[----:B------:R-:W-:Y:S01]  /*3580*/  PRMT R19, RZ, 0x7610, R19 ;  /* 0x00007610ff137816 */ /* 0x000fe20000000013 */
[----:B------:R-:W-:Y:S02]  /*3590*/  USHF.R.S32.HI UR48, URZ, 0x1f, UR17 ;  /* 0x0000001fff307899 */ /* 0x000fe40008011411 */
[----:B------:R-:W-:Y:S02]  /*35a0*/  UIMAD UR35, UR35, 0xc, URZ ;  /* 0x0000000c232378a4 */ /* 0x000fe4000f8e02ff */
[----:B------:R-:W-:Y:S01]  /*35b0*/  UIMAD UR36, UR36, 0x14, URZ ;  /* 0x00000014242478a4 */ /* 0x000fe2000f8e02ff */
[----:B------:R-:W-:Y:S01]  /*35c0*/  PRMT R9, RZ, 0x7610, R9 ;  /* 0x00007610ff097816 */ /* 0x000fe20000000009 */
[----:B------:R-:W-:Y:S01]  /*35d0*/  USHF.R.S32.HI UR49, URZ, 0x1f, UR18 ;  /* 0x0000001fff317899 */ /* 0x000fe20008011412 */
[----:B------:R-:W-:Y:S01]  /*35e0*/  PRMT R35, RZ, 0x7610, R35 ;  /* 0x00007610ff237816 */ /* 0x000fe20000000023 */
[----:B------:R-:W-:Y:S01]  /*35f0*/  IMAD.SHL.U32 R3, R7, 0x2, RZ ;  /* 0x0000000207037824 */ /* 0x000fe200078e00ff */
[----:B------:R-:W-:Y:S01]  /*3600*/  USHF.R.S32.HI UR50, URZ, 0x1f, UR20 ;  /* 0x0000001fff327899 */ /* 0x000fe20008011414 */
[----:B------:R-:W-:Y:S01]  /*3610*/  PRMT R21, RZ, 0x7610, R21 ;  /* 0x00007610ff157816 */ /* 0x000fe20000000015 */
[----:B------:R-:W-:Y:S01]  /*3620*/  USHF.R.S32.HI UR52, URZ, 0x1f, UR23 ;  /* 0x0000001fff347899 */ /* 0x000fe20008011417 */
[----:B------:R-:W-:Y:S01]  /*3630*/  PRMT R41, RZ, 0x7610, R41 ;  /* 0x00007610ff297816 */ /* 0x000fe20000000029 */
[----:B------:R-:W-:Y:S01]  /*3640*/  USHF.R.S32.HI UR51, URZ, 0x1f, UR26 ;  /* 0x0000001fff337899 */ /* 0x000fe2000801141a */
[----:B------:R0:W3:Y:S01]  /*3650*/  @P1 LDG.E.U8 R17, desc[UR10][R66.64] ;  /* 0x0000000a42111981 */ /* 0x0000e2000c1e1100 */
[----:B------:R-:W-:Y:S01]  /*3660*/  PRMT R37, RZ, 0x7610, R37 ;  /* 0x00007610ff257816 */ /* 0x000fe20000000025 */
[----:B------:R-:W-:Y:S01]  /*3670*/  USHF.R.S32.HI UR54, URZ, 0x1f, UR28 ;  /* 0x0000001fff367899 */ /* 0x000fe2000801141c */
[----:B------:R-:W-:Y:S01]  /*3680*/  PRMT R57, RZ, 0x7610, R57 ;  /* 0x00007610ff397816 */ /* 0x000fe20000000039 */
[----:B------:R4:W3:Y:S01]  /*3690*/  @P1 LDG.E.U8 R33, desc[UR10][R68.64] ;  /* 0x0000000a44211981 */ /* 0x0008e2000c1e1100 */
[----:B------:R-:W-:Y:S01]  /*36a0*/  USHF.R.S32.HI UR53, URZ, 0x1f, UR29 ;  /* 0x0000001fff357899 */ /* 0x000fe2000801141d */
[----:B------:R-:W-:Y:S01]  /*36b0*/  PRMT R23, RZ, 0x7610, R23 ;  /* 0x00007610ff177816 */ /* 0x000fe20000000017 */
[----:B------:R-:W-:Y:S01]  /*36c0*/  USHF.R.S32.HI UR56, URZ, 0x1f, UR31 ;  /* 0x0000001fff387899 */ /* 0x000fe2000801141f */
[----:B------:R-:W-:Y:S01]  /*36d0*/  PRMT R43, RZ, 0x7610, R43 ;  /* 0x00007610ff2b7816 */ /* 0x000fe2000000002b */
[----:B------:R-:W-:Y:S01]  /*36e0*/  USHF.R.S32.HI UR55, URZ, 0x1f, UR33 ;  /* 0x0000001fff377899 */ /* 0x000fe20008011421 */
[C---:B0-----:R-:W-:Y:S01]  /*36f0*/  IADD3 R66, P2, PT, R136.reuse, UR14, RZ ;  /* 0x0000000e88427c10 */ /* 0x041fe2000ff5e0ff */
[----:B------:R-:W-:Y:S01]  /*3700*/  UIMAD UR37, UR37, 0x1c, URZ ;  /* 0x0000001c252578a4 */ /* 0x000fe2000f8e02ff */
[----:B------:R-:W-:Y:S01]  /*3710*/  PRMT R25, RZ, 0x7610, R25 ;  /* 0x00007610ff197816 */ /* 0x000fe20000000019 */
[----:B--2---:R-:W-:Y:S01]  /*3720*/  UIMAD UR25, UR25, 0x5, URZ ;  /* 0x00000005191978a4 */ /* 0x004fe2000f8e02ff */
[C---:B------:R-:W-:Y:S01]  /*3730*/  IADD3.X R67, PT, PT, R137.reuse, UR46, RZ, P2, !PT ;  /* 0x0000002e89437c10 */ /* 0x040fe200097fe4ff */
[----:B------:R-:W-:Y:S01]  /*3740*/  UIMAD UR22, UR22, 0xd, URZ ;  /* 0x0000000d161678a4 */ /* 0x000fe2000f8e02ff */
[C---:B----4-:R-:W-:Y:S01]  /*3750*/  IADD3 R68, P0, PT, R136.reuse, UR30, RZ ;  /* 0x0000001e88447c10 */ /* 0x050fe2000ff1e0ff */
[----:B------:R-:W-:Y:S01]  /*3760*/  UIMAD UR21, UR21, 0x15, URZ ;  /* 0x00000015151578a4 */ /* 0x000fe2000f8e02ff */
[----:B------:R-:W-:Y:S01]  /*3770*/  PRMT R11, RZ, 0x7610, R11 ;  /* 0x00007610ff0b7816 */ /* 0x000fe2000000000b */
[----:B------:R0:W-:Y:S01]  /*3780*/  STL.64 [R1+0xc8], R66 ;  /* 0x0000c84201007387 */ /* 0x0001e20000100a00 */
[C---:B------:R-:W-:Y:S01]  /*3790*/  IADD3.X R69, PT, PT, R137.reuse, UR15, RZ, P0, !PT ;  /* 0x0000000f89457c10 */ /* 0x040fe200087fe4ff */
[----:B------:R-:W-:Y:S01]  /*37a0*/  UIMAD UR19, UR19, 0x1d, URZ ;  /* 0x0000001d131378a4 */ /* 0x000fe2000f8e02ff */
[----:B------:R-:W-:Y:S01]  /*37b0*/  PRMT R59, RZ, 0x7610, R59 ;  /* 0x00007610ff3b7816 */ /* 0x000fe2000000003b */
[----:B------:R0:W2:Y:S01]  /*37c0*/  @P1 LDG.E.U8 R49, desc[UR10][R66.64] ;  /* 0x0000000a42311981 */ /* 0x0000a2000c1e1100 */
[----:B------:R-:W-:Y:S01]  /*37d0*/  SHF.R.S32.HI R63, RZ, 0x1f, R3 ;  /* 0x0000001fff3f7819 */ /* 0x000fe20000011403 */
[----:B------:R-:W-:Y:S01]  /*37e0*/  UIMAD UR24, UR24, 0x6, URZ ;  /* 0x00000006181878a4 */ /* 0x000fe2000f8e02ff */
[----:B------:R-:W4:Y:S01]  /*37f0*/  LDC R15, c[0x0][0x3c8] ;  /* 0x0000f200ff0f7b82 */ /* 0x000f220000000800 */
[----:B------:R1:W2:Y:S01]  /*3800*/  @P1 LDG.E.U8 R4, desc[UR10][R68.64] ;  /* 0x0000000a44041981 */ /* 0x0002a2000c1e1100 */
[----:B------:R-:W-:Y:S01]  /*3810*/  PRMT R7, RZ, 0x7610, R7 ;  /* 0x00007610ff077816 */ /* 0x000fe20000000007 */
[----:B------:R-:W-:Y:S01]  /*3820*/  USHF.R.S32.HI UR58, URZ, 0x1f, UR34 ;  /* 0x0000001fff3a7899 */ /* 0x000fe20008011422 */
[----:B------:R-:W-:Y:S01]  /*3830*/  PRMT R61, RZ, 0x7610, R61 ;  /* 0x00007610ff3d7816 */ /* 0x000fe2000000003d */
[----:B------:R-:W-:Y:S01]  /*3840*/  USHF.R.S32.HI UR57, URZ, 0x1f, UR35 ;  /* 0x0000001fff397899 */ /* 0x000fe20008011423 */
[----:B------:R-:W-:Y:S01]  /*3850*/  PRMT R45, RZ, 0x7610, R45 ;  /* 0x00007610ff2d7816 */ /* 0x000fe2000000002d */
[----:B------:R-:W-:Y:S01]  /*3860*/  USHF.R.S32.HI UR60, URZ, 0x1f, UR36 ;  /* 0x0000001fff3c7899 */ /* 0x000fe20008011424 */
[C---:B0-----:R-:W-:Y:S01]  /*3870*/  IADD3 R66, P2, PT, R136.reuse, UR16, RZ ;  /* 0x0000001088427c10 */ /* 0x041fe2000ff5e0ff */
[----:B------:R1:W-:Y:S01]  /*3880*/  STL.64 [R1+0x238], R68 ;  /* 0x0002384401007387 */ /* 0x0003e20000100a00 */
[----:B------:R-:W-:Y:S01]  /*3890*/  USHF.R.S32.HI UR59, URZ, 0x1f, UR37 ;  /* 0x0000001fff3b7899 */ /* 0x000fe20008011425 */
[----:B------:R-:W-:Y:S01]  /*38a0*/  PRMT R47, RZ, 0x7610, R47 ;  /* 0x00007610ff2f7816 */ /* 0x000fe2000000002f */
[----:B------:R-:W-:Y:S01]  /*38b0*/  USHF.R.S32.HI UR61, URZ, 0x1f, UR25 ;  /* 0x0000001fff3d7899 */ /* 0x000fe20008011419 */
[----:B------:R-:W-:Y:S01]  /*38c0*/  IADD3.X R67, PT, PT, R137, UR47, RZ, P2, !PT ;  /* 0x0000002f89437c10 */ /* 0x000fe200097fe4ff */
[----:B------:R-:W-:Y:S01]  /*38d0*/  USHF.R.S32.HI UR62, URZ, 0x1f, UR22 ;  /* 0x0000001fff3e7899 */ /* 0x000fe20008011416 */
[----:B------:R-:W-:Y:S01]  /*38e0*/  PRMT R27, RZ, 0x7610, R27 ;  /* 0x00007610ff1b7816 */ /* 0x000fe2000000001b */
[----:B------:R-:W0:Y:S01]  /*38f0*/  LDCU UR30, c[0x0][0x3c4] ;  /* 0x00007880ff1e77ac */ /* 0x000e220008000800 */
[----:B------:R-:W-:Y:S01]  /*3900*/  PRMT R50, RZ, 0x7610, R50 ;  /* 0x00007610ff327816 */ /* 0x000fe20000000032 */
[----:B------:R3:W-:Y:S01]  /*3910*/  STL.64 [R1+0x1b8], R66 ;  /* 0x0001b84201007387 */ /* 0x0007e20000100a00 */
[----:B------:R-:W-:Y:S01]  /*3920*/  PRMT R52, RZ, 0x7610, R52 ;  /* 0x00007610ff347816 */ /* 0x000fe20000000034 */
[----:B------:R-:W-:Y:S01]  /*3930*/  UIMAD UR27, UR27, 0xe, URZ ;  /* 0x0000000e1b1b78a4 */ /* 0x000fe2000f8e02ff */
[----:B-1----:R-:W-:Y:S01]  /*3940*/  IADD3 R68, P0, PT, R136, UR17, RZ ;  /* 0x0000001188447c10 */ /* 0x002fe2000ff1e0ff */
[----:B------:R1:W2:Y:S01]  /*3950*/  @P1 LDG.E.U8 R19, desc[UR10][R66.64] ;  /* 0x0000000a42131981 */ /* 0x0002a2000c1e1100 */
[----:B---3--:R-:W3:Y:S01]  /*3960*/  LDCU UR38, c[0x0][0x3c4] ;  /* 0x00007880ff2677ac */ /* 0x008ee20008000800 */
[----:B------:R-:W-:-:S02]  /*3970*/  PRMT R54, RZ, 0x7610, R54 ;  /* 0x00007610ff367816 */ /* 0x000fc40000000036 */
[C---:B------:R-:W-:Y:S02]  /*3980*/  IADD3.X R69, PT, PT, R137.reuse, UR48, RZ, P0, !PT ;  /* 0x0000003089457c10 */ /* 0x040fe400087fe4ff */
[----:B------:R-:W-:Y:S02]  /*3990*/  PRMT R40, RZ, 0x7610, R40 ;  /* 0x00007610ff287816 */ /* 0x000fe40000000028 */
[----:B------:R-:W-:Y:S02]  /*39a0*/  PRMT R56, RZ, 0x7610, R56 ;  /* 0x00007610ff387816 */ /* 0x000fe40000000038 */
[----:B-1----:R-:W-:Y:S01]  /*39b0*/  IADD3 R66, P2, PT, R136, UR18, RZ ;  /* 0x0000001288427c10 */ /* 0x002fe2000ff5e0ff */
[----:B------:R1:W-:Y:S01]  /*39c0*/  STL.64 [R1+0x138], R68 ;  /* 0x0001384401007387 */ /* 0x0003e20000100a00 */
[----:B------:R-:W-:Y:S02]  /*39d0*/  PRMT R42, RZ, 0x7610, R42 ;  /* 0x00007610ff2a7816 */ /* 0x000fe4000000002a */
[----:B------:R-:W-:Y:S01]  /*39e0*/  IADD3.X R67, PT, PT, R137, UR49, RZ, P2, !PT ;  /* 0x0000003189437c10 */ /* 0x000fe200097fe4ff */
[----:B------:R1:W2:Y:S01]  /*39f0*/  @P1 LDG.E.U8 R35, desc[UR10][R68.64] ;  /* 0x0000000a44231981 */ /* 0x0002a2000c1e1100 */
[----:B------:R-:W-:-:S02]  /*3a00*/  PRMT R44, RZ, 0x7610, R44 ;  /* 0x00007610ff2c7816 */ /* 0x000fc4000000002c */
[----:B------:R-:W-:Y:S01]  /*3a10*/  PRMT R46, RZ, 0x7610, R46 ;  /* 0x00007610ff2e7816 */ /* 0x000fe2000000002e */
[----:B------:R0:W-:Y:S01]  /*3a20*/  STL.64 [R1+0xb8], R66 ;  /* 0x0000b84201007387 */ /* 0x0001e20000100a00 */
[----:B------:R-:W-:-:S03]  /*3a30*/  PRMT R0, RZ, 0x7610, R0 ;  /* 0x00007610ff007816 */ /* 0x000fc60000000000 */
[----:B------:R0:W2:Y:S01]  /*3a40*/  @P1 LDG.E.U8 R51, desc[UR10][R66.64] ;  /* 0x0000000a42331981 */ /* 0x0000a2000c1e1100 */
[----:B-1----:R-:W-:Y:S01]  /*3a50*/  IADD3 R68, P0, PT, R3, R136, RZ ;  /* 0x0000008803447210 */ /* 0x002fe20007f1e0ff */
[----:B------:R-:W-:Y:S02]  /*3a60*/  USHF.R.S32.HI UR64, URZ, 0x1f, UR21 ;  /* 0x0000001fff407899 */ /* 0x000fe40008011415 */
[----:B------:R-:W-:Y:S02]  /*3a70*/  USHF.R.S32.HI UR63, URZ, 0x1f, UR19 ;  /* 0x0000001fff3f7899 */ /* 0x000fe40008011413 */
[----:B------:R-:W-:Y:S01]  /*3a80*/  USHF.R.S32.HI UR65, URZ, 0x1f, UR24 ;  /* 0x0000001fff417899 */ /* 0x000fe20008011418 */
[----:B------:R-:W-:Y:S01]  /*3a90*/  PRMT R13, RZ, 0x7610, R13 ;  /* 0x00007610ff0d7816 */ /* 0x000fe2000000000d */
[----:B------:R-:W-:Y:S01]  /*3aa0*/  USHF.R.S32.HI UR66, URZ, 0x1f, UR27 ;  /* 0x0000001fff427899 */ /* 0x000fe2000801141b */
[C---:B0-----:R-:W-:Y:S01]  /*3ab0*/  IADD3 R66, P2, PT, R136.reuse, UR20, RZ ;  /* 0x0000001488427c10 */ /* 0x041fe2000ff5e0ff */
[----:B------:R-:W-:Y:S01]  /*3ac0*/  IMAD.X R69, R63, 0x1, R137, P0 ;  /* 0x000000013f457824 */ /* 0x000fe200000e0689 */
[----:B------:R-:W-:Y:S01]  /*3ad0*/  PRMT R29, RZ, 0x7610, R29 ;  /* 0x00007610ff1d7816 */ /* 0x000fe2000000001d */
[----:B------:R-:W-:Y:S01]  /*3ae0*/  UIMAD UR39, UR30, 0x16, URZ ;  /* 0x000000161e2778a4 */ /* 0x000fe2000f8e02ff */
[----:B------:R-:W-:Y:S01]  /*3af0*/  IADD3.X R67, PT, PT, R137, UR50, RZ, P2, !PT ;  /* 0x0000003289437c10 */ /* 0x000fe200097fe4ff */
[----:B------:R-:W-:Y:S01]  /*3b00*/  UIMAD UR40, UR32, 0x1e, URZ ;  /* 0x0000001e202878a4 */ /* 0x000fe2000f8e02ff */
[----:B------:R0:W-:Y:S04]  /*3b10*/  STL.64 [R1+0x228], R68 ;  /* 0x0002284401007387 */ /* 0x0001e80000100a00 */
[----:B------:R0:W2:Y:S04]  /*3b20*/  @P1 LDG.E.U8 R6, desc[UR10][R68.64] ;  /* 0x0000000a44061981 */ /* 0x0000a8000c1e1100 */
[----:B------:R1:W-:Y:S04]  /*3b30*/  STL.64 [R1+0x1a8], R66 ;  /* 0x0001a84201007387 */ /* 0x0003e80000100a00 */
[----:B------:R1:W2:Y:S01]  /*3b40*/  @P1 LDG.E.U8 R21, desc[UR10][R66.64] ;  /* 0x0000000a42151981 */ /* 0x0002a2000c1e1100 */
[----:B0-----:R-:W-:Y:S01]  /*3b50*/  IADD3 R68, P0, PT, R136, UR23, RZ ;  /* 0x0000001788447c10 */ /* 0x001fe2000ff1e0ff */
[----:B---3--:R-:W-:Y:S01]  /*3b60*/  UIMAD UR38, UR38, 0x7, URZ ;  /* 0x00000007262678a4 */ /* 0x008fe2000f8e02ff */
[----:B----4-:R-:W-:Y:S01]  /*3b70*/  IMAD R2, R15, 0x100, R2 ;  /* 0x000001000f027824 */ /* 0x010fe200078e0202 */
[----:B------:R-:W-:Y:S01]  /*3b80*/  PRMT R31, RZ, 0x7610, R31 ;  /* 0x00007610ff1f7816 */ /* 0x000fe2000000001f */
[----:B------:R-:W3:Y:S01]  /*3b90*/  @P1 LDG.E.U8 R0, desc[UR10][R136.64] ;  /* 0x0000000a88001981 */ /* 0x000ee2000c1e1100 */
[----:B------:R-:W-:-:S02]  /*3ba0*/  IADD3.X R69, PT, PT, R137, UR52, RZ, P0, !PT ;  /* 0x0000003489457c10 */ /* 0x000fc400087fe4ff */
[----:B-1----:R-:W-:-:S03]  /*3bb0*/  IADD3 R66, P2, PT, R136, UR26, RZ ;  /* 0x0000001a88427c10 */ /* 0x002fc6000ff5e0ff */
[----:B------:R0:W4:Y:S01]  /*3bc0*/  @P1 LDG.E.U8 R37, desc[UR10][R68.64] ;  /* 0x0000000a44251981 */ /* 0x000122000c1e1100 */
[----:B------:R-:W-:-:S03]  /*3bd0*/  IADD3.X R67, PT, PT, R137, UR51, RZ, P2, !PT ;  /* 0x0000003389437c10 */ /* 0x000fc600097fe4ff */
[----:B------:R0:W-:Y:S04]  /*3be0*/  STL.64 [R1+0x128], R68 ;  /* 0x0001284401007387 */ /* 0x0001e80000100a00 */
[----:B------:R1:W-:Y:S04]  /*3bf0*/  STL.64 [R1+0xa8], R66 ;  /* 0x0000a84201007387 */ /* 0x0003e80000100a00 */
[----:B------:R1:W2:Y:S01]  /*3c00*/  @P1 LDG.E.U8 R53, desc[UR10][R66.64] ;  /* 0x0000000a42351981 */ /* 0x0002a2000c1e1100 */
[C---:B0-----:R-:W-:Y:S02]  /*3c10*/  IADD3 R68, P0, PT, R136.reuse, UR28, RZ ;  /* 0x0000001c88447c10 */ /* 0x041fe4000ff1e0ff */
[----:B-1----:R-:W-:-:S02]  /*3c20*/  IADD3 R66, P2, PT, R136, UR29, RZ ;  /* 0x0000001d88427c10 */ /* 0x002fc4000ff5e0ff */
[C---:B------:R-:W-:Y:S02]  /*3c30*/  IADD3.X R69, PT, PT, R137.reuse, UR54, RZ, P0, !PT ;  /* 0x0000003689457c10 */ /* 0x040fe400087fe4ff */
[----:B------:R-:W-:-:S03]  /*3c40*/  IADD3.X R67, PT, PT, R137, UR53, RZ, P2, !PT ;  /* 0x0000003589437c10 */ /* 0x000fc600097fe4ff */
[----:B------:R0:W-:Y:S04]  /*3c50*/  STL.64 [R1+0x218], R68 ;  /* 0x0002184401007387 */ /* 0x0001e80000100a00 */
[----:B------:R0:W2:Y:S04]  /*3c60*/  @P1 LDG.E.U8 R7, desc[UR10][R68.64] ;  /* 0x0000000a44071981 */ /* 0x0000a8000c1e1100 */
[----:B------:R1:W-:Y:S04]  /*3c70*/  STL.64 [R1+0x198], R66 ;  /* 0x0001984201007387 */ /* 0x0003e80000100a00 */
[----:B------:R1:W2:Y:S01]  /*3c80*/  @P1 LDG.E.U8 R23, desc[UR10][R66.64] ;  /* 0x0000000a42171981 */ /* 0x0002a2000c1e1100 */
[----:B0-----:R-:W-:-:S04]  /*3c90*/  IADD3 R68, P0, PT, R136, UR31, RZ ;  /* 0x0000001f88447c10 */ /* 0x001fc8000ff1e0ff */
[----:B------:R-:W-:Y:S02]  /*3ca0*/  IADD3.X R69, PT, PT, R137, UR56, RZ, P0, !PT ;  /* 0x0000003889457c10 */ /* 0x000fe400087fe4ff */
[----:B-1----:R-:W-:-:S03]  /*3cb0*/  IADD3 R66, P2, PT, R136, UR33, RZ ;  /* 0x0000002188427c10 */ /* 0x002fc6000ff5e0ff */
[----:B------:R0:W2:Y:S01]  /*3cc0*/  @P1 LDG.E.U8 R39, desc[UR10][R68.64] ;  /* 0x0000000a44271981 */ /* 0x0000a2000c1e1100 */
        /* <DEDUP_REMOVED lines=39> */
[----:B------:R-:W-:Y:S01]  /*3f40*/  IADD3.X R67, PT, PT, R137, UR66, RZ, P2, !PT ;  /* 0x0000004289437c10 */ /* 0x000fe200097fe4ff */
[----:B------:R-:W-:Y:S02]  /*3f50*/  USHF.R.S32.HI UR67, URZ, 0x1f, UR39 ;  /* 0x0000001fff437899 */ /* 0x000fe40008011427 */
[----:B------:R0:W-:Y:S01]  /*3f60*/  STL.64 [R1+0x1e8], R68 ;  /* 0x0001e84401007387 */ /* 0x0001e20000100a00 */
[----:B------:R-:W-:-:S03]  /*3f70*/  USHF.R.S32.HI UR69, URZ, 0x1f, UR40 ;  /* 0x0000001fff457899 */ /* 0x000fc60008011428 */
[----:B------:R0:W2:Y:S04]  /*3f80*/  @P1 LDG.E.U8 R13, desc[UR10][R68.64] ;  /* 0x0000000a440d1981 */ /* 0x0000a8000c1e1100 */
[----:B------:R1:W-:Y:S04]  /*3f90*/  STL.64 [R1+0x168], R66 ;  /* 0x0001684201007387 */ /* 0x0003e80000100a00 */
[----:B------:R1:W2:Y:S01]  /*3fa0*/  @P1 LDG.E.U8 R29, desc[UR10][R66.64] ;  /* 0x0000000a421d1981 */ /* 0x0002a2000c1e1100 */
[----:B0-----:R-:W-:-:S04]  /*3fb0*/  IADD3 R68, P0, PT, R136, UR39, RZ ;  /* 0x0000002788447c10 */ /* 0x001fc8000ff1e0ff */
[C---:B------:R-:W-:Y:S02]  /*3fc0*/  IADD3.X R69, PT, PT, R137.reuse, UR67, RZ, P0, !PT ;  /* 0x0000004389457c10 */ /* 0x040fe400087fe4ff */
[----:B-1----:R-:W-:Y:S01]  /*3fd0*/  IADD3 R66, P2, PT, R136, UR40, RZ ;  /* 0x0000002888427c10 */ /* 0x002fe2000ff5e0ff */
[----:B------:R-:W-:Y:S01]  /*3fe0*/  UIMAD UR30, UR41, 0xf, URZ ;  /* 0x0000000f291e78a4 */ /* 0x000fe2000f8e02ff */
[----:B------:R-:W-:Y:S01]  /*3ff0*/  PRMT R15, RZ, 0x7610, R15 ;  /* 0x00007610ff0f7816 */ /* 0x000fe2000000000f */
[----:B------:R-:W-:Y:S01]  /*4000*/  UIMAD UR32, UR42, 0x17, URZ ;  /* 0x000000172a2078a4 */ /* 0x000fe2000f8e02ff */
[----:B------:R-:W-:Y:S01]  /*4010*/  IADD3.X R67, PT, PT, R137, UR69, RZ, P2, !PT ;  /* 0x0000004589437c10 */ /* 0x000fe200097fe4ff */
[----:B------:R-:W-:Y:S01]  /*4020*/  STL.64 [R1+0xe8], R68 ;  /* 0x0000e84401007387 */ /* 0x000fe20000100a00 */
[----:B------:R-:W-:-:S03]  /*4030*/  USHF.R.S32.HI UR41, URZ, 0x1f, UR38 ;  /* 0x0000001fff297899 */ /* 0x000fc60008011426 */
[----:B------:R0:W-:Y:S04]  /*4040*/  STL.64 [R1+0x68], R66 ;  /* 0x0000684201007387 */ /* 0x0001e80000100a00 */
[----:B------:R0:W2:Y:S01]  /*4050*/  @P1 LDG.E.U8 R61, desc[UR10][R66.64] ;  /* 0x0000000a423d1981 */ /* 0x0000a2000c1e1100 */
[----:B------:R-:W-:-:S03]  /*4060*/  USHF.R.S32.HI UR42, URZ, 0x1f, UR30 ;  /* 0x0000001fff2a7899 */ /* 0x000fc6000801141e */
[----:B------:R1:W2:Y:S01]  /*4070*/  @P1 LDG.E.U8 R45, desc[UR10][R68.64] ;  /* 0x0000000a442d1981 */ /* 0x0002a2000c1e1100 */
[----:B0-----:R-:W-:-:S04]  /*4080*/  IADD3 R66, P0, PT, R136, UR38, RZ ;  /* 0x0000002688427c10 */ /* 0x001fc8000ff1e0ff */
[C---:B------:R-:W-:Y:S02]  /*4090*/  IADD3.X R67, PT, PT, R137.reuse, UR41, RZ, P0, !PT ;  /* 0x0000002989437c10 */ /* 0x040fe400087fe4ff */
[----:B-1----:R-:W-:Y:S01]  /*40a0*/  IADD3 R68, P2, PT, R136, UR30, RZ ;  /* 0x0000001e88447c10 */ /* 0x002fe2000ff5e0ff */
[----:B------:R-:W-:Y:S01]  /*40b0*/  USHF.R.S32.HI UR68, URZ, 0x1f, UR32 ;  /* 0x0000001fff447899 */ /* 0x000fe20008011420 */
[----:B------:R-:W-:Y:S01]  /*40c0*/  IADD3 R134, P0, PT, R2, R135, RZ ;  /* 0x0000008702867210 */ /* 0x000fe20007f1e0ff */
[----:B------:R0:W-:Y:S01]  /*40d0*/  STL.64 [R1+0x1d8], R66 ;  /* 0x0001d84201007387 */ /* 0x0001e20000100a00 */
[----:B------:R-:W-:-:S03]  /*40e0*/  IADD3.X R69, PT, PT, R137, UR42, RZ, P2, !PT ;  /* 0x0000002a89457c10 */ /* 0x000fc600097fe4ff */
[----:B------:R0:W2:Y:S01]  /*40f0*/  @P1 LDG.E.U8 R15, desc[UR10][R66.64] ;  /* 0x0000000a420f1981 */ /* 0x0000a2000c1e1100 */
[----:B------:R-:W-:Y:S02]  /*4100*/  LEA.HI.X.SX32 R135, R2, R5, 0x1, P0 ;  /* 0x0000000502877211 */ /* 0x000fe400000f0eff */
[----:B------:R-:W-:Y:S01]  /*4110*/  IADD3 R70, P0, PT, R134, UR7, RZ ;  /* 0x0000000786467c10 */ /* 0x000fe2000ff1e0ff */
[----:B------:R1:W-:Y:S01]  /*4120*/  STL.64 [R1+0x158], R68 ;  /* 0x0001584401007387 */ /* 0x0003e20000100a00 */
[----:B------:R-:W-:Y:S01]  /*4130*/  PRMT R18, RZ, 0x7610, R18 ;  /* 0x00007610ff127816 */ /* 0x000fe20000000012 */
[----:B------:R-:W3:Y:S02]  /*4140*/  LDCU UR7, c[0x0][0x3c4] ;  /* 0x00007880ff0777ac */ /* 0x000ee40008000800 */
[----:B------:R1:W2:Y:S01]  /*4150*/  @P1 LDG.E.U8 R31, desc[UR10][R68.64] ;  /* 0x0000000a441f1981 */ /* 0x0002a2000c1e1100 */
[----:B0-----:R-:W-:-:S04]  /*4160*/  IADD3 R66, P2, PT, R136, UR32, RZ ;  /* 0x0000002088427c10 */ /* 0x001fc8000ff5e0ff */
[----:B------:R-:W-:Y:S02]  /*4170*/  IADD3.X R67, PT, PT, R137, UR68, RZ, P2, !PT ;  /* 0x0000004489437c10 */ /* 0x000fe400097fe4ff */
[----:B------:R-:W-:Y:S02]  /*4180*/  IADD3.X R71, PT, PT, R135, UR43, RZ, P0, !PT ;  /* 0x0000002b87477c10 */ /* 0x000fe400087fe4ff */
[----:B-1----:R-:W-:Y:S01]  /*4190*/  IADD3 R68, P2, PT, R134, UR13, RZ ;  /* 0x0000000d86447c10 */ /* 0x002fe2000ff5e0ff */
[----:B------:R0:W-:Y:S01]  /*41a0*/  STL.64 [R1+0xd8], R66 ;  /* 0x0000d84201007387 */ /* 0x0001e20000100a00 */
[----:B------:R-:W-:-:S03]  /*41b0*/  PRMT R34, RZ, 0x7610, R34 ;  /* 0x00007610ff227816 */ /* 0x000fc60000000022 */
[----:B------:R0:W2:Y:S01]  /*41c0*/  @P1 LDG.E.U8 R47, desc[UR10][R66.64] ;  /* 0x0000000a422f1981 */ /* 0x0000a2000c1e1100 */
[----:B------:R-:W-:-:S03]  /*41d0*/  IADD3.X R69, PT, PT, R135, UR45, RZ, P2, !PT ;  /* 0x0000002d87457c10 */ /* 0x000fc600097fe4ff */
[----:B------:R1:W-:Y:S04]  /*41e0*/  STL.64 [R1+0x1c0], R70 ;  /* 0x0001c04601007387 */ /* 0x0003e80000100a00 */
[----:B------:R1:W2:Y:S01]  /*41f0*/  @P1 LDG.E.U8 R18, desc[UR10][R70.64] ;  /* 0x0000000a46121981 */ /* 0x0002a2000c1e1100 */
[----:B0-----:R-:W-:-:S03]  /*4200*/  IADD3 R66, P0, PT, R134, UR14, RZ ;  /* 0x0000000e86427c10 */ /* 0x001fc6000ff1e0ff */
[----:B------:R0:W2:Y:S01]  /*4210*/  @P1 LDG.E.U8 R34, desc[UR10][R68.64] ;  /* 0x0000000a44221981 */ /* 0x0000a2000c1e1100 */
[----:B------:R-:W-:-:S03]  /*4220*/  IADD3.X R67, PT, PT, R135, UR46, RZ, P0, !PT ;  /* 0x0000002e87437c10 */ /* 0x000fc600087fe4ff */
[----:B------:R0:W-:Y:S01]  /*4230*/  STL.64 [R1+0x140], R68 ;  /* 0x0001404401007387 */ /* 0x0001e20000100a00 */
[----:B-1----:R-:W-:Y:S02]  /*4240*/  IADD3 R70, P0, PT, R134, UR70, RZ ;  /* 0x0000004686467c10 */ /* 0x002fe4000ff1e0ff */
[----:B------:R-:W-:Y:S01]  /*4250*/  PRMT R5, RZ, 0x7610, R5 ;  /* 0x00007610ff057816 */ /* 0x000fe20000000005 */
[----:B------:R1:W-:Y:S01]  /*4260*/  STL.64 [R1+0xc0], R66 ;  /* 0x0000c04201007387 */ /* 0x0003e20000100a00 */
[----:B------:R-:W-:-:S03]  /*4270*/  IADD3.X R71, PT, PT, R135, UR15, RZ, P0, !PT ;  /* 0x0000000f87477c10 */ /* 0x000fc600087fe4ff */
[----:B------:R1:W2:Y:S01]  /*4280*/  @P1 LDG.E.U8 R50, desc[UR10][R66.64] ;  /* 0x0000000a42321981 */ /* 0x0002a2000c1e1100 */
[C---:B0-----:R-:W-:Y:S02]  /*4290*/  IADD3 R68, P2, PT, R134.reuse, UR16, RZ ;  /* 0x0000001086447c10 */ /* 0x041fe4000ff5e0ff */
[----:B------:R-:W-:Y:S01]  /*42a0*/  PRMT R20, RZ, 0x7610, R20 ;  /* 0x00007610ff147816 */ /* 0x000fe20000000014 */
[----:B------:R0:W2:Y:S01]  /*42b0*/  @P1 LDG.E.U8 R5, desc[UR10][R70.64] ;  /* 0x0000000a46051981 */ /* 0x0000a2000c1e1100 */
[C---:B------:R-:W-:Y:S02]  /*42c0*/  IADD3.X R69, PT, PT, R135.reuse, UR47, RZ, P2, !PT ;  /* 0x0000002f87457c10 */ /* 0x040fe400097fe4ff */
[C---:B-1----:R-:W-:Y:S01]  /*42d0*/  IADD3 R66, P0, PT, R134.reuse, UR17, RZ ;  /* 0x0000001186427c10 */ /* 0x042fe2000ff1e0ff */
[----:B------:R0:W-:Y:S01]  /*42e0*/  STL.64 [R1+0x230], R70 ;  /* 0x0002304601007387 */ /* 0x0001e20000100a00 */
[----:B------:R-:W-:Y:S02]  /*42f0*/  PRMT R36, RZ, 0x7610, R36 ;  /* 0x00007610ff247816 */ /* 0x000fe40000000024 */
[----:B------:R-:W-:Y:S01]  /*4300*/  IADD3.X R67, PT, PT, R135, UR48, RZ, P0, !PT ;  /* 0x0000003087437c10 */ /* 0x000fe200087fe4ff */
[----:B------:R1:W-:Y:S04]  /*4310*/  STL.64 [R1+0x1b0], R68 ;  /* 0x0001b04401007387 */ /* 0x0003e80000100a00 */
[----:B------:R1:W2:Y:S01]  /*4320*/  @P1 LDG.E.U8 R20, desc[UR10][R68.64] ;  /* 0x0000000a44141981 */ /* 0x0002a2000c1e1100 */
[----:B0-----:R-:W-:-:S03]  /*4330*/  IADD3 R70, P2, PT, R134, UR18, RZ ;  /* 0x0000001286467c10 */ /* 0x001fc6000ff5e0ff */
[----:B------:R0:W-:Y:S01]  /*4340*/  STL.64 [R1+0x130], R66 ;  /* 0x0001304201007387 */ /* 0x0001e20000100a00 */
[----:B------:R-:W-:-:S03]  /*4350*/  IADD3.X R71, PT, PT, R135, UR49, RZ, P2, !PT ;  /* 0x0000003187477c10 */ /* 0x000fc600097fe4ff */
[----:B------:R0:W2:Y:S01]  /*4360*/  @P1 LDG.E.U8 R36, desc[UR10][R66.64] ;  /* 0x0000000a42241981 */ /* 0x0000a2000c1e1100 */
[----:B-1----:R-:W-:Y:S02]  /*4370*/  IADD3 R68, P0, PT, R3, R134, RZ ;  /* 0x0000008603447210 */ /* 0x002fe40007f1e0ff */
[----:B------:R-:W-:Y:S01]  /*4380*/  PRMT R3, RZ, 0x7610, R3 ;  /* 0x00007610ff037816 */ /* 0x000fe20000000003 */
[----:B------:R1:W-:Y:S01]  /*4390*/  STL.64 [R1+0xb0], R70 ;  /* 0x0000b04601007387 */ /* 0x0003e20000100a00 */
[----:B------:R-:W-:Y:S01]  /*43a0*/  PRMT R22, RZ, 0x7610, R22 ;  /* 0x00007610ff167816 */ /* 0x000fe20000000016 */
[----:B------:R-:W-:Y:S02]  /*43b0*/  IMAD.X R69, R63, 0x1, R135, P0 ;  /* 0x000000013f457824 */ /* 0x000fe400000e0687 */
[----:B------:R1:W2:Y:S01]  /*43c0*/  @P1 LDG.E.U8 R52, desc[UR10][R70.64] ;  /* 0x0000000a46341981 */ /* 0x0002a2000c1e1100 */
[----:B0-----:R-:W-:-:S03]  /*43d0*/  IADD3 R66, P2, PT, R134, UR20, RZ ;  /* 0x0000001486427c10 */ /* 0x001fc6000ff5e0ff */
[----:B------:R0:W4:Y:S01]  /*43e0*/  @P1 LDG.E.U8 R3, desc[UR10][R68.64] ;  /* 0x0000000a44031981 */ /* 0x000122000c1e1100 */
[C---:B------:R-:W-:Y:S02]  /*43f0*/  IADD3.X R67, PT, PT, R135.reuse, UR50, RZ, P2, !PT ;  /* 0x0000003287437c10 */ /* 0x040fe400097fe4ff */
[C---:B-1----:R-:W-:Y:S01]  /*4400*/  IADD3 R70, P0, PT, R134.reuse, UR23, RZ ;  /* 0x0000001786467c10 */ /* 0x042fe2000ff1e0ff */
[----:B------:R0:W-:Y:S01]  /*4410*/  STL.64 [R1+0x220], R68 ;  /* 0x0002204401007387 */ /* 0x0001e20000100a00 */
[----:B------:R-:W-:Y:S02]  /*4420*/  PRMT R38, RZ, 0x7610, R38 ;  /* 0x00007610ff267816 */ /* 0x000fe40000000026 */
[----:B------:R-:W-:Y:S01]  /*4430*/  IADD3.X R71, PT, PT, R135, UR52, RZ, P0, !PT ;  /* 0x0000003487477c10 */ /* 0x000fe200087fe4ff */
[----:B------:R1:W-:Y:S04]  /*4440*/  STL.64 [R1+0x1a0], R66 ;  /* 0x0001a04201007387 */ /* 0x0003e80000100a00 */
[----:B------:R1:W4:Y:S01]  /*4450*/  @P1 LDG.E.U8 R22, desc[UR10][R66.64] ;  /* 0x0000000a42161981 */ /* 0x000322000c1e1100 */
[----:B0-----:R-:W-:-:S03]  /*4460*/  IADD3 R68, P2, PT, R134, UR26, RZ ;  /* 0x0000001a86447c10 */ /* 0x001fc6000ff5e0ff */
[----:B------:R0:W-:Y:S01]  /*4470*/  STL.64 [R1+0x120], R70 ;  /* 0x0001204601007387 */ /* 0x0001e20000100a00 */
[----:B------:R-:W-:-:S03]  /*4480*/  PRMT R8, RZ, 0x7610, R8 ;  /* 0x00007610ff087816 */ /* 0x000fc60000000008 */
[----:B------:R0:W4:Y:S01]  /*4490*/  @P1 LDG.E.U8 R38, desc[UR10][R70.64] ;  /* 0x0000000a46261981 */ /* 0x000122000c1e1100 */
[C---:B-1----:R-:W-:Y:S02]  /*44a0*/  IADD3 R66, P0, PT, R134.reuse, UR28, RZ ;  /* 0x0000001c86427c10 */ /* 0x042fe4000ff1e0ff */
[C---:B------:R-:W-:Y:S02]  /*44b0*/  IADD3.X R69, PT, PT, R135.reuse, UR51, RZ, P2, !PT ;  /* 0x0000003387457c10 */ /* 0x040fe400097fe4ff */
[----:B------:R-:W-:Y:S02]  /*44c0*/  IADD3.X R67, PT, PT, R135, UR54, RZ, P0, !PT ;  /* 0x0000003687437c10 */ /* 0x000fe400087fe4ff */
[----:B------:R-:W-:Y:S01]  /*44d0*/  PRMT R24, RZ, 0x7610, R24 ;  /* 0x00007610ff187816 */ /* 0x000fe20000000018 */
[----:B------:R1:W4:Y:S01]  /*44e0*/  @P1 LDG.E.U8 R54, desc[UR10][R68.64] ;  /* 0x0000000a44361981 */ /* 0x000322000c1e1100 */
[----:B0-----:R-:W-:-:S03]  /*44f0*/  IADD3 R70, P0, PT, R134, UR29, RZ ;  /* 0x0000001d86467c10 */ /* 0x001fc6000ff1e0ff */
[----:B------:R1:W-:Y:S01]  /*4500*/  STL.64 [R1+0xa0], R68 ;  /* 0x0000a04401007387 */ /* 0x0003e20000100a00 */
[----:B------:R-:W-:-:S03]  /*4510*/  IADD3.X R71, PT, PT, R135, UR53, RZ, P0, !PT ;  /* 0x0000003587477c10 */ /* 0x000fc600087fe4ff */
[----:B------:R0:W-:Y:S04]  /*4520*/  STL.64 [R1+0x210], R66 ;  /* 0x0002104201007387 */ /* 0x0001e80000100a00 */
[----:B------:R0:W4:Y:S01]  /*4530*/  @P1 LDG.E.U8 R8, desc[UR10][R66.64] ;  /* 0x0000000a42081981 */ /* 0x000122000c1e1100 */
[----:B-1----:R-:W-:-:S03]  /*4540*/  IADD3 R68, P2, PT, R134, UR31, RZ ;  /* 0x0000001f86447c10 */ /* 0x002fc6000ff5e0ff */
[----:B------:R1:W-:Y:S04]  /*4550*/  STL.64 [R1+0x190], R70 ;  /* 0x0001904601007387 */ /* 0x0003e80000100a00 */
[----:B------:R1:W4:Y:S01]  /*4560*/  @P1 LDG.E.U8 R24, desc[UR10][R70.64] ;  /* 0x0000000a46181981 */ /* 0x000322000c1e1100 */
[C---:B0-----:R-:W-:Y:S02]  /*4570*/  IADD3 R66, P0, PT, R134.reuse, UR33, RZ ;  /* 0x0000002186427c10 */ /* 0x041fe4000ff1e0ff */
[C---:B------:R-:W-:Y:S02]  /*4580*/  IADD3.X R69, PT, PT, R135.reuse, UR56, RZ, P2, !PT ;  /* 0x0000003887457c10 */ /* 0x040fe400097fe4ff */
[----:B------:R-:W-:Y:S02]  /*4590*/  IADD3.X R67, PT, PT, R135, UR55, RZ, P0, !PT ;  /* 0x0000003787437c10 */ /* 0x000fe400087fe4ff */
[----:B------:R-:W-:Y:S01]  /*45a0*/  PRMT R10, RZ, 0x7610, R10 ;  /* 0x00007610ff0a7816 */ /* 0x000fe2000000000a */
[----:B------:R0:W4:Y:S01]  /*45b0*/  @P1 LDG.E.U8 R40, desc[UR10][R68.64] ;  /* 0x0000000a44281981 */ /* 0x000122000c1e1100 */
[----:B-1----:R-:W-:-:S03]  /*45c0*/  IADD3 R70, P0, PT, R134, UR34, RZ ;  /* 0x0000002286467c10 */ /* 0x002fc6000ff1e0ff */
[----:B------:R0:W-:Y:S01]  /*45d0*/  STL.64 [R1+0x110], R68 ;  /* 0x0001104401007387 */ /* 0x0001e20000100a00 */
[----:B------:R-:W-:-:S03]  /*45e0*/  IADD3.X R71, PT, PT, R135, UR58, RZ, P0, !PT ;  /* 0x0000003a87477c10 */ /* 0x000fc600087fe4ff */
[----:B------:R1:W-:Y:S01]  /*45f0*/  STL.64 [R1+0x90], R66 ;  /* 0x0000904201007387 */ /* 0x0003e20000100a00 */
[----:B------:R-:W-:-:S03]  /*4600*/  PRMT R26, RZ, 0x7610, R26 ;  /* 0x00007610ff1a7816 */ /* 0x000fc6000000001a */
[----:B------:R1:W4:Y:S01]  /*4610*/  @P1 LDG.E.U8 R56, desc[UR10][R66.64] ;  /* 0x0000000a42381981 */ /* 0x000322000c1e1100 */
[----:B0-----:R-:W-:-:S03]  /*4620*/  IADD3 R68, P2, PT, R134, UR35, RZ ;  /* 0x0000002386447c10 */ /* 0x001fc6000ff5e0ff */
[----:B------:R0:W-:Y:S04]  /*4630*/  STL.64 [R1+0x200], R70 ;  /* 0x0002004601007387 */ /* 0x0001e80000100a00 */
[----:B------:R0:W4:Y:S01]  /*4640*/  @P1 LDG.E.U8 R10, desc[UR10][R70.64] ;  /* 0x0000000a460a1981 */ /* 0x000122000c1e1100 */
[----:B-1----:R-:W-:Y:S02]  /*4650*/  IADD3 R66, P0, PT, R134, UR36, RZ ;  /* 0x0000002486427c10 */ /* 0x002fe4000ff1e0ff */
[C---:B------:R-:W-:Y:S02]  /*4660*/  IADD3.X R69, PT, PT, R135.reuse, UR57, RZ, P2, !PT ;  /* 0x0000003987457c10 */ /* 0x040fe400097fe4ff */
[----:B------:R-:W-:Y:S02]  /*4670*/  IADD3.X R67, PT, PT, R135, UR60, RZ, P0, !PT ;  /* 0x0000003c87437c10 */ /* 0x000fe400087fe4ff */
[----:B------:R-:W-:-:S02]  /*4680*/  PRMT R58, RZ, 0x7610, R58 ;  /* 0x00007610ff3a7816 */ /* 0x000fc4000000003a */
[----:B0-----:R-:W-:Y:S01]  /*4690*/  IADD3 R70, P2, PT, R134, UR37, RZ ;  /* 0x0000002586467c10 */ /* 0x001fe2000ff5e0ff */
[----:B------:R0:W-:Y:S03]  /*46a0*/  STL.64 [R1+0x180], R68 ;  /* 0x0001804401007387 */ /* 0x0001e60000100a00 */
[----:B------:R-:W-:Y:S01]  /*46b0*/  IADD3.X R71, PT, PT, R135, UR59, RZ, P2, !PT ;  /* 0x0000003b87477c10 */ /* 0x000fe200097fe4ff */
[----:B------:R0:W4:Y:S01]  /*46c0*/  @P1 LDG.E.U8 R26, desc[UR10][R68.64] ;  /* 0x0000000a441a1981 */ /* 0x000122000c1e1100 */
[----:B------:R-:W-:-:S03]  /*46d0*/  PRMT R12, RZ, 0x7610, R12 ;  /* 0x00007610ff0c7816 */ /* 0x000fc6000000000c */
[----:B------:R1:W-:Y:S04]  /*46e0*/  STL.64 [R1+0x100], R66 ;  /* 0x0001004201007387 */ /* 0x0003e80000100a00 */
[----:B------:R1:W4:Y:S01]  /*46f0*/  @P1 LDG.E.U8 R42, desc[UR10][R66.64] ;  /* 0x0000000a422a1981 */ /* 0x000322000c1e1100 */
[----:B0-----:R-:W-:Y:S02]  /*4700*/  IADD3 R68, P0, PT, R134, UR25, RZ ;  /* 0x0000001986447c10 */ /* 0x001fe4000ff1e0ff */
[----:B------:R-:W-:Y:S01]  /*4710*/  PRMT R28, RZ, 0x7610, R28 ;  /* 0x00007610ff1c7816 */ /* 0x000fe2000000001c */
[----:B------:R0:W-:Y:S01]  /*4720*/  STL.64 [R1+0x80], R70 ;  /* 0x0000804601007387 */ /* 0x0001e20000100a00 */
[----:B------:R-:W-:-:S03]  /*4730*/  IADD3.X R69, PT, PT, R135, UR61, RZ, P0, !PT ;  /* 0x0000003d87457c10 */ /* 0x000fc600087fe4ff */
[----:B------:R0:W4:Y:S01]  /*4740*/  @P1 LDG.E.U8 R58, desc[UR10][R70.64] ;  /* 0x0000000a463a1981 */ /* 0x000122000c1e1100 */
[----:B-1----:R-:W-:-:S03]  /*4750*/  IADD3 R66, P2, PT, R134, UR22, RZ ;  /* 0x0000001686427c10 */ /* 0x002fc6000ff5e0ff */
[----:B------:R1:W4:Y:S01]  /*4760*/  @P1 LDG.E.U8 R12, desc[UR10][R68.64] ;  /* 0x0000000a440c1981 */ /* 0x000322000c1e1100 */
[C---:B------:R-:W-:Y:S02]  /*4770*/  IADD3.X R67, PT, PT, R135.reuse, UR62, RZ, P2, !PT ;  /* 0x0000003e87437c10 */ /* 0x040fe400097fe4ff */
[----:B0-----:R-:W-:Y:S01]  /*4780*/  IADD3 R70, P0, PT, R134, UR21, RZ ;  /* 0x0000001586467c10 */ /* 0x001fe2000ff1e0ff */
[----:B------:R1:W-:Y:S03]  /*4790*/  STL.64 [R1+0x1f0], R68 ;  /* 0x0001f04401007387 */ /* 0x0003e60000100a00 */
[----:B------:R-:W-:Y:S01]  /*47a0*/  IADD3.X R71, PT, PT, R135, UR64, RZ, P0, !PT ;  /* 0x0000004087477c10 */ /* 0x000fe200087fe4ff */
[----:B------:R0:W-:Y:S01]  /*47b0*/  STL.64 [R1+0x170], R66 ;  /* 0x0001704201007387 */ /* 0x0001e20000100a00 */
[----:B------:R-:W-:-:S03]  /*47c0*/  PRMT R60, RZ, 0x7610, R60 ;  /* 0x00007610ff3c7816 */ /* 0x000fc6000000003c */
[----:B------:R0:W4:Y:S01]  /*47d0*/  @P1 LDG.E.U8 R28, desc[UR10][R66.64] ;  /* 0x0000000a421c1981 */ /* 0x000122000c1e1100 */
[----:B-1----:R-:W-:-:S03]  /*47e0*/  IADD3 R68, P2, PT, R134, UR19, RZ ;  /* 0x0000001386447c10 */ /* 0x002fc6000ff5e0ff */
[----:B------:R-:W4:Y:S01]  /*47f0*/  @P1 LDG.E.U8 R44, desc[UR10][R70.64] ;  /* 0x0000000a462c1981 */ /* 0x000f22000c1e1100 */
[----:B------:R-:W-:Y:S02]  /*4800*/  PRMT R14, RZ, 0x7610, R14 ;  /* 0x00007610ff0e7816 */ /* 0x000fe4000000000e */
[----:B0-----:R-:W-:Y:S02]  /*4810*/  IADD3 R66, P0, PT, R134, UR24, RZ ;  /* 0x0000001886427c10 */ /* 0x001fe4000ff1e0ff */
[C---:B------:R-:W-:Y:S02]  /*4820*/  IADD3.X R69, PT, PT, R135.reuse, UR63, RZ, P2, !PT ;  /* 0x0000003f87457c10 */ /* 0x040fe400097fe4ff */
[----:B------:R-:W-:Y:S01]  /*4830*/  IADD3.X R67, PT, PT, R135, UR65, RZ, P0, !PT ;  /* 0x0000004187437c10 */ /* 0x000fe200087fe4ff */
[----:B------:R-:W-:Y:S04]  /*4840*/  STL.64 [R1+0xf0], R70 ;  /* 0x0000f04601007387 */ /* 0x000fe80000100a00 */
[----:B------:R0:W-:Y:S04]  /*4850*/  STL.64 [R1+0x70], R68 ;  /* 0x0000704401007387 */ /* 0x0001e80000100a00 */
[----:B------:R0:W4:Y:S01]  /*4860*/  @P1 LDG.E.U8 R60, desc[UR10][R68.64] ;  /* 0x0000000a443c1981 */ /* 0x000122000c1e1100 */
[----:B------:R-:W-:-:S03]  /*4870*/  PRMT R30, RZ, 0x7610, R30 ;  /* 0x00007610ff1e7816 */ /* 0x000fc6000000001e */
[----:B------:R1:W-:Y:S04]  /*4880*/  STL.64 [R1+0x1e0], R66 ;  /* 0x0001e04201007387 */ /* 0x0003e80000100a00 */
[----:B------:R1:W4:Y:S01]  /*4890*/  @P1 LDG.E.U8 R14, desc[UR10][R66.64] ;  /* 0x0000000a420e1981 */ /* 0x000322000c1e1100 */
[----:B0-----:R-:W-:-:S04]  /*48a0*/  IADD3 R68, P0, PT, R134, UR27, RZ ;  /* 0x0000001b86447c10 */ /* 0x001fc8000ff1e0ff */
[----:B------:R-:W-:Y:S02]  /*48b0*/  IADD3.X R69, PT, PT, R135, UR66, RZ, P0, !PT ;  /* 0x0000004287457c10 */ /* 0x000fe400087fe4ff */
[----:B-1----:R-:W-:-:S03]  /*48c0*/  IADD3 R66, P2, PT, R134, UR39, RZ ;  /* 0x0000002786427c10 */ /* 0x002fc6000ff5e0ff */
[----:B------:R0:W4:Y:S01]  /*48d0*/  @P1 LDG.E.U8 R30, desc[UR10][R68.64] ;  /* 0x0000000a441e1981 */ /* 0x000122000c1e1100 */
[C---:B------:R-:W-:Y:S02]  /*48e0*/  IADD3 R70, P0, PT, R134.reuse, UR40, RZ ;  /* 0x0000002886467c10 */ /* 0x040fe4000ff1e0ff */
[C---:B------:R-:W-:Y:S01]  /*48f0*/  IADD3.X R67, PT, PT, R135.reuse, UR67, RZ, P2, !PT ;  /* 0x0000004387437c10 */ /* 0x040fe200097fe4ff */
[----:B------:R0:W-:Y:S01]  /*4900*/  STL.64 [R1+0x160], R68 ;  /* 0x0001604401007387 */ /* 0x0001e20000100a00 */
[----:B------:R-:W-:Y:S02]  /*4910*/  IADD3.X R71, PT, PT, R135, UR69, RZ, P0, !PT ;  /* 0x0000004587477c10 */ /* 0x000fe400087fe4ff */
[----:B------:R-:W-:Y:S01]  /*4920*/  PRMT R2, RZ, 0x7610, R2 ;  /* 0x00007610ff027816 */ /* 0x000fe20000000002 */
[----:B------:R1:W-:Y:S04]  /*4930*/  STL.64 [R1+0xe0], R66 ;  /* 0x0000e04201007387 */ /* 0x0003e80000100a00 */
[----:B------:R1:W4:Y:S01]  /*4940*/  @P1 LDG.E.U8 R46, desc[UR10][R66.64] ;  /* 0x0000000a422e1981 */ /* 0x000322000c1e1100 */
[C---:B0-----:R-:W-:Y:S01]  /*4950*/  IADD3 R68, P0, PT, R134.reuse, UR38, RZ ;  /* 0x0000002686447c10 */ /* 0x041fe2000ff1e0ff */
[----:B---3--:R-:W-:Y:S01]  /*4960*/  UIMAD UR7, UR7, 0x1f, URZ ;  /* 0x0000001f070778a4 */ /* 0x008fe2000f8e02ff */
[----:B------:R-:W-:Y:S01]  /*4970*/  PRMT R62, RZ, 0x7610, R62 ;  /* 0x00007610ff3e7816 */ /* 0x000fe2000000003e */
[----:B------:R-:W3:Y:S01]  /*4980*/  @P1 LDG.E.U8 R2, desc[UR10][R134.64] ;  /* 0x0000000a86021981 */ /* 0x000ee2000c1e1100 */
[----:B-1----:R-:W-:-:S02]  /*4990*/  IADD3 R66, P2, PT, R134, UR30, RZ ;  /* 0x0000001e86427c10 */ /* 0x002fc4000ff5e0ff */
[C---:B------:R-:W-:Y:S02]  /*49a0*/  IADD3.X R69, PT, PT, R135.reuse, UR41, RZ, P0, !PT ;  /* 0x0000002987457c10 */ /* 0x040fe400087fe4ff */
[----:B------:R-:W-:Y:S02]  /*49b0*/  PRMT R16, RZ, 0x7610, R16 ;  /* 0x00007610ff107816 */ /* 0x000fe40000000010 */
[----:B------:R-:W-:Y:S01]  /*49c0*/  PRMT R32, RZ, 0x7610, R32 ;  /* 0x00007610ff207816 */ /* 0x000fe20000000020 */
[----:B------:R0:W-:Y:S01]  /*49d0*/  STL.64 [R1+0x60], R70 ;  /* 0x0000604601007387 */ /* 0x0001e20000100a00 */
[----:B------:R-:W-:Y:S01]  /*49e0*/  IADD3.X R67, PT, PT, R135, UR42, RZ, P2, !PT ;  /* 0x0000002a87437c10 */ /* 0x000fe200097fe4ff */
[----:B------:R-:W-:Y:S02]  /*49f0*/  USHF.R.S32.HI UR13, URZ, 0x1f, UR7 ;  /* 0x0000001fff0d7899 */ /* 0x000fe40008011407 */
[----:B------:R1:W-:Y:S04]  /*4a00*/  STL.64 [R1+0x1d0], R68 ;  /* 0x0001d04401007387 */ /* 0x0003e80000100a00 */
[----:B------:R0:W4:Y:S04]  /*4a10*/  @P1 LDG.E.U8 R62, desc[UR10][R70.64] ;  /* 0x0000000a463e1981 */ /* 0x000128000c1e1100 */
[----:B------:R1:W4:Y:S04]  /*4a20*/  @P1 LDG.E.U8 R16, desc[UR10][R68.64] ;  /* 0x0000000a44101981 */ /* 0x000328000c1e1100 */
[----:B------:R1:W-:Y:S01]  /*4a30*/  STL.64 [R1+0x150], R66 ;  /* 0x0001504201007387 */ /* 0x0003e20000100a00 */
[----:B0-----:R-:W-:-:S03]  /*4a40*/  IADD3 R70, P0, PT, R134, UR32, RZ ;  /* 0x0000002086467c10 */ /* 0x001fc6000ff1e0ff */
[----:B------:R0:W4:Y:S01]  /*4a50*/  @P1 LDG.E.U8 R32, desc[UR10][R66.64] ;  /* 0x0000000a42201981 */ /* 0x000122000c1e1100 */
[----:B-1----:R-:W-:Y:S02]  /*4a60*/  IADD3 R68, P2, PT, R136, UR7, RZ ;  /* 0x0000000788447c10 */ /* 0x002fe4000ff5e0ff */
[----:B------:R-:W-:Y:S02]  /*4a70*/  PRMT R48, RZ, 0x7610, R48 ;  /* 0x00007610ff307816 */ /* 0x000fe40000000030 */
[----:B------:R-:W-:Y:S02]  /*4a80*/  PRMT R63, RZ, 0x7610, R63 ;  /* 0x00007610ff3f7816 */ /* 0x000fe4000000003f */
[----:B0-----:R-:W-:Y:S02]  /*4a90*/  IADD3 R66, P3, PT, R134, UR7, RZ ;  /* 0x0000000786427c10 */ /* 0x001fe4000ff7e0ff */
[----:B------:R-:W-:Y:S02]  /*4aa0*/  PRMT R64, RZ, 0x7610, R64 ;  /* 0x00007610ff407816 */ /* 0x000fe40000000040 */
[----:B------:R-:W-:-:S02]  /*4ab0*/  IADD3.X R71, PT, PT, R135, UR68, RZ, P0, !PT ;  /* 0x0000004487477c10 */ /* 0x000fc400087fe4ff */
[----:B------:R-:W-:Y:S02]  /*4ac0*/  IADD3.X R69, PT, PT, R137, UR13, RZ, P2, !PT ;  /* 0x0000000d89457c10 */ /* 0x000fe400097fe4ff */
[----:B------:R-:W-:Y:S01]  /*4ad0*/  IADD3.X R67, PT, PT, R135, UR13, RZ, P3, !PT ;  /* 0x0000000d87437c10 */ /* 0x000fe20009ffe4ff */
[----:B------:R-:W4:Y:S04]  /*4ae0*/  @P1 LDG.E.U8 R48, desc[UR10][R70.64] ;  /* 0x0000000a46301981 */ /* 0x000f28000c1e1100 */
[----:B------:R-:W4:Y:S04]  /*4af0*/  @P1 LDG.E.U8 R63, desc[UR10][R68.64] ;  /* 0x0000000a443f1981 */ /* 0x000f28000c1e1100 */
[----:B------:R0:W4:Y:S01]  /*4b00*/  @P1 LDG.E.U8 R64, desc[UR10][R66.64] ;  /* 0x0000000a42401981 */ /* 0x000122000c1e1100 */
[----:B------:R-:W-:Y:S01]  /*4b10*/  LOP3.LUT R75, R110, 0x80, RZ, 0xc0, !PT ;  /* 0x000000806e4b7812 */ /* 0x000fe200078ec0ff */
[----:B------:R-:W-:-:S04]  /*4b20*/  @!UP1 UIADD3 UR14, UPT, UPT, -UR8, 0x100000, URZ ;  /* 0x00100000080e9890 */ /* 0x000fc8000fffe1ff */
[----:B------:R-:W-:Y:S02]  /*4b30*/  @!UP1 USHF.L.U32 UR15, UR14, 0xb, URZ ;  /* 0x0000000b0e0f9899 */ /* 0x000fe400080006ff */
[----:B------:R-:W-:Y:S01]  /*4b40*/  @!UP1 USHF.L.U32 UR14, UR14, 0x1, URZ ;  /* 0x000000010e0e9899 */ /* 0x000fe200080006ff */
[----:B------:R-:W-:Y:S01]  /*4b50*/  IMAD.SHL.U32 R65, R75, 0x20, RZ ;  /* 0x000000204b417824 */ /* 0x000fe200078e00ff */
[----:B------:R-:W-:Y:S01]  /*4b60*/  VOTEU.ALL UP2, P4 ;  /* 0x0000000000ff7886 */ /* 0x000fe20002040000 */
[----:B------:R-:W-:Y:S03]  /*4b70*/  STL.64 [R1+0xd0], R70 ;  /* 0x0000d04601007387 */ /* 0x000fe60000100a00 */
[----:B------:R-:W-:Y:S01]  /*4b80*/  LOP3.LUT R65, R65, 0x7f, R110, 0xf8, !PT ;  /* 0x0000007f41417812 */ /* 0x000fe200078ef86e */
[----:B------:R-:W-:Y:S05]  /*4b90*/  STL.64 [R1+0x58], R68 ;  /* 0x0000584401007387 */ /* 0x000fea0000100a00 */
[----:B------:R1:W3:Y:S01]  /*4ba0*/  @!UP2 SYNCS.EXCH.64 URZ, [UR4+0x14808], UR14 ;  /* 0x0148080e04ffa5b2 */ /* 0x0002e20008000100 */
[----:B------:R0:W-:Y:S04]  /*4bb0*/  STL.64 [R1+0x50], R66 ;  /* 0x0000504201007387 */ /* 0x0001e80000100a00 */
[----:B------:R1:W-:Y:S01]  /*4bc0*/  STS.U8 [R65+UR4+0x8000], R0 ;  /* 0x0080000041007988 */ /* 0x0003e20008000004 */
[----:B------:R-:W-:-:S03]  /*4bd0*/  ISETP.EQ.U32.AND P2, PT, RZ, UR44, P1 ;  /* 0x0000002cff007c0c */ /* 0x000fc60008f42070 */
[----:B------:R-:W-:Y:S01]  /*4be0*/  STS.U8 [R65+UR4+0x8400], R17 ;  /* 0x0084001141007988 */ /* 0x000fe20008000004 */
[C---:B0-----:R-:W-:Y:S02]  /*4bf0*/  LOP3.LUT R66, R65.reuse, 0x10, RZ, 0x3c, !PT ;  /* 0x0000001041427812 */ /* 0x041fe400078e3cff */
[----:B-1----:R-:W-:Y:S01]  /*4c00*/  LOP3.LUT R0, R65, 0x20, RZ, 0x3c, !PT ;  /* 0x0000002041007812 */ /* 0x002fe200078e3cff */
[----:B--2---:R-:W-:Y:S01]  /*4c10*/  STS.U8 [R65+UR4+0xa400], R18 ;  /* 0x00a4001241007988 */ /* 0x004fe20008000004 */
[----:B------:R-:W-:-:S04]  /*4c20*/  @!UP1 UIADD3 UR14, UPT, UPT, -UR8, 0x100000, URZ ;  /* 0x00100000080e9890 */ /* 0x000fc8000fffe1ff */
[----:B------:R-:W-:Y:S02]  /*4c30*/  @!UP1 USHF.L.U32 UR15, UR14, 0xb, URZ ;  /* 0x0000000b0e0f9899 */ /* 0x000fe400080006ff */
[----:B------:R-:W-:Y:S01]  /*4c40*/  @!UP1 USHF.L.U32 UR14, UR14, 0x1, URZ ;  /* 0x000000010e0e9899 */ /* 0x000fe200080006ff */
[----:B------:R-:W-:Y:S04]  /*4c50*/  STS.U8 [R65+UR4+0x8800], R33 ;  /* 0x0088002141007988 */ /* 0x000fe80008000004 */
[----:B------:R-:W-:Y:S04]  /*4c60*/  STS.U8 [R65+UR4+0xa800], R34 ;  /* 0x00a8002241007988 */ /* 0x000fe80008000004 */
[----:B------:R-:W-:Y:S04]  /*4c70*/  STS.U8 [R65+UR4+0x8c00], R49 ;  /* 0x008c003141007988 */ /* 0x000fe80008000004 */
[----:B------:R-:W-:Y:S01]  /*4c80*/  STS.U8 [R65+UR4+0xac00], R50 ;  /* 0x00ac003241007988 */ /* 0x000fe20008000004 */
[----:B------:R-:W-:Y:S01]  /*4c90*/  UIADD3 UR7, UPT, UPT, UR5, 0x100, URZ ;  /* 0x0000010005077890 */ /* 0x000fe2000fffe0ff */
[----:B------:R-:W-:-:S03]  /*4ca0*/  VOTEU.ALL UP2, P4 ;  /* 0x0000000000ff7886 */ /* 0x000fc60002040000 */
[----:B------:R-:W-:-:S04]  /*4cb0*/  UIADD3 UR8, UPT, UPT, UR12, UR7, URZ ;  /* 0x000000070c087290 */ /* 0x000fc8000fffe0ff */
[----:B------:R-:W-:Y:S02]  /*4cc0*/  ULEA UR8, UR9, UR8, 0x2 ;  /* 0x0000000809087291 */ /* 0x000fe4000f8e10ff */
[----:B------:R-:W-:Y:S02]  /*4cd0*/  UIADD3 UR9, UPT, UPT, UR4, 0xc000, URZ ;  /* 0x0000c00004097890 */ /* 0x000fe4000fffe0ff */
[----:B---3--:R0:W-:Y:S04]  /*4ce0*/  STS.U8 [R65+UR4+0xa000], R2 ;  /* 0x00a0000241007988 */ /* 0x0081e80008000004 */
[----:B------:R-:W-:Y:S04]  /*4cf0*/  STS.U8 [R66+UR4+0x8080], R4 ;  /* 0x0080800442007988 */ /* 0x000fe80008000004 */
[----:B------:R-:W-:Y:S01]  /*4d00*/  STS.U8 [R66+UR4+0xa080], R5 ;  /* 0x00a0800542007988 */ /* 0x000fe20008000004 */
[----:B0-----:R-:W-:-:S03]  /*4d10*/  LOP3.LUT R2, R65, 0x30, RZ, 0x3c, !PT ;  /* 0x0000003041027812 */ /* 0x001fc600078e3cff */
[----:B------:R-:W-:Y:S04]  /*4d20*/  STS.U8 [R66+UR4+0x8480], R19 ;  /* 0x0084801342007988 */ /* 0x000fe80008000004 */
[----:B------:R-:W-:Y:S04]  /*4d30*/  STS.U8 [R66+UR4+0xa480], R20 ;  /* 0x00a4801442007988 */ /* 0x000fe80008000004 */
[----:B------:R-:W-:Y:S04]  /*4d40*/  STS.U8 [R66+UR4+0x8880], R35 ;  /* 0x0088802342007988 */ /* 0x000fe80008000004 */
[----:B------:R-:W-:Y:S04]  /*4d50*/  STS.U8 [R66+UR4+0xa880], R36 ;  /* 0x00a8802442007988 */ /* 0x000fe80008000004 */
[----:B------:R-:W-:Y:S04]  /*4d60*/  STS.U8 [R66+UR4+0x8c80], R51 ;  /* 0x008c803342007988 */ /* 0x000fe80008000004 */
[----:B------:R-:W-:Y:S04]  /*4d70*/  STS.U8 [R66+UR4+0xac80], R52 ;  /* 0x00ac803442007988 */ /* 0x000fe80008000004 */
[----:B----4-:R0:W-:Y:S04]  /*4d80*/  STS.U8 [R0+UR4+0xa100], R3 ;  /* 0x00a1000300007988 */ /* 0x0101e80008000004 */
[----:B------:R-:W-:Y:S04]  /*4d90*/  STS.U8 [R0+UR4+0x8100], R6 ;  /* 0x0081000600007988 */ /* 0x000fe80008000004 */
[----:B------:R-:W-:Y:S01]  /*4da0*/  STS.U8 [R0+UR4+0x8500], R21 ;  /* 0x0085001500007988 */ /* 0x000fe20008000004 */
[----:B0-----:R-:W-:-:S03]  /*4db0*/  LOP3.LUT R3, R65, 0x40, RZ, 0x3c, !PT ;  /* 0x0000004041037812 */ /* 0x001fc600078e3cff */
[----:B------:R-:W-:Y:S04]  /*4dc0*/  STS.U8 [R0+UR4+0xa500], R22 ;  /* 0x00a5001600007988 */ /* 0x000fe80008000004 */
[----:B------:R-:W-:Y:S04]  /*4dd0*/  STS.U8 [R0+UR4+0x8900], R37 ;  /* 0x0089002500007988 */ /* 0x000fe80008000004 */
[----:B------:R-:W-:Y:S04]  /*4de0*/  STS.U8 [R0+UR4+0xa900], R38 ;  /* 0x00a9002600007988 */ /* 0x000fe80008000004 */
[----:B------:R-:W-:Y:S04]  /*4df0*/  STS.U8 [R0+UR4+0x8d00], R53 ;  /* 0x008d003500007988 */ /* 0x000fe80008000004 */
[----:B------:R0:W-:Y:S04]  /*4e00*/  STS.U8 [R0+UR4+0xad00], R54 ;  /* 0x00ad003600007988 */ /* 0x0001e80008000004 */
        /* <DEDUP_REMOVED lines=8> */
[----:B------:R0:W-:Y:S04]  /*4e90*/  STS.U8 [R2+UR4+0xad80], R56 ;  /* 0x00ad803802007988 */ /* 0x0001e80008000004 */
[----:B------:R1:W-:Y:S01]  /*4ea0*/  STS.U8 [R3+UR4+0x8200], R9 ;  /* 0x0082000903007988 */ /* 0x0003e20008000004 */
[----:B0-----:R-:W-:-:S02]  /*4eb0*/  LOP3.LUT R2, R65, 0x60, RZ, 0x3c, !PT ;  /* 0x0000006041027812 */ /* 0x001fc400078e3cff */
[----:B------:R-:W-:Y:S01]  /*4ec0*/  LOP3.LUT R65, R65, 0x70, RZ, 0x3c, !PT ;  /* 0x0000007041417812 */ /* 0x000fe200078e3cff */
[----:B------:R1:W-:Y:S04]  /*4ed0*/  STS.U8 [R3+UR4+0xa200], R10 ;  /* 0x00a2000a03007988 */ /* 0x0003e80008000004 */
        /* <DEDUP_REMOVED lines=29> */
[----:B------:R1:W-:Y:S01]  /*50b0*/  STS.U8 [R65+UR4+0xaf80], R64 ;  /* 0x00af804041007988 */ /* 0x0003e20008000004 */
[----:B------:R0:W-:Y:S06]  /*50c0*/  MEMBAR.ALL.CTA ;  /* 0x0000000000007992 */ /* 0x0001ec0000008000 */
[----:B0-----:R-:W-:Y:S04]  /*50d0*/  FENCE.VIEW.ASYNC.S ;  /* 0x00000000000073c6 */ /* 0x001fe80000000000 */
[----:B------:R-:W0:Y:S02]  /*50e0*/  FENCE.VIEW.ASYNC.S ;  /* 0x00000000000073c6 */ /* 0x000e240000000000 */
[----:B0-----:R1:W0:Y:S02]  /*50f0*/  @!UP2 SYNCS.EXCH.64 URZ, [UR4+0xc000], UR14 ;  /* 0x00c0000e04ffa5b2 */ /* 0x0012240008000100 */
[----:B0-----:R-:W-:Y:S06]  /*5100*/  BAR.SYNC.DEFER_BLOCKING 0x0 ;  /* 0x0000000000007b1d */ /* 0x001fec0000010000 */
[----:B-1----:R-:W-:Y:S05]  /*5110*/  @!P2 BRA `(.L_x_6) ;  /* 0x000000040070a947 */ /* 0x002fea0003800000 */
[----:B------:R-:W-:Y:S02]  /*5120*/  USHF.R.U32.HI UR30, URZ, 0x4, UR4 ;  /* 0x00000004ff1e7899 */ /* 0x000fe40008011604 */
[----:B------:R-:W-:Y:S02]  /*5130*/  UIADD3 UR13, UPT, UPT, UR4, 0x8000, URZ ;  /* 0x00008000040d7890 */ /* 0x000fe4000fffe0ff */
[----:B------:R-:W-:Y:S02]  /*5140*/  USGXT.U32 UR30, UR30, 0xe ;  /* 0x0000000e1e1e789a */ /* 0x000fe40008000000 */
[----:B------:R-:W-:Y:S02]  /*5150*/  USHF.R.U32.HI UR13, URZ, 0x4, UR13 ;  /* 0x00000004ff0d7899 */ /* 0x000fe4000801160d */
[----:B------:R-:W-:Y:S02]  /*5160*/  UIADD3 UR62, UP2, UPT, UR30, 0x80, URZ ;  /* 0x000000801e3e7890 */ /* 0x000fe4000ff5e0ff */
[----:B------:R-:W-:Y:S01]  /*5170*/  USGXT.U32 UR36, UR13, 0xe ;  /* 0x0000000e0d24789a */ /* 0x000fe20008000000 */
[----:B------:R-:W-:Y:S01]  /*5180*/  UMOV UR12, URZ ;  /* 0x000000ff000c7c82 */ /* 0x000fe20008000000 */
[----:B------:R-:W-:Y:S01]  /*5190*/  UMOV UR14, URZ ;  /* 0x000000ff000e7c82 */ /* 0x000fe20008000000 */
[----:B------:R-:W-:-:S02]  /*51a0*/  UIADD3.X UR63, UPT, UPT, UR12, -0x7fffbfe0, URZ, UP2, !UPT ;  /* 0x800040200c3f7890 */ /* 0x000fc400097fe4ff */
[----:B------:R-:W-:Y:S01]  /*51b0*/  UIADD3 UR20, UP2, UPT, UR36, 0x2, URZ ;  /* 0x0000000224147890 */ /* 0x000fe2000ff5e0ff */
[----:B------:R-:W-:Y:S01]  /*51c0*/  UMOV UR24, 0x0 ;  /* 0x0000000000187882 */ /* 0x000fe20000000000 */
[----:B------:R-:W-:Y:S02]  /*51d0*/  UMOV UR25, 0x4088010 ;  /* 0x0408801000197882 */ /* 0x000fe40000000000 */
[----:B------:R-:W-:Y:S01]  /*51e0*/  UIADD3.X UR21, UPT, UPT, UR14, 0x40004040, URZ, UP2, !UPT ;  /* 0x400040400e157890 */ /* 0x000fe200097fe4ff */
[----:B------:R-:W-:Y:S01]  /*51f0*/  UMOV UR31, 0x80004020 ;  /* 0x80004020001f7882 */ /* 0x000fe20000000000 */
[----:B------:R-:W-:Y:S01]  /*5200*/  UMOV UR37, 0x40004040 ;  /* 0x4000404000257882 */ /* 0x000fe20000000000 */
[----:B------:R-:W-:Y:S01]  /*5210*/  UIADD3.64 UR66, UPT, UPT, UR62, 0x80, URZ ;  /* 0x000000803e427897 */ /* 0x000fe2000fffe0ff */
[----:B------:R0:W-:Y:S01]  /*5220*/  UTCQMMA gdesc[UR30], gdesc[UR36], tmem[UR7], tmem[UR24], idesc[UR25], !UPT ;  /* 0x00ff18241e0075ea */ /* 0x0001e2000f800307 */
[----:B------:R-:W-:Y:S02]  /*5230*/  UIADD3.64 UR68, UPT, UPT, UR20, 0x2, URZ ;  /* 0x0000000214447897 */ /* 0x000fe4000fffe0ff */
[----:B------:R-:W-:Y:S01]  /*5240*/  UIADD3.64 UR14, UPT, UPT, UR62, 0x100, URZ ;  /* 0x000001003e0e7897 */ /* 0x000fe2000fffe0ff */
[----:B------:R-:W-:Y:S01]  /*5250*/  UMOV UR18, 0x0 ;  /* 0x0000000000127882 */ /* 0x000fe20000000000 */
[----:B------:R-:W-:Y:S01]  /*5260*/  UMOV UR19, 0x4088010 ;  /* 0x0408801000137882 */ /* 0x000fe20000000000 */
[----:B------:R-:W-:-:S02]  /*5270*/  UIADD3.64 UR58, UPT, UPT, UR62, 0x180, URZ ;  /* 0x000001803e3a7897 */ /* 0x000fc4000fffe0ff */
[----:B------:R-:W-:Y:S01]  /*5280*/  UTCQMMA gdesc[UR62], gdesc[UR20], tmem[UR7], tmem[UR18], idesc[UR19], UPT ;  /* 0x00ff12143e0075ea */ /* 0x000fe2000b800307 */
[----:B------:R-:W-:Y:S02]  /*5290*/  UIADD3.64 UR70, UPT, UPT, UR20, 0xfe, URZ ;  /* 0x000000fe14467897 */ /* 0x000fe4000fffe0ff */
[----:B0-----:R-:W-:Y:S01]  /*52a0*/  UIADD3.64 UR36, UPT, UPT, UR20, 0x4, URZ ;  /* 0x0000000414247897 */ /* 0x001fe2000fffe0ff */
[----:B------:R-:W-:Y:S01]  /*52b0*/  UMOV UR64, 0x0 ;  /* 0x0000000000407882 */ /* 0x000fe20000000000 */
[----:B------:R-:W-:Y:S01]  /*52c0*/  UMOV UR65, 0x4088010 ;  /* 0x0408801000417882 */ /* 0x000fe20000000000 */
[----:B------:R-:W-:Y:S01]  /*52d0*/  UIADD3.64 UR42, UPT, UPT, UR62, 0x200, URZ ;  /* 0x000002003e2a7897 */ /* 0x000fe2000fffe0ff */
[----:B------:R-:W-:Y:S01]  /*52e0*/  UTCQMMA gdesc[UR66], gdesc[UR68], tmem[UR7], tmem[UR64], idesc[UR65], UPT ;  /* 0x00ff4044420075ea */ /* 0x000fe2000b800307 */
[----:B------:R-:W-:Y:S01]  /*52f0*/  UIADD3.64 UR76, UPT, UPT, UR20, 0x100, URZ ;  /* 0x00000100144c7897 */ /* 0x000fe2000fffe0ff */
[----:B------:R-:W-:Y:S01]  /*5300*/  UMOV UR26, 0x0 ;  /* 0x00000000001a7882 */ /* 0x000fe20000000000 */
[----:B------:R-:W-:Y:S01]  /*5310*/  UMOV UR27, 0x4088010 ;  /* 0x04088010001b7882 */ /* 0x000fe20000000000 */
[----:B------:R-:W-:Y:S01]  /*5320*/  UIADD3.64 UR60, UPT, UPT, UR62, 0x280, URZ ;  /* 0x000002803e3c7897 */ /* 0x000fe2000fffe0ff */
[----:B------:R0:W-:Y:S01]  /*5330*/  UTCQMMA gdesc[UR14], gdesc[UR36], tmem[UR7], tmem[UR26], idesc[UR27], UPT ;  /* 0x00ff1a240e0075ea */ /* 0x0001e2000b800307 */
[----:B------:R-:W-:-:S02]  /*5340*/  UIADD3.64 UR74, UPT, UPT, UR20, 0x102, URZ ;  /* 0x00000102144a7897 */ /* 0x000fc4000fffe0ff */
[----:B------:R-:W-:Y:S02]  /*5350*/  UIADD3.64 UR56, UPT, UPT, UR62, 0x300, URZ ;  /* 0x000003003e387897 */ /* 0x000fe4000fffe0ff */
[----:B------:R-:W-:Y:S01]  /*5360*/  UIADD3.64 UR54, UPT, UPT, UR62, 0x380, URZ ;  /* 0x000003803e367897 */ /* 0x000fe2000fffe0ff */
[----:B------:R-:W-:Y:S01]  /*5370*/  UMOV UR50, 0x0 ;  /* 0x0000000000327882 */ /* 0x000fe20000000000 */
[----:B------:R-:W-:Y:S01]  /*5380*/  UMOV UR51, 0x4088010 ;  /* 0x0408801000337882 */ /* 0x000fe20000000000 */
[----:B------:R-:W-:Y:S01]  /*5390*/  UIADD3.64 UR48, UPT, UPT, UR62, 0x400, URZ ;  /* 0x000004003e307897 */ /* 0x000fe2000fffe0ff */
[----:B------:R1:W-:Y:S01]  /*53a0*/  UTCQMMA gdesc[UR58], gdesc[UR70], tmem[UR7], tmem[UR50], idesc[UR51], UPT ;  /* 0x00ff32463a0075ea */ /* 0x0003e2000b800307 */
[----:B0-----:R-:W-:Y:S02]  /*53b0*/  UIADD3.64 UR36, UPT, UPT, UR20, 0x104, URZ ;  /* 0x0000010414247897 */ /* 0x001fe4000fffe0ff */
[----:B------:R-:W-:Y:S02]  /*53c0*/  UIADD3.64 UR26, UPT, UPT, UR20, 0x1fe, URZ ;  /* 0x000001fe141a7897 */ /* 0x000fe4000fffe0ff */
[----:B------:R-:W-:-:S02]  /*53d0*/  UIADD3.64 UR40, UPT, UPT, UR62, 0x480, URZ ;  /* 0x000004803e287897 */ /* 0x000fc4000fffe0ff */
[----:B------:R-:W-:Y:S02]  /*53e0*/  UIADD3.64 UR34, UPT, UPT, UR62, 0x500, URZ ;  /* 0x000005003e227897 */ /* 0x000fe4000fffe0ff */
[----:B------:R-:W-:Y:S02]  /*53f0*/  UIADD3.64 UR30, UPT, UPT, UR62, 0x580, URZ ;  /* 0x000005803e1e7897 */ /* 0x000fe4000fffe0ff */
[----:B------:R-:W-:Y:S02]  /*5400*/  UIADD3.64 UR24, UPT, UPT, UR62, 0x600, URZ ;  /* 0x000006003e187897 */ /* 0x000fe4000fffe0ff */
[----:B------:R-:W-:Y:S02]  /*5410*/  UIADD3.64 UR18, UPT, UPT, UR62, 0x680, URZ ;  /* 0x000006803e127897 */ /* 0x000fe4000fffe0ff */
[----:B------:R-:W-:Y:S02]  /*5420*/  UIADD3.64 UR72, UPT, UPT, UR62, 0x700, URZ ;  /* 0x000007003e487897 */ /* 0x000fe4000fffe0ff */
[----:B------:R-:W-:Y:S01]  /*5430*/  UIADD3.64 UR14, UPT, UPT, UR20, 0x200, URZ ;  /* 0x00000200140e7897 */ /* 0x000fe2000fffe0ff */
[----:B------:R-:W-:Y:S01]  /*5440*/  UMOV UR68, 0x0 ;  /* 0x0000000000447882 */ /* 0x000fe20000000000 */
[----:B------:R-:W-:Y:S01]  /*5450*/  UMOV UR69, 0x4088010 ;  /* 0x0408801000457882 */ /* 0x000fe20000000000 */
[----:B------:R-:W-:Y:S01]  /*5460*/  UIADD3.64 UR62, UPT, UPT, UR20, 0x202, URZ ;  /* 0x00000202143e7897 */ /* 0x000fe2000fffe0ff */
[----:B------:R0:W-:Y:S01]  /*5470*/  UTCQMMA gdesc[UR42], gdesc[UR76], tmem[UR7], tmem[UR68], idesc[UR69], UPT ;  /* 0x00ff444c2a0075ea */ /* 0x0001e2000b800307 */
[----:B------:R-:W-:-:S02]  /*5480*/  UIADD3.64 UR64, UPT, UPT, UR20, 0x204, URZ ;  /* 0x0000020414407897 */ /* 0x000fc4000fffe0ff */
[----:B------:R-:W-:Y:S01]  /*5490*/  UIADD3.64 UR66, UPT, UPT, UR20, 0x2fe, URZ ;  /* 0x000002fe14427897 */ /* 0x000fe2000fffe0ff */
[----:B-1----:R-:W-:Y:S01]  /*54a0*/  UMOV UR58, 0x0 ;  /* 0x00000000003a7882 */ /* 0x002fe20000000000 */
[----:B------:R-:W-:Y:S01]  /*54b0*/  UMOV UR59, 0x4088010 ;  /* 0x04088010003b7882 */ /* 0x000fe20000000000 */
[----:B------:R-:W-:Y:S01]  /*54c0*/  UMOV UR70, 0x0 ;  /* 0x0000000000467882 */ /* 0x000fe20000000000 */
[----:B------:R-:W-:Y:S01]  /*54d0*/  UMOV UR71, 0x4088010 ;  /* 0x0408801000477882 */ /* 0x000fe20000000000 */
[----:B------:R1:W-:Y:S01]  /*54e0*/  UTCQMMA gdesc[UR60], gdesc[UR74], tmem[UR7], tmem[UR58], idesc[UR59], UPT ;  /* 0x00ff3a4a3c0075ea */ /* 0x0003e2000b800307 */
[----:B0-----:R-:W-:Y:S01]  /*54f0*/  UIADD3.64 UR42, UPT, UPT, UR20, 0x300, URZ ;  /* 0x00000300142a7897 */ /* 0x001fe2000fffe0ff */
[----:B------:R1:W-:Y:S01]  /*5500*/  UTCQMMA gdesc[UR56], gdesc[UR36], tmem[UR7], tmem[UR70], idesc[UR71], UPT ;  /* 0x00ff4624380075ea */ /* 0x0003e2000b800307 */
[----:B------:R-:W-:Y:S01]  /*5510*/  UIADD3.64 UR68, UPT, UPT, UR20, 0x302, URZ ;  /* 0x0000030214447897 */ /* 0x000fe2000fffe0ff */
[----:B------:R1:W-:Y:S01]  /*5520*/  UTCQMMA gdesc[UR54], gdesc[UR26], tmem[UR7], tmem[UR50], idesc[UR51], UPT ;  /* 0x00ff321a360075ea */ /* 0x0003e2000b800307 */
[----:B------:R-:W-:Y:S01]  /*5530*/  UIADD3.64 UR20, UPT, UPT, UR20, 0x304, URZ ;  /* 0x0000030414147897 */ /* 0x000fe2000fffe0ff */
[----:B------:R-:W-:Y:S01]  /*5540*/  UMOV UR52, 0x0 ;  /* 0x0000000000347882 */ /* 0x000fe20000000000 */
[----:B------:R-:W-:Y:S01]  /*5550*/  UMOV UR53, 0x4088010 ;  /* 0x0408801000357882 */ /* 0x000fe20000000000 */
[----:B------:R-:W-:Y:S01]  /*5560*/  UMOV UR46, 0x0 ;  /* 0x00000000002e7882 */ /* 0x000fe20000000000 */
[----:B------:R-:W-:Y:S01]  /*5570*/  UMOV UR47, 0x4088010 ;  /* 0x04088010002f7882 */ /* 0x000fe20000000000 */
[----:B------:R-:W-:Y:S01]  /*5580*/  UMOV UR38, 0x0 ;  /* 0x0000000000267882 */ /* 0x000fe20000000000 */
[----:B------:R-:W-:Y:S01]  /*5590*/  UMOV UR39, 0x4088010 ;  /* 0x0408801000277882 */ /* 0x000fe20000000000 */
[----:B------:R1:W-:Y:S01]  /*55a0*/  UTCQMMA gdesc[UR48], gdesc[UR14], tmem[UR7], tmem[UR52], idesc[UR53], UPT ;  /* 0x00ff340e300075ea */ /* 0x0003e2000b800307 */
        /* <DEDUP_REMOVED lines=8> */
[----:B------:R-:W-:Y:S01]  /*5630*/  UMOV UR12, UR9 ;  /* 0x00000009000c7c82 */ /* 0x000fe20008000000 */
[----:B------:R-:W-:Y:S01]  /*5640*/  UMOV UR13, URZ ;  /* 0x000000ff000d7c82 */ /* 0x000fe20008000000 */
[----:B------:R1:W-:Y:S01]  /*5650*/  UTCQMMA gdesc[UR30], gdesc[UR66], tmem[UR7], tmem[UR32], idesc[UR33], UPT ;  /* 0x00ff20421e0075ea */ /* 0x0003e2000b800307 */
[----:B------:R-:W-:Y:S01]  /*5660*/  UMOV UR16, 0x0 ;  /* 0x0000000000107882 */ /* 0x000fe20000000000 */
[----:B------:R-:W-:Y:S01]  /*5670*/  UMOV UR17, 0x4088010 ;  /* 0x0408801000117882 */ /* 0x000fe20000000000 */
[----:B------:R1:W-:Y:S01]  /*5680*/  UTCQMMA gdesc[UR24], gdesc[UR42], tmem[UR7], tmem[UR28], idesc[UR29], UPT ;  /* 0x00ff1c2a180075ea */ /* 0x0003e2000b800307 */
[----:B------:R-:W-:Y:S01]  /*5690*/  UMOV UR12, UR12 ;  /* 0x0000000c000c7c82 */ /* 0x000fe20008000000 */
[----:B------:R1:W-:Y:S01]  /*56a0*/  UTCQMMA gdesc[UR18], gdesc[UR68], tmem[UR7], tmem[UR22], idesc[UR23], UPT ;  /* 0x00ff1644120075ea */ /* 0x0003e2000b800307 */
[----:B------:R1:W-:Y:S01]  /*56b0*/  UTCQMMA gdesc[UR72], gdesc[UR20], tmem[UR7], tmem[UR16], idesc[UR17], UPT ;  /* 0x00ff1014480075ea */ /* 0x0003e2000b800307 */
[----:B------:R1:W-:Y:S01]  /*56c0*/  UTCBAR [UR12], URZ ;  /* 0x000000ff0c0073e9 */ /* 0x0003e200080000ff */
[----:B------:R-:W-:Y:S01]  /*56d0*/  NOP ;  /* 0x0000000000007918 */ /* 0x000fe20000000000 */
.L_x_6:
[----:B------:R-:W-:Y:S05]  /*56e0*/  @!P1 BRA `(.L_x_7) ;  /* 0x0000000000089947 */ /* 0x000fea0003800000 */
[----:B------:R-:W0:Y:S02]  /*56f0*/  SYNCS.PHASECHK.TRANS64.TRYWAIT P0, [UR4+0xc000], RZ ;  /* 0x00c000ffff0075a7 */ /* 0x000e240008001104 */
[----:B0-----:R-:W-:Y:S05]  /*5700*/  @!P0 BRA `(.L_x_8) ;  /* 0x000000e0000c8947 */ /* 0x001fea0003800000 */
.L_x_7:
[----:B------:R-:W0:Y:S01]  /*5710*/  S2R R78, SR_TID.X ;  /* 0x00000000004e7919 */ /* 0x000e220000002100 */
[----:B-1----:R-:W1:Y:S01]  /*5720*/  LDCU UR12, c[0x0][0x3a8] ;  /* 0x00007500ff0c77ac */ /* 0x002e620008000800 */
[----:B------:R-:W-:Y:S01]  /*5730*/  SHF.R.U32.HI R75, RZ, 0x3, R75 ;  /* 0x00000003ff4b7819 */ /* 0x000fe2000001164b */
[----:B------:R-:W2:Y:S01]  /*5740*/  S2UR UR13, SR_CTAID.Y ;  /* 0x00000000000d79c3 */ /* 0x000ea20000002600 */
[----:B------:R-:W3:Y:S01]  /*5750*/  S2R R139, SR_CTAID.X ;  /* 0x00000000008b7919 */ /* 0x000ee20000002500 */
[----:B------:R-:W4:Y:S01]  /*5760*/  LDCU UR64, c[0x0][0x3d4] ;  /* 0x00007a80ff4077ac */ /* 0x000f220008000800 */
[----:B------:R-:W-:-:S05]  /*5770*/  PRMT R51, RZ, 0x7610, R51 ;  /* 0x00007610ff337816 */ /* 0x000fca0000000033 */
[----:B------:R-:W-:Y:S01]  /*5780*/  BAR.SYNC.DEFER_BLOCKING 0x0 ;  /* 0x0000000000007b1d */ /* 0x000fe20000010000 */
[----:B------:R-:W-:-:S07]  /*5790*/  PRMT R50, RZ, 0x7610, R50 ;  /* 0x00007610ff327816 */ /* 0x000fce0000000032 */
[----:B------:R-:W5:Y:S01]  /*57a0*/  LDC.64 R144, c[0x0][0x390] ;  /* 0x0000e400ff907b82 */ /* 0x000f620000000a00 */
[----:B------:R-:W1:Y:S01]  /*57b0*/  LDCU UR14, c[0x0][0x3d8] ;  /* 0x00007b00ff0e77ac */ /* 0x000e620008000800 */
[----:B------:R-:W-:Y:S01]  /*57c0*/  LDTM.16dp32bit_t0_t15.x8 R4, tmem[UR8] ;  /* 0x00000008000479ee */ /* 0x000fe20008980000 */
[----:B------:R-:W1:Y:S05]  /*57d0*/  LDTM.16dp32bit_t16_t31.x8 R4, tmem[UR8+0x8] ;  /* 0x00000808000479ee */ /* 0x000e6a00089a0000 */
[----:B------:R-:W2:Y:S08]  /*57e0*/  LDC R20, c[0x0][0x3d8] ;  /* 0x0000f600ff147b82 */ /* 0x000eb00000000800 */
[----:B------:R-:W2:Y:S01]  /*57f0*/  LDC R22, c[0x0][0x3d8] ;  /* 0x0000f600ff167b82 */ /* 0x000ea20000000800 */
[----:B0-----:R-:W-:-:S02]  /*5800*/  LOP3.LUT R76, R78, 0x10, RZ, 0xc0, !PT ;  /* 0x000000104e4c7812 */ /* 0x001fc400078ec0ff */
[C---:B------:R-:W-:Y:S02]  /*5810*/  LOP3.LUT R0, R78.reuse, 0xf, RZ, 0xc0, !PT ;  /* 0x0000000f4e007812 */ /* 0x040fe400078ec0ff */
[----:B------:R-:W-:Y:S01]  /*5820*/  LOP3.LUT R77, R78, 0x60, RZ, 0xc0, !PT ;  /* 0x000000604e4d7812 */ /* 0x000fe200078ec0ff */
[----:B---3--:R-:W-:Y:S01]  /*5830*/  IMAD.SHL.U32 R139, R139, 0x40, RZ ;  /* 0x000000408b8b7824 */ /* 0x008fe200078e00ff */
[----:B------:R-:W-:Y:S01]  /*5840*/  SHF.R.U32.HI R76, RZ, 0x1, R76 ;  /* 0x00000001ff4c7819 */ /* 0x000fe2000001164c */
[----:B------:R-:W0:Y:S01]  /*5850*/  @!P4 SYNCS.CCTL.IV [UR4+0xc000] ;  /* 0x00c00000ff00c9b1 */ /* 0x000e220008000004 */
[----:B------:R-:W-:Y:S01]  /*5860*/  LEA.HI R15, R77, R0, RZ, 0x1f ;  /* 0x000000004d0f7211 */ /* 0x000fe200078ff8ff */
[----:B-1----:R-:W-:Y:S01]  /*5870*/  FMUL R4, R4, UR12 ;  /* 0x0000000c04047c20 */ /* 0x002fe20008400000 */
[----:B------:R-:W-:Y:S01]  /*5880*/  FMUL R5, R5, UR12 ;  /* 0x0000000c05057c20 */ /* 0x000fe20008400000 */
[----:B------:R-:W-:Y:S02]  /*5890*/  IMAD.IADD R0, R76, 0x1, R75 ;  /* 0x000000014c007824 */ /* 0x000fe400078e024b */
[----:B------:R-:W-:Y:S01]  /*58a0*/  FMUL R6, R6, UR12 ;  /* 0x0000000c06067c20 */ /* 0x000fe20008400000 */
[----:B------:R-:W-:-:S02]  /*58b0*/  IMAD.IADD R17, R139, 0x1, R15 ;  /* 0x000000018b117824 */ /* 0x000fc400078e020f */
[----:B------:R-:W-:Y:S01]  /*58c0*/  FMUL R8, R8, UR12 ;  /* 0x0000000c08087c20 */ /* 0x000fe20008400000 */
[----:B------:R-:W-:Y:S02]  /*58d0*/  VIADD R2, R0, 0x3 ;  /* 0x0000000300027836 */ /* 0x000fe40000000000 */
[----:B------:R-:W-:Y:S01]  /*58e0*/  FMUL R10, R10, UR12 ;  /* 0x0000000c0a0a7c20 */ /* 0x000fe20008400000 */
[C---:B------:R-:W-:Y:S01]  /*58f0*/  VIADD R3, R0.reuse, 0x2 ;  /* 0x0000000200037836 */ /* 0x040fe20000000000 */
[C---:B------:R-:W-:Y:S01]  /*5900*/  ISETP.GE.AND P5, PT, R17.reuse, R0, PT ;  /* 0x000000001100720c */ /* 0x040fe20003fa6270 */
[----:B------:R-:W-:Y:S01]  /*5910*/  NOP ;  /* 0x0000000000007918 */ /* 0x000fe20000000000 */
[C---:B------:R-:W-:Y:S01]  /*5920*/  ISETP.GE.AND P0, PT, R17.reuse, R2, PT ;  /* 0x000000021100720c */ /* 0x040fe20003f06270 */
[----:B------:R-:W-:Y:S01]  /*5930*/  VIADD R2, R0, 0x4 ;  /* 0x0000000400027836 */ /* 0x000fe20000000000 */
[----:B------:R-:W-:Y:S01]  /*5940*/  ISETP.GT.AND P6, PT, R17, R0, PT ;  /* 0x000000001100720c */ /* 0x000fe20003fc4270 */
[----:B------:R-:W1:Y:S01]  /*5950*/  LDC R24, c[0x0][0x3d8] ;  /* 0x0000f600ff187b82 */ /* 0x000e620000000800 */
[----:B------:R-:W-:Y:S01]  /*5960*/  FSEL R16, R4, -INF , P5 ;  /* 0xff80000004107808 */ /* 0x000fe20002800000 */
[----:B------:R-:W-:Y:S01]  /*5970*/  IMAD.SHL.U32 R4, R15, 0x8, RZ ;  /* 0x000000080f047824 */ /* 0x000fe200078e00ff */
[C---:B------:R-:W-:Y:S01]  /*5980*/  ISETP.GE.AND P3, PT, R17.reuse, R3, PT ;  /* 0x000000031100720c */ /* 0x040fe20003f66270 */
[C---:B------:R-:W-:Y:S01]  /*5990*/  VIADD R3, R0.reuse, 0x5 ;  /* 0x0000000500037836 */ /* 0x040fe20000000000 */
[----:B------:R-:W-:Y:S01]  /*59a0*/  ISETP.GE.AND P5, PT, R17, R2, PT ;  /* 0x000000021100720c */ /* 0x000fe20003fa6270 */
[C---:B------:R-:W-:Y:S01]  /*59b0*/  VIADD R2, R0.reuse, 0x6 ;  /* 0x0000000600027836 */ /* 0x040fe20000000000 */
[----:B------:R-:W-:Y:S01]  /*59c0*/  FSEL R13, R5, -INF , P6 ;  /* 0xff800000050d7808 */ /* 0x000fe20003000000 */
[----:B------:R-:W-:Y:S01]  /*59d0*/  FMUL R5, R7, UR12 ;  /* 0x0000000c07057c20 */ /* 0x000fe20008400000 */
[----:B------:R-:W-:Y:S01]  /*59e0*/  VIADD R0, R0, 0x7 ;  /* 0x0000000700007836 */ /* 0x000fe20000000000 */
[----:B------:R-:W-:Y:S01]  /*59f0*/  FSEL R14, R6, -INF , P3 ;  /* 0xff800000060e7808 */ /* 0x000fe20001800000 */
[----:B------:R-:W-:Y:S01]  /*5a00*/  FMUL R6, R11, UR12 ;  /* 0x0000000c0b067c20 */ /* 0x000fe20008400000 */
[----:B------:R-:W-:Y:S01]  /*5a10*/  ISETP.GE.AND P6, PT, R17, R3, PT ;  /* 0x000000031100720c */ /* 0x000fe20003fc6270 */
[----:B------:R-:W-:Y:S01]  /*5a20*/  FMUL R3, R9, UR12 ;  /* 0x0000000c09037c20 */ /* 0x000fe20008400000 */
[----:B------:R-:W-:Y:S01]  /*5a30*/  FSEL R5, R5, -INF , P0 ;  /* 0xff80000005057808 */ /* 0x000fe20000000000 */
[----:B------:R-:W2:Y:S01]  /*5a40*/  LDCU UR12, c[0x0][0x3d0] ;  /* 0x00007a00ff0c77ac */ /* 0x000ea20008000800 */
[C---:B------:R-:W-:Y:S01]  /*5a50*/  ISETP.GE.AND P0, PT, R17.reuse, R0, PT ;  /* 0x000000001100720c */ /* 0x040fe20003f06270 */
[----:B------:R-:W3:Y:S01]  /*5a60*/  LDC R26, c[0x0][0x3d8] ;  /* 0x0000f600ff1a7b82 */ /* 0x000ee20000000800 */
[----:B------:R-:W-:-:S02]  /*5a70*/  ISETP.GE.AND P3, PT, R17, R2, PT ;  /* 0x000000021100720c */ /* 0x000fc40003f66270 */
[----:B------:R-:W-:Y:S02]  /*5a80*/  FSEL R12, R8, -INF , P5 ;  /* 0xff800000080c7808 */ /* 0x000fe40002800000 */
[----:B------:R-:W-:Y:S02]  /*5a90*/  FMNMX3 R0, R16, R13, R14, !PT ;  /* 0x0000000d10007276 */ /* 0x000fe4000780000e */
[----:B------:R-:W-:Y:S01]  /*5aa0*/  FSEL R3, R3, -INF , P6 ;  /* 0xff80000003037808 */ /* 0x000fe20003000000 */
[----:B------:R-:W0:Y:S01]  /*5ab0*/  LDC R17, c[0x0][0x3d8] ;  /* 0x0000f600ff117b82 */ /* 0x000e220000000800 */
[----:B------:R-:W-:Y:S02]  /*5ac0*/  FSEL R10, R10, -INF , P3 ;  /* 0xff8000000a0a7808 */ /* 0x000fe40001800000 */
[----:B------:R-:W-:Y:S02]  /*5ad0*/  FMNMX3 R0, R0, R5, R12, !PT ;  /* 0x0000000500007276 */ /* 0x000fe4000780000c */
[----:B------:R-:W-:-:S02]  /*5ae0*/  FSEL R6, R6, -INF , P0 ;  /* 0xff80000006067808 */ /* 0x000fc40000000000 */
[----:B------:R-:W-:Y:S01]  /*5af0*/  FMNMX3 R7, R0, R3, R10, !PT ;  /* 0x0000000300077276 */ /* 0x000fe2000780000a */
[----:B--2---:R-:W-:Y:S01]  /*5b00*/  UIMAD UR12, UR13, UR12, URZ ;  /* 0x0000000c0d0c72a4 */ /* 0x004fe2000f8e02ff */
[----:B------:R-:W-:Y:S01]  /*5b10*/  LOP3.LUT R2, R78, 0x1f, RZ, 0xc0, !PT ;  /* 0x0000001f4e027812 */ /* 0x000fe200078ec0ff */
[----:B------:R-:W2:Y:S01]  /*5b20*/  LDC R19, c[0x0][0x3d8] ;  /* 0x0000f600ff137b82 */ /* 0x000ea20000000800 */
[----:B------:R-:W-:Y:S01]  /*5b30*/  FMNMX R0, R6, R7, !PT ;  /* 0x0000000706007209 */ /* 0x000fe20007800000 */
[----:B------:R-:W-:Y:S01]  /*5b40*/  USHF.R.S32.HI UR13, URZ, 0x1f, UR12 ;  /* 0x0000001fff0d7899 */ /* 0x000fe2000801140c */
[----:B------:R-:W-:Y:S02]  /*5b50*/  LOP3.LUT R23, R78, 0xff, RZ, 0xc0, !PT ;  /* 0x000000ff4e177812 */ /* 0x000fe400078ec0ff */
[----:B------:R-:W-:Y:S01]  /*5b60*/  ISETP.GE.U32.AND P5, PT, R2, 0x10, PT ;  /* 0x000000100200780c */ /* 0x000fe20003fa6070 */
[----:B------:R-:W1:Y:S01]  /*5b70*/  SHFL.BFLY PT, R7, R0, 0x10, 0x1f ;  /* 0x0e001f0000077f89 */ /* 0x000e6200000e0000 */
[----:B------:R-:W-:Y:S01]  /*5b80*/  SHF.R.U32.HI R9, RZ, 0x5, R23 ;  /* 0x00000005ff097819 */ /* 0x000fe20000011617 */
[----:B------:R-:W2:Y:S01]  /*5b90*/  LDC R28, c[0x0][0x3d8] ;  /* 0x0000f600ff1c7b82 */ /* 0x000ea20000000800 */
[----:B------:R-:W-:-:S02]  /*5ba0*/  ISETP.GE.U32.AND P6, PT, R23, 0x80, PT ;  /* 0x000000801700780c */ /* 0x000fc40003fc6070 */
[----:B------:R-:W-:-:S05]  /*5bb0*/  LEA R8, R23, UR4, 0x2 ;  /* 0x0000000417087c11 */ /* 0x000fca000f8e10ff */
[----:B------:R-:W2:Y:S08]  /*5bc0*/  LDC R30, c[0x0][0x3d8] ;  /* 0x0000f600ff1e7b82 */ /* 0x000eb00000000800 */
[----:B------:R-:W2:Y:S01]  /*5bd0*/  LDC R32, c[0x0][0x3d8] ;  /* 0x0000f600ff207b82 */ /* 0x000ea20000000800 */
[----:B-1----:R-:W-:Y:S02]  /*5be0*/  FMNMX R2, R0, R7, !PT ;  /* 0x0000000700027209 */ /* 0x002fe40007800000 */
[----:B------:R-:W-:-:S05]  /*5bf0*/  LOP3.LUT R7, R4, 0x4, R9, 0xf8, !PT ;  /* 0x0000000404077812 */ /* 0x000fca00078ef809 */
[----:B------:R-:W1:Y:S01]  /*5c00*/  LDC R21, c[0x0][0x3d8] ;  /* 0x0000f600ff157b82 */ /* 0x000e620000000800 */
[----:B------:R-:W-:Y:S01]  /*5c10*/  LOP3.LUT R9, R78, 0x1f, RZ, 0xc0, !PT ;  /* 0x0000001f4e097812 */ /* 0x000fe200078ec0ff */
[----:B0-----:R0:W-:Y:S04]  /*5c20*/  @!P5 STS [R7+UR4+0x8000], R2 ;  /* 0x008000020700d988 */ /* 0x0011e80008000804 */
[----:B----4-:R-:W-:Y:S02]  /*5c30*/  IMAD R9, R9, UR64, RZ ;  /* 0x0000004009097c24 */ /* 0x010fe4000f8e02ff */
[----:B------:R-:W-:Y:S03]  /*5c40*/  BAR.SYNC.DEFER_BLOCKING 0x0 ;  /* 0x0000000000007b1d */ /* 0x000fe60000010000 */
[----:B-----5:R-:W-:Y:S01]  /*5c50*/  IADD3 R144, P0, P3, R9, UR12, R144 ;  /* 0x0000000c09907c10 */ /* 0x020fe2000fb1e090 */
[----:B------:R-:W-:Y:S01]  /*5c60*/  UIADD3 UR12, UPT, UPT, UR44, 0x18, URZ ;  /* 0x000000182c0c7890 */ /* 0x000fe2000fffe0ff */
[----:B------:R-:W-:-:S03]  /*5c70*/  SHF.R.S32.HI R0, RZ, 0x1f, R9 ;  /* 0x0000001fff007819 */ /* 0x000fc60000011409 */
[----:B------:R-:W4:Y:S01]  /*5c80*/  LDC R25, c[0x0][0x3d8] ;  /* 0x0000f600ff197b82 */ /* 0x000f220000000800 */
[----:B0-----:R-:W-:Y:S02]  /*5c90*/  SHF.R.U32.HI R2, RZ, 0x5, R78 ;  /* 0x00000005ff027819 */ /* 0x001fe4000001164e */
[----:B------:R-:W-:Y:S01]  /*5ca0*/  IADD3.X R0, PT, PT, R0, UR13, R145, P0, P3 ;  /* 0x0000000d00007c10 */ /* 0x000fe200087e6491 */
[----:B------:R-:W-:Y:S01]  /*5cb0*/  IMAD R17, R17, UR12, RZ ;  /* 0x0000000c11117c24 */ /* 0x000fe2000f8e02ff */
[----:B------:R-:W-:Y:S01]  /*5cc0*/  SGXT.U32 R2, R2, 0x3 ;  /* 0x000000030202781a */ /* 0x000fe20000000000 */
[----:B------:R-:W-:Y:S02]  /*5cd0*/  UIADD3 UR12, UPT, UPT, UR44, 0x38, URZ ;  /* 0x000000382c0c7890 */ /* 0x000fe4000fffe0ff */
[----:B------:R-:W0:Y:S02]  /*5ce0*/  LDC R34, c[0x0][0x3d8] ;  /* 0x0000f600ff227b82 */ /* 0x000e240000000800 */
[----:B------:R-:W-:-:S04]  /*5cf0*/  IMAD R9, R2, UR14, RZ ;  /* 0x0000000e02097c24 */ /* 0x000fc8000f8e02ff */
[----:B------:R-:W-:Y:S01]  /*5d00*/  IMAD R11, R20, 0x8, R9 ;  /* 0x00000008140b7824 */ /* 0x000fe200078e0209 */
[-C--:B------:R-:W-:Y:S01]  /*5d10*/  IADD3 R98, P3, PT, R9, R144.reuse, RZ ;  /* 0x0000009009627210 */ /* 0x080fe20007f7e0ff */
[----:B------:R-:W5:Y:S01]  /*5d20*/  LDC R2, c[0x0][0x3d8] ;  /* 0x0000f600ff027b82 */ /* 0x000f620000000800 */
[----:B------:R-:W0:Y:S01]  /*5d30*/  @!P6 LDS R18, [R8+0x8000] ;  /* 0x008000000812e984 */ /* 0x000e220000000800 */
[----:B------:R-:W-:Y:S01]  /*5d40*/  IMAD R15, R22, 0x8, R11 ;  /* 0x00000008160f7824 */ /* 0x000fe200078e020b */
[----:B------:R-:W-:Y:S02]  /*5d50*/  IADD3 R96, P0, PT, R11, R144, RZ ;  /* 0x000000900b607210 */ /* 0x000fe40007f1e0ff */
[-C--:B------:R-:W-:Y:S01]  /*5d60*/  LEA.HI.X.SX32 R99, R9, R0.reuse, 0x1, P3 ;  /* 0x0000000009637211 */ /* 0x080fe200018f0eff */
[----:B------:R-:W-:Y:S01]  /*5d70*/  IMAD R9, R24, 0x10, R15 ;  /* 0x0000001018097824 */ /* 0x000fe200078e020f */
[----:B------:R-:W-:Y:S01]  /*5d80*/  LEA.HI.X.SX32 R97, R11, R0, 0x1, P0 ;  /* 0x000000000b617211 */ /* 0x000fe200000f0eff */
[----:B------:R-:W0:Y:S01]  /*5d90*/  LDC R20, c[0x0][0x3d8] ;  /* 0x0000f600ff147b82 */ /* 0x000e220000000800 */
[-C--:B------:R-:W-:Y:S01]  /*5da0*/  IADD3 R92, P3, PT, R17, R144.reuse, RZ ;  /* 0x00000090115c7210 */ /* 0x080fe20007f7e0ff */
[----:B---3--:R-:W-:Y:S01]  /*5db0*/  IMAD R11, R26, 0x8, R9 ;  /* 0x000000081a0b7824 */ /* 0x008fe200078e0209 */
[----:B------:R-:W-:Y:S01]  /*5dc0*/  IADD3 R94, P0, PT, R15, R144, RZ ;  /* 0x000000900f5e7210 */ /* 0x000fe20007f1e0ff */
[----:B------:R-:W-:Y:S01]  /*5dd0*/  STL.64 [R1+0x48], R98 ;  /* 0x0000486201007387 */ /* 0x000fe20000100a00 */
[-C--:B------:R-:W-:Y:S01]  /*5de0*/  LEA.HI.X.SX32 R93, R17, R0.reuse, 0x1, P3 ;  /* 0x00000000115d7211 */ /* 0x080fe200018f0eff */
[----:B--2---:R-:W-:Y:S01]  /*5df0*/  IMAD R17, R19, UR12, RZ ;  /* 0x0000000c13117c24 */ /* 0x004fe2000f8e02ff */
[----:B------:R-:W-:Y:S01]  /*5e00*/  LEA.HI.X.SX32 R95, R15, R0, 0x1, P0 ;  /* 0x000000000f5f7211 */ /* 0x000fe200000f0eff */
[----:B------:R-:W-:Y:S01]  /*5e10*/  IMAD R15, R28, 0x8, R11 ;  /* 0x000000081c0f7824 */ /* 0x000fe200078e020b */
[-C--:B------:R-:W-:Y:S01]  /*5e20*/  IADD3 R90, P0, PT, R9, R144.reuse, RZ ;  /* 0x00000090095a7210 */ /* 0x080fe20007f1e0ff */
[----:B------:R-:W2:Y:S01]  /*5e30*/  LDC R22, c[0x0][0x3d8] ;  /* 0x0000f600ff167b82 */ /* 0x000ea20000000800 */
[----:B------:R-:W-:Y:S01]  /*5e40*/  IADD3 R88, P3, PT, R11, R144, RZ ;  /* 0x000000900b587210 */ /* 0x000fe20007f7e0ff */
[----:B------:R-:W-:Y:S01]  /*5e50*/  UIADD3 UR12, UPT, UPT, UR44, 0x58, URZ ;  /* 0x000000582c0c7890 */ /* 0x000fe2000fffe0ff */
[-C--:B------:R-:W-:Y:S01]  /*5e60*/  LEA.HI.X.SX32 R91, R9, R0.reuse, 0x1, P0 ;  /* 0x00000000095b7211 */ /* 0x080fe200000f0eff */
[----:B------:R-:W-:Y:S01]  /*5e70*/  STL.64 [R1+0x40], R96 ;  /* 0x0000406001007387 */ /* 0x000fe20000100a00 */
[----:B------:R-:W-:Y:S01]  /*5e80*/  LEA.HI.X.SX32 R89, R11, R0, 0x1, P3 ;  /* 0x000000000b597211 */ /* 0x000fe200018f0eff */
[----:B-----5:R-:W-:Y:S01]  /*5e90*/  IMAD R9, R2, 0x10, R15 ;  /* 0x0000001002097824 */ /* 0x020fe200078e020f */
[-C--:B------:R-:W-:Y:S01]  /*5ea0*/  IADD3 R84, P3, PT, R17, R144.reuse, RZ ;  /* 0x0000009011547210 */ /* 0x080fe20007f7e0ff */
[----:B------:R-:W3:Y:S01]  /*5eb0*/  LDC R2, c[0x0][0x3d8] ;  /* 0x0000f600ff027b82 */ /* 0x000ee20000000800 */
[----:B------:R-:W-:Y:S01]  /*5ec0*/  IADD3 R86, P0, PT, R15, R144, RZ ;  /* 0x000000900f567210 */ /* 0x000fe20007f1e0ff */
[----:B------:R-:W-:Y:S01]  /*5ed0*/  IMAD R11, R30, 0x8, R9 ;  /* 0x000000081e0b7824 */ /* 0x000fe200078e0209 */
[----:B------:R-:W-:Y:S01]  /*5ee0*/  LEA.HI.X.SX32 R85, R17, R0, 0x1, P3 ;  /* 0x0000000011557211 */ /* 0x000fe200018f0eff */
[----:B------:R-:W-:Y:S01]  /*5ef0*/  STL.64 [R1+0x30], R92 ;  /* 0x0000305c01007387 */ /* 0x000fe20000100a00 */
[----:B------:R-:W-:-:S02]  /*5f00*/  IADD3 R82, P3, PT, R9, R144, RZ ;  /* 0x0000009009527210 */ /* 0x000fc40007f7e0ff */
[-C--:B------:R-:W-:Y:S01]  /*5f10*/  LEA.HI.X.SX32 R87, R15, R0.reuse, 0x1, P0 ;  /* 0x000000000f577211 */ /* 0x080fe200000f0eff */
[----:B------:R-:W5:Y:S01]  /*5f20*/  LDC R17, c[0x0][0x3d8] ;  /* 0x0000f600ff117b82 */ /* 0x000f620000000800 */
[----:B------:R-:W-:Y:S01]  /*5f30*/  LEA.HI.X.SX32 R83, R9, R0, 0x1, P3 ;  /* 0x0000000009537211 */ /* 0x000fe200018f0eff */
[----:B------:R-:W-:Y:S01]  /*5f40*/  IMAD R9, R32, 0x8, R11 ;  /* 0x0000000820097824 */ /* 0x000fe200078e020b */
[----:B------:R-:W-:Y:S01]  /*5f50*/  IADD3 R80, P3, PT, R11, R144, RZ ;  /* 0x000000900b507210 */ /* 0x000fe20007f7e0ff */
[----:B-1----:R-:W-:Y:S01]  /*5f60*/  IMAD R15, R21, UR12, RZ ;  /* 0x0000000c150f7c24 */ /* 0x002fe2000f8e02ff */
[----:B------:R-:W-:Y:S01]  /*5f70*/  LOP3.LUT P0, RZ, R78, 0x1, RZ, 0xc0, !PT ;  /* 0x000000014eff7812 */ /* 0x000fe2000780c0ff */
[----:B------:R-:W-:Y:S01]  /*5f80*/  UIADD3 UR12, UPT, UPT, UR44, 0x78, URZ ;  /* 0x000000782c0c7890 */ /* 0x000fe2000fffe0ff */
[----:B0-----:R-:W0:Y:S01]  /*5f90*/  SHFL.BFLY PT, R19, R18, 0x1, 0x1f ;  /* 0x0c201f0012137f89 */ /* 0x001e2200000e0000 */
[----:B------:R-:W-:Y:S01]  /*5fa0*/  LEA.HI.X.SX32 R81, R11, R0, 0x1, P3 ;  /* 0x000000000b517211 */ /* 0x000fe200018f0eff */
[----:B------:R-:W1:Y:S01]  /*5fb0*/  LDC R24, c[0x0][0x3d8] ;  /* 0x0000f600ff187b82 */ /* 0x000e620000000800 */
[----:B------:R-:W-:Y:S01]  /*5fc0*/  IADD3 R250, P3, PT, R9, R144, RZ ;  /* 0x0000009009fa7210 */ /* 0x000fe20007f7e0ff */
[----:B------:R-:W-:Y:S01]  /*5fd0*/  IMAD R11, R20, 0x10, R9 ;  /* 0x00000010140b7824 */ /* 0x000fe200078e0209 */
[----:B------:R-:W-:Y:S01]  /*5fe0*/  ISETP.LT.U32.AND P0, PT, R23, 0x80, !P0 ;  /* 0x000000801700780c */ /* 0x000fe20004701070 */
[----:B------:R-:W-:Y:S01]  /*5ff0*/  STL.64 [R1+0x38], R94 ;  /* 0x0000385e01007387 */ /* 0x000fe20000100a00 */
[----:B------:R-:W-:-:S02]  /*6000*/  LEA.HI.X.SX32 R251, R9, R0, 0x1, P3 ;  /* 0x0000000009fb7211 */ /* 0x000fc400018f0eff */
[C---:B------:R-:W-:Y:S01]  /*6010*/  IADD3 R248, P3, PT, R15.reuse, R144, RZ ;  /* 0x000000900ff87210 */ /* 0x040fe20007f7e0ff */
[----:B---3--:R-:W-:Y:S01]  /*6020*/  IMAD R9, R2, 0x8, R11 ;  /* 0x0000000802097824 */ /* 0x008fe200078e020b */
[----:B------:R-:W3:Y:S01]  /*6030*/  LDC R20, c[0x0][0x3d8] ;  /* 0x0000f600ff147b82 */ /* 0x000ee20000000800 */
[----:B------:R-:W-:Y:S01]  /*6040*/  PRMT R49, RZ, 0x7610, R49 ;  /* 0x00007610ff317816 */ /* 0x000fe20000000031 */
[----:B------:R-:W-:Y:S01]  /*6050*/  STL.64 [R1+0x28], R90 ;  /* 0x0000285a01007387 */ /* 0x000fe20000100a00 */
[----:B------:R-:W-:Y:S02]  /*6060*/  LEA.HI.X.SX32 R249, R15, R0, 0x1, P3 ;  /* 0x000000000ff97211 */ /* 0x000fe400018f0eff */
[----:B------:R-:W-:Y:S01]  /*6070*/  IADD3 R246, P3, PT, R11, R144, RZ ;  /* 0x000000900bf67210 */ /* 0x000fe20007f7e0ff */
[----:B-----5:R-:W-:Y:S01]  /*6080*/  IMAD R15, R17, UR12, RZ ;  /* 0x0000000c110f7c24 */ /* 0x020fe2000f8e02ff */
[----:B------:R-:W-:Y:S01]  /*6090*/  UIADD3 UR12, UPT, UPT, UR44, 0x98, URZ ;  /* 0x000000982c0c7890 */ /* 0x000fe2000fffe0ff */
[----:B------:R-:W5:Y:S01]  /*60a0*/  LDC R2, c[0x0][0x3d8] ;  /* 0x0000f600ff027b82 */ /* 0x000f620000000800 */
[----:B------:R-:W-:Y:S01]  /*60b0*/  LEA.HI.X.SX32 R247, R11, R0, 0x1, P3 ;  /* 0x000000000bf77211 */ /* 0x000fe200018f0eff */
[----:B--2---:R-:W-:Y:S01]  /*60c0*/  IMAD R11, R22, 0x8, R9 ;  /* 0x00000008160b7824 */ /* 0x004fe200078e0209 */
[----:B------:R-:W-:Y:S01]  /*60d0*/  IADD3 R244, P3, PT, R9, R144, RZ ;  /* 0x0000009009f47210 */ /* 0x000fe20007f7e0ff */
[----:B------:R-:W-:Y:S01]  /*60e0*/  STL.64 [R1+0x20], R88 ;  /* 0x0000205801007387 */ /* 0x000fe20000100a00 */
[----:B0-----:R-:W-:-:S02]  /*60f0*/  FMNMX R19, R18, R19, !PT ;  /* 0x0000001312137209 */ /* 0x001fc40007800000 */
[----:B------:R-:W-:Y:S01]  /*6100*/  LEA.HI.X.SX32 R245, R9, R0, 0x1, P3 ;  /* 0x0000000009f57211 */ /* 0x000fe200018f0eff */
[----:B------:R-:W0:Y:S01]  /*6110*/  LDC R18, c[0x0][0x3d8] ;  /* 0x0000f600ff127b82 */ /* 0x000e220000000800 */
[C---:B------:R-:W-:Y:S01]  /*6120*/  IADD3 R242, P3, PT, R11.reuse, R144, RZ ;  /* 0x000000900bf27210 */ /* 0x040fe20007f7e0ff */
[----:B------:R2:W-:Y:S01]  /*6130*/  @P0 STS [R8+0x8000], R19 ;  /* 0x0080001308000388 */ /* 0x0005e20000000800 */
[----:B-1----:R-:W-:Y:S02]  /*6140*/  IMAD R9, R24, 0x10, R11 ;  /* 0x0000001018097824 */ /* 0x002fe400078e020b */
[----:B------:R-:W-:-:S03]  /*6150*/  LEA.HI.X.SX32 R243, R11, R0, 0x1, P3 ;  /* 0x000000000bf37211 */ /* 0x000fc600018f0eff */
[----:B------:R-:W-:Y:S01]  /*6160*/  BAR.SYNC.DEFER_BLOCKING 0x0 ;  /* 0x0000000000007b1d */ /* 0x000fe20000010000 */
[----:B------:R-:W-:-:S04]  /*6170*/  IADD3 R240, P3, PT, R15, R144, RZ ;  /* 0x000000900ff07210 */ /* 0x000fc80007f7e0ff */
[----:B------:R-:W-:-:S03]  /*6180*/  LEA.HI.X.SX32 R241, R15, R0, 0x1, P3 ;  /* 0x000000000ff17211 */ /* 0x000fc600018f0eff */
[----:B------:R-:W2:Y:S01]  /*6190*/  LDC R26, c[0x0][0x3d8] ;  /* 0x0000f600ff1a7b82 */ /* 0x000ea20000000800 */
[C---:B------:R-:W-:Y:S01]  /*61a0*/  IADD3 R238, P3, PT, R9.reuse, R144, RZ ;  /* 0x0000009009ee7210 */ /* 0x040fe20007f7e0ff */
[----:B------:R-:W-:Y:S01]  /*61b0*/  STL.64 [R1+0x18], R86 ;  /* 0x0000185601007387 */ /* 0x000fe20000100a00 */
[----:B-----5:R-:W-:Y:S02]  /*61c0*/  IMAD R17, R2, UR12, RZ ;  /* 0x0000000c02117c24 */ /* 0x020fe4000f8e02ff */
[----:B------:R-:W-:Y:S01]  /*61d0*/  LEA.HI.X.SX32 R239, R9, R0, 0x1, P3 ;  /* 0x0000000009ef7211 */ /* 0x000fe200018f0eff */
[----:B------:R-:W-:Y:S01]  /*61e0*/  UIADD3 UR12, UPT, UPT, UR44, 0xb8, URZ ;  /* 0x000000b82c0c7890 */ /* 0x000fe2000fffe0ff */
[----:B------:R-:W-:Y:S01]  /*61f0*/  PRMT R48, RZ, 0x7610, R48 ;  /* 0x00007610ff307816 */ /* 0x000fe20000000030 */
[----:B------:R-:W1:Y:S01]  /*6200*/  LDC R24, c[0x0][0x3d8] ;  /* 0x0000f600ff187b82 */ /* 0x000e620000000800 */
[----:B------:R-:W-:Y:S01]  /*6210*/  PRMT R47, RZ, 0x7610, R47 ;  /* 0x00007610ff2f7816 */ /* 0x000fe2000000002f */
[----:B------:R-:W-:Y:S01]  /*6220*/  STL.64 [R1+0x10], R84 ;  /* 0x0000105401007387 */ /* 0x000fe20000100a00 */
[----:B0-----:R-:W-:Y:S01]  /*6230*/  IMAD R11, R18, 0x8, R9 ;  /* 0x00000008120b7824 */ /* 0x001fe200078e0209 */
[----:B------:R-:W-:-:S02]  /*6240*/  PRMT R46, RZ, 0x7610, R46 ;  /* 0x00007610ff2e7816 */ /* 0x000fc4000000002e */
[----:B------:R-:W-:Y:S02]  /*6250*/  STL.64 [R1+0x8], R82 ;  /* 0x0000085201007387 */ /* 0x000fe40000100a00 */
[----:B------:R-:W0:Y:S01]  /*6260*/  LDC R18, c[0x0][0x3d8] ;  /* 0x0000f600ff127b82 */ /* 0x000e220000000800 */
[C---:B------:R-:W-:Y:S01]  /*6270*/  IADD3 R236, P3, PT, R11.reuse, R144, RZ ;  /* 0x000000900bec7210 */ /* 0x040fe20007f7e0ff */
[----:B---3--:R-:W-:Y:S01]  /*6280*/  IMAD R9, R20, 0x8, R11 ;  /* 0x0000000814097824 */ /* 0x008fe200078e020b */
[----:B------:R-:W3:Y:S02]  /*6290*/  LDS R133, [R4+UR4+0x8000] ;  /* 0x0080000404857984 */ /* 0x000ee40008000800 */
[----:B------:R-:W-:Y:S02]  /*62a0*/  LEA.HI.X.SX32 R237, R11, R0, 0x1, P3 ;  /* 0x000000000bed7211 */ /* 0x000fe400018f0eff */
[----:B------:R-:W-:Y:S01]  /*62b0*/  IADD3 R234, P3, PT, R9, R144, RZ ;  /* 0x0000009009ea7210 */ /* 0x000fe20007f7e0ff */
[----:B------:R-:W5:Y:S01]  /*62c0*/  LDC R21, c[0x0][0x3d8] ;  /* 0x0000f600ff157b82 */ /* 0x000f620000000800 */
[----:B--2---:R-:W-:Y:S01]  /*62d0*/  IMAD R19, R26, 0x10, R9 ;  /* 0x000000101a137824 */ /* 0x004fe200078e0209 */
[----:B------:R-:W-:-:S06]  /*62e0*/  PRMT R45, RZ, 0x7610, R45 ;  /* 0x00007610ff2d7816 */ /* 0x000fcc000000002d */
[----:B------:R-:W-:Y:S01]  /*62f0*/  BAR.SYNC.DEFER_BLOCKING 0x0 ;  /* 0x0000000000007b1d */ /* 0x000fe20000010000 */
[----:B------:R-:W-:Y:S02]  /*6300*/  LEA.HI.X.SX32 R235, R9, R0, 0x1, P3 ;  /* 0x0000000009eb7211 */ /* 0x000fe400018f0eff */
[----:B------:R-:W-:Y:S01]  /*6310*/  IADD3 R232, P3, PT, R17, R144, RZ ;  /* 0x0000009011e87210 */ /* 0x000fe20007f7e0ff */
[----:B-1----:R-:W-:-:S04]  /*6320*/  IMAD R9, R24, 0x8, R19 ;  /* 0x0000000818097824 */ /* 0x002fc800078e0213 */
[----:B------:R-:W1:Y:S01]  /*6330*/  LDC R20, c[0x0][0x3d8] ;  /* 0x0000f600ff147b82 */ /* 0x000e620000000800 */
[----:B------:R-:W-:Y:S01]  /*6340*/  LEA.HI.X.SX32 R233, R17, R0, 0x1, P3 ;  /* 0x0000000011e97211 */ /* 0x000fe200018f0eff */
[----:B------:R-:W-:Y:S01]  /*6350*/  STL.64 [R1], R80 ;  /* 0x0000005001007387 */ /* 0x000fe20000100a00 */
[----:B------:R-:W-:-:S04]  /*6360*/  IADD3 R230, P3, PT, R19, R144, RZ ;  /* 0x0000009013e67210 */ /* 0x000fc80007f7e0ff */
[----:B------:R-:W-:Y:S01]  /*6370*/  LEA.HI.X.SX32 R231, R19, R0, 0x1, P3 ;  /* 0x0000000013e77211 */ /* 0x000fe200018f0eff */
[----:B------:R-:W2:Y:S01]  /*6380*/  LDC R26, c[0x0][0x3d8] ;  /* 0x0000f600ff1a7b82 */ /* 0x000ea20000000800 */
[----:B------:R-:W-:Y:S01]  /*6390*/  IADD3 R228, P3, PT, R9, R144, RZ ;  /* 0x0000009009e47210 */ /* 0x000fe20007f7e0ff */
[----:B0-----:R-:W-:-:S03]  /*63a0*/  IMAD R17, R18, 0x8, R9 ;  /* 0x0000000812117824 */ /* 0x001fc600078e0209 */
[----:B------:R-:W-:Y:S01]  /*63b0*/  LEA.HI.X.SX32 R229, R9, R0, 0x1, P3 ;  /* 0x0000000009e57211 */ /* 0x000fe200018f0eff */
[----:B-----5:R-:W-:Y:S02]  /*63c0*/  IMAD R19, R21, UR12, RZ ;  /* 0x0000000c15137c24 */ /* 0x020fe4000f8e02ff */
[----:B------:R-:W0:Y:S01]  /*63d0*/  LDC R28, c[0x0][0x3d8] ;  /* 0x0000f600ff1c7b82 */ /* 0x000e220000000800 */
[----:B------:R-:W-:Y:S01]  /*63e0*/  IADD3 R226, P3, PT, R17, R144, RZ ;  /* 0x0000009011e27210 */ /* 0x000fe20007f7e0ff */
[----:B------:R-:W-:-:S03]  /*63f0*/  UIADD3 UR12, UPT, UPT, UR44, 0xd8, URZ ;  /* 0x000000d82c0c7890 */ /* 0x000fc6000fffe0ff */
[----:B------:R-:W-:Y:S02]  /*6400*/  LEA.HI.X.SX32 R227, R17, R0, 0x1, P3 ;  /* 0x0000000011e37211 */ /* 0x000fe400018f0eff */
[----:B------:R-:W-:Y:S01]  /*6410*/  IADD3 R224, P3, PT, R19, R144, RZ ;  /* 0x0000009013e07210 */ /* 0x000fe20007f7e0ff */
[----:B------:R-:W5:Y:S01]  /*6420*/  LDC R24, c[0x0][0x3d8] ;  /* 0x0000f600ff187b82 */ /* 0x000f620000000800 */
[----:B-1----:R-:W-:Y:S01]  /*6430*/  IMAD R23, R20, 0x10, R17 ;  /* 0x0000001014177824 */ /* 0x002fe200078e0211 */
[----:B---3--:R-:W-:Y:S01]  /*6440*/  FMNMX R133, R133, -INF , !PT ;  /* 0xff80000085857809 */ /* 0x008fe20007800000 */
[----:B----4-:R-:W-:Y:S01]  /*6450*/  IMAD R25, R25, UR12, RZ ;  /* 0x0000000c19197c24 */ /* 0x010fe2000f8e02ff */
[----:B------:R-:W-:Y:S01]  /*6460*/  LEA.HI.X.SX32 R225, R19, R0, 0x1, P3 ;  /* 0x0000000013e17211 */ /* 0x000fe200018f0eff */
[----:B------:R-:W-:Y:S01]  /*6470*/  UIADD3 UR12, UPT, UPT, UR44, 0xf8, URZ ;  /* 0x000000f82c0c7890 */ /* 0x000fe2000fffe0ff */
[C---:B------:R-:W-:Y:S01]  /*6480*/  IADD3 R222, P3, PT, R23.reuse, R144, RZ ;  /* 0x0000009017de7210 */ /* 0x040fe20007f7e0ff */
[----:B------:R-:W-:Y:S01]  /*6490*/  FADD R14, R14, -R133 ;  /* 0x800000850e0e7221 */ /* 0x000fe20000000000 */
[----:B------:R-:W1:Y:S01]  /*64a0*/  LDC R30, c[0x0][0x3d8] ;  /* 0x0000f600ff1e7b82 */ /* 0x000e620000000800 */
[----:B--2---:R-:W-:Y:S01]  /*64b0*/  IMAD R17, R26, 0x8, R23 ;  /* 0x000000081a117824 */ /* 0x004fe200078e0217 */
[----:B------:R-:W-:Y:S01]  /*64c0*/  LEA.HI.X.SX32 R223, R23, R0, 0x1, P3 ;  /* 0x0000000017df7211 */ /* 0x000fe200018f0eff */
[----:B------:R-:W-:Y:S01]  /*64d0*/  FMUL R69, R14, 1.4426950216293334961 ;  /* 0x3fb8aa3b0e457820 */ /* 0x000fe20000400000 */
[--C-:B------:R-:W-:Y:S01]  /*64e0*/  FADD R14, R5, -R133.reuse ;  /* 0x80000085050e7221 */ /* 0x100fe20000000000 */
[--C-:B------:R-:W-:Y:S01]  /*64f0*/  FADD R12, R12, -R133.reuse ;  /* 0x800000850c0c7221 */ /* 0x100fe20000000000 */
[----:B------:R-:W-:Y:S01]  /*6500*/  IADD3 R220, P3, PT, R17, R144, RZ ;  /* 0x0000009011dc7210 */ /* 0x000fe20007f7e0ff */
[----:B------:R-:W-:Y:S01]  /*6510*/  FADD R3, R3, -R133 ;  /* 0x8000008503037221 */ /* 0x000fe20000000000 */
[----:B------:R-:W2:Y:S01]  /*6520*/  LDC R32, c[0x0][0x3d8] ;  /* 0x0000f600ff207b82 */ /* 0x000ea20000000800 */
[----:B0-----:R-:W-:Y:S01]  /*6530*/  IMAD R23, R28, 0x8, R17 ;  /* 0x000000081c177824 */ /* 0x001fe200078e0211 */
[----:B------:R-:W-:Y:S01]  /*6540*/  LEA.HI.X.SX32 R221, R17, R0, 0x1, P3 ;  /* 0x0000000011dd7211 */ /* 0x000fe200018f0eff */
[----:B------:R-:W-:Y:S01]  /*6550*/  MUFU.EX2 R69, R69 ;  /* 0x0000004500457308 */ /* 0x000fe20000000800 */
[----:B------:R-:W-:Y:S01]  /*6560*/  FMUL R14, R14, 1.4426950216293334961 ;  /* 0x3fb8aa3b0e0e7820 */ /* 0x000fe20000400000 */
[----:B------:R-:W-:Y:S01]  /*6570*/  FMUL R12, R12, 1.4426950216293334961 ;  /* 0x3fb8aa3b0c0c7820 */ /* 0x000fe20000400000 */
[----:B------:R-:W-:Y:S01]  /*6580*/  IADD3 R218, P3, PT, R23, R144, RZ ;  /* 0x0000009017da7210 */ /* 0x000fe20007f7e0ff */
[----:B------:R-:W-:Y:S01]  /*6590*/  FMUL R72, R3, 1.4426950216293334961 ;  /* 0x3fb8aa3b03487820 */ /* 0x000fe20000400000 */
[----:B------:R-:W0:Y:S01]  /*65a0*/  LDC R22, c[0x0][0x3d8] ;  /* 0x0000f600ff167b82 */ /* 0x000e220000000800 */
[----:B-----5:R-:W-:Y:S01]  /*65b0*/  IMAD R27, R24, 0x10, R23 ;  /* 0x00000010181b7824 */ /* 0x020fe200078e0217 */
[----:B------:R-:W-:Y:S01]  /*65c0*/  LEA.HI.X.SX32 R219, R23, R0, 0x1, P3 ;  /* 0x0000000017db7211 */ /* 0x000fe200018f0eff */
[--C-:B------:R-:W-:Y:S01]  /*65d0*/  FADD R23, R16, -R133.reuse ;  /* 0x8000008510177221 */ /* 0x100fe20000000000 */
[----:B------:R-:W-:Y:S01]  /*65e0*/  IADD3 R216, P3, PT, R25, R144, RZ ;  /* 0x0000009019d87210 */ /* 0x000fe20007f7e0ff */
[----:B------:R-:W-:Y:S01]  /*65f0*/  MUFU.EX2 R68, R14 ;  /* 0x0000000e00447308 */ /* 0x000fe20000000800 */
[--C-:B------:R-:W-:Y:S01]  /*6600*/  FADD R10, R10, -R133.reuse ;  /* 0x800000850a0a7221 */ /* 0x100fe20000000000 */
[----:B------:R-:W-:Y:S01]  /*6610*/  FMUL R71, R23, 1.4426950216293334961 ;  /* 0x3fb8aa3b17477820 */ /* 0x000fe20000400000 */
[----:B------:R-:W3:Y:S01]  /*6620*/  LDC R21, c[0x0][0x3d8] ;  /* 0x0000f600ff157b82 */ /* 0x000ee20000000800 */
[----:B------:R-:W-:Y:S01]  /*6630*/  LEA.HI.X.SX32 R217, R25, R0, 0x1, P3 ;  /* 0x0000000019d97211 */ /* 0x000fe200018f0eff */
[----:B------:R-:W-:Y:S01]  /*6640*/  FADD R23, R13, -R133 ;  /* 0x800000850d177221 */ /* 0x000fe20000000000 */
[----:B------:R-:W-:Y:S01]  /*6650*/  IADD3 R214, P3, PT, R27, R144, RZ ;  /* 0x000000901bd67210 */ /* 0x000fe20007f7e0ff */
[----:B-1----:R-:W-:Y:S01]  /*6660*/  IMAD R13, R30, 0x8, R27 ;  /* 0x000000081e0d7824 */ /* 0x002fe200078e021b */
[----:B------:R-:W-:Y:S01]  /*6670*/  MUFU.EX2 R71, R71 ;  /* 0x0000004700477308 */ /* 0x000fe20000000800 */
[----:B------:R-:W-:Y:S01]  /*6680*/  FMUL R70, R23, 1.4426950216293334961 ;  /* 0x3fb8aa3b17467820 */ /* 0x000fe20000400000 */
[----:B------:R-:W-:Y:S01]  /*6690*/  LEA.HI.X.SX32 R215, R27, R0, 0x1, P3 ;  /* 0x000000001bd77211 */ /* 0x000fe200018f0eff */
[----:B------:R-:W1:Y:S01]  /*66a0*/  LDC R20, c[0x0][0x3d8] ;  /* 0x0000f600ff147b82 */ /* 0x000e620000000800 */
[----:B------:R-:W-:Y:S01]  /*66b0*/  IADD3 R212, P3, PT, R13, R144, RZ ;  /* 0x000000900dd47210 */ /* 0x000fe20007f7e0ff */
[----:B--2---:R-:W-:-:S02]  /*66c0*/  IMAD R23, R32, 0x8, R13 ;  /* 0x0000000820177824 */ /* 0x004fc400078e020d */
[----:B------:R-:W-:Y:S01]  /*66d0*/  FMUL R10, R10, 1.4426950216293334961 ;  /* 0x3fb8aa3b0a0a7820 */ /* 0x000fe20000400000 */
[----:B------:R-:W-:Y:S01]  /*66e0*/  FADD R6, R6, -R133 ;  /* 0x8000008506067221 */ /* 0x000fe20000000000 */
[----:B------:R-:W-:Y:S01]  /*66f0*/  LEA.HI.X.SX32 R213, R13, R0, 0x1, P3 ;  /* 0x000000000dd57211 */ /* 0x000fe200018f0eff */
[----:B------:R-:W-:Y:S01]  /*6700*/  IMAD R27, R34, 0x10, R23 ;  /* 0x00000010221b7824 */ /* 0x000fe200078e0217 */
[C---:B------:R-:W-:Y:S01]  /*6710*/  IADD3 R210, P3, PT, R23.reuse, R144, RZ ;  /* 0x0000009017d27210 */ /* 0x040fe20007f7e0ff */
[----:B------:R-:W2:Y:S01]  /*6720*/  LDC R15, c[0x0][0x3d8] ;  /* 0x0000f600ff0f7b82 */ /* 0x000ea20000000800 */
[----:B0-----:R-:W-:Y:S01]  /*6730*/  IMAD R25, R22, UR12, RZ ;  /* 0x0000000c16197c24 */ /* 0x001fe2000f8e02ff */
[----:B------:R-:W0:Y:S01]  /*6740*/  MUFU.EX2 R70, R70 ;  /* 0x0000004600467308 */ /* 0x000e220000000800 */
[----:B------:R-:W-:Y:S01]  /*6750*/  LEA.HI.X.SX32 R211, R23, R0, 0x1, P3 ;  /* 0x0000000017d37211 */ /* 0x000fe200018f0eff */
[----:B------:R-:W-:Y:S01]  /*6760*/  UIADD3 UR12, UPT, UPT, UR44, 0x118, URZ ;  /* 0x000001182c0c7890 */ /* 0x000fe2000fffe0ff */
[----:B------:R-:W-:Y:S01]  /*6770*/  FMUL R6, R6, 1.4426950216293334961 ;  /* 0x3fb8aa3b06067820 */ /* 0x000fe20000400000 */
[----:B------:R-:W-:-:S02]  /*6780*/  IADD3 R208, P3, PT, R25, R144, RZ ;  /* 0x0000009019d07210 */ /* 0x000fc40007f7e0ff */
[----:B------:R-:W4:Y:S01]  /*6790*/  LDC R19, c[0x0][0x3d8] ;  /* 0x0000f600ff137b82 */ /* 0x000f220000000800 */
[----:B---3--:R-:W-:Y:S01]  /*67a0*/  IMAD R21, R21, 0x8, R27 ;  /* 0x0000000815157824 */ /* 0x008fe200078e021b */
[----:B------:R-:W-:Y:S01]  /*67b0*/  LEA.HI.X.SX32 R209, R25, R0, 0x1, P3 ;  /* 0x0000000019d17211 */ /* 0x000fe200018f0eff */
[----:B------:R0:W3:Y:S01]  /*67c0*/  MUFU.EX2 R73, R12 ;  /* 0x0000000c00497308 */ /* 0x0000e20000000800 */
[----:B------:R-:W-:-:S04]  /*67d0*/  IADD3 R206, P3, PT, R27, R144, RZ ;  /* 0x000000901bce7210 */ /* 0x000fc80007f7e0ff */
[----:B------:R-:W5:Y:S01]  /*67e0*/  LDC R18, c[0x0][0x3d8] ;  /* 0x0000f600ff127b82 */ /* 0x000f620000000800 */
[----:B------:R-:W-:Y:S01]  /*67f0*/  LEA.HI.X.SX32 R207, R27, R0, 0x1, P3 ;  /* 0x000000001bcf7211 */ /* 0x000fe200018f0eff */
[----:B-1----:R-:W-:Y:S01]  /*6800*/  IMAD R23, R20, 0x8, R21 ;  /* 0x0000000814177824 */ /* 0x002fe200078e0215 */
[----:B------:R-:W-:Y:S01]  /*6810*/  IADD3 R204, P3, PT, R21, R144, RZ ;  /* 0x0000009015cc7210 */ /* 0x000fe20007f7e0ff */
[----:B------:R-:W1:Y:S01]  /*6820*/  MUFU.EX2 R72, R72 ;  /* 0x0000004800487308 */ /* 0x000e620000000800 */
[----:B0-----:R-:W-:Y:S02]  /*6830*/  FADD R12, R71, R70 ;  /* 0x00000046470c7221 */ /* 0x001fe40000000000 */
[----:B------:R-:W-:Y:S01]  /*6840*/  LEA.HI.X.SX32 R205, R21, R0, 0x1, P3 ;  /* 0x0000000015cd7211 */ /* 0x000fe200018f0eff */
[----:B------:R-:W0:Y:S01]  /*6850*/  LDC R17, c[0x0][0x3d8] ;  /* 0x0000f600ff117b82 */ /* 0x000e220000000800 */
[----:B------:R-:W-:Y:S01]  /*6860*/  IADD3 R202, P3, PT, R23, R144, RZ ;  /* 0x0000009017ca7210 */ /* 0x000fe20007f7e0ff */
[----:B--2---:R-:W-:Y:S01]  /*6870*/  IMAD R15, R15, UR12, RZ ;  /* 0x0000000c0f0f7c24 */ /* 0x004fe2000f8e02ff */
[----:B------:R-:W-:Y:S01]  /*6880*/  UIADD3 UR12, UPT, UPT, UR44, 0x138, URZ ;  /* 0x000001382c0c7890 */ /* 0x000fe2000fffe0ff */
[----:B------:R1:W2:Y:S01]  /*6890*/  MUFU.EX2 R67, R10 ;  /* 0x0000000a00437308 */ /* 0x0002a20000000800 */
[----:B------:R-:W-:-:S02]  /*68a0*/  LEA.HI.X.SX32 R203, R23, R0, 0x1, P3 ;  /* 0x0000000017cb7211 */ /* 0x000fc400018f0eff */
[----:B------:R-:W-:Y:S01]  /*68b0*/  IADD3 R200, P3, PT, R15, R144, RZ ;  /* 0x000000900fc87210 */ /* 0x000fe20007f7e0ff */
[----:B------:R-:W2:Y:S01]  /*68c0*/  LDC R11, c[0x0][0x3d8] ;  /* 0x0000f600ff0b7b82 */ /* 0x000ea20000000800 */
[----:B----4-:R-:W-:Y:S02]  /*68d0*/  IMAD R19, R19, 0x10, R23 ;  /* 0x0000001013137824 */ /* 0x010fe400078e0217 */
[----:B------:R-:W-:Y:S01]  /*68e0*/  LEA.HI.X.SX32 R201, R15, R0, 0x1, P3 ;  /* 0x000000000fc97211 */ /* 0x000fe200018f0eff */
[----:B------:R-:W4:Y:S02]  /*68f0*/  MUFU.EX2 R66, R6 ;  /* 0x0000000600427308 */ /* 0x000f240000000800 */
[C---:B------:R-:W-:Y:S02]  /*6900*/  IADD3 R198, P3, PT, R19.reuse, R144, RZ ;  /* 0x0000009013c67210 */ /* 0x040fe40007f7e0ff */
[----:B------:R-:W4:Y:S01]  /*6910*/  LDC R16, c[0x0][0x3d8] ;  /* 0x0000f600ff107b82 */ /* 0x000f220000000800 */
[----:B-----5:R-:W-:Y:S01]  /*6920*/  IMAD R15, R18, 0x8, R19 ;  /* 0x00000008120f7824 */ /* 0x020fe200078e0213 */
[----:B------:R-:W-:Y:S01]  /*6930*/  LEA.HI.X.SX32 R199, R19, R0, 0x1, P3 ;  /* 0x0000000013c77211 */ /* 0x000fe200018f0eff */
[----:B------:R-:W-:-:S03]  /*6940*/  FADD R19, R69, R12 ;  /* 0x0000000c45137221 */ /* 0x000fc60000000000 */
[----:B------:R-:W-:Y:S01]  /*6950*/  IADD3 R196, P3, PT, R15, R144, RZ ;  /* 0x000000900fc47210 */ /* 0x000fe20007f7e0ff */
[----:B------:R-:W-:Y:S01]  /*6960*/  FADD R12, R68, R19 ;  /* 0x00000013440c7221 */ /* 0x000fe20000000000 */
[----:B0-----:R-:W-:Y:S01]  /*6970*/  IMAD R17, R17, 0x8, R15 ;  /* 0x0000000811117824 */ /* 0x001fe200078e020f */
[----:B------:R-:W0:Y:S01]  /*6980*/  LDC R13, c[0x0][0x3d8] ;  /* 0x0000f600ff0d7b82 */ /* 0x000e220000000800 */
[----:B------:R-:W-:Y:S01]  /*6990*/  LEA.HI.X.SX32 R197, R15, R0, 0x1, P3 ;  /* 0x000000000fc57211 */ /* 0x000fe200018f0eff */
[----:B---3--:R-:W-:Y:S02]  /*69a0*/  FADD R21, R73, R12 ;  /* 0x0000000c49157221 */ /* 0x008fe40000000000 */
[----:B------:R-:W-:Y:S02]  /*69b0*/  IADD3 R194, P3, PT, R17, R144, RZ ;  /* 0x0000009011c27210 */ /* 0x000fe40007f7e0ff */
[----:B-1----:R-:W-:Y:S01]  /*69c0*/  FADD R10, R72, R21 ;  /* 0x00000015480a7221 */ /* 0x002fe20000000000 */
[----:B--2---:R-:W-:Y:S01]  /*69d0*/  IMAD R11, R11, UR12, RZ ;  /* 0x0000000c0b0b7c24 */ /* 0x004fe2000f8e02ff */
[----:B------:R-:W-:Y:S01]  /*69e0*/  LEA.HI.X.SX32 R195, R17, R0, 0x1, P3 ;  /* 0x0000000011c37211 */ /* 0x000fe200018f0eff */
[----:B------:R-:W1:Y:S01]  /*69f0*/  LDC R5, c[0x0][0x3d8] ;  /* 0x0000f600ff057b82 */ /* 0x000e620000000800 */
[----:B------:R-:W-:-:S02]  /*6a00*/  UIADD3 UR12, UPT, UPT, UR44, 0x158, URZ ;  /* 0x000001582c0c7890 */ /* 0x000fc4000fffe0ff */
[----:B------:R-:W-:Y:S01]  /*6a10*/  IADD3 R192, P3, PT, R11, R144, RZ ;  /* 0x000000900bc07210 */ /* 0x000fe20007f7e0ff */
[----:B----4-:R-:W-:Y:S02]  /*6a20*/  IMAD R19, R16, 0x10, R17 ;  /* 0x0000001010137824 */ /* 0x010fe400078e0211 */
[----:B------:R-:W-:Y:S01]  /*6a30*/  FADD R17, R67, R10 ;  /* 0x0000000a43117221 */ /* 0x000fe20000000000 */
[----:B------:R-:W-:Y:S01]  /*6a40*/  LEA.HI.X.SX32 R193, R11, R0, 0x1, P3 ;  /* 0x000000000bc17211 */ /* 0x000fe200018f0eff */
[----:B------:R-:W2:Y:S02]  /*6a50*/  LDC R2, c[0x0][0x3d8] ;  /* 0x0000f600ff027b82 */ /* 0x000ea40000000800 */
[----:B------:R-:W-:Y:S01]  /*6a60*/  FADD R11, R66, R17 ;  /* 0x00000011420b7221 */ /* 0x000fe20000000000 */
[----:B------:R-:W-:Y:S01]  /*6a70*/  IADD3 R190, P3, PT, R19, R144, RZ ;  /* 0x0000009013be7210 */ /* 0x000fe20007f7e0ff */
[----:B0-----:R-:W-:-:S03]  /*6a80*/  IMAD R13, R13, 0x8, R19 ;  /* 0x000000080d0d7824 */ /* 0x001fc600078e0213 */
[----:B------:R-:W0:Y:S01]  /*6a90*/  SHFL.BFLY PT, R10, R11, 0x10, 0x1f ;  /* 0x0e001f000b0a7f89 */ /* 0x000e2200000e0000 */
[----:B------:R-:W3:Y:S01]  /*6aa0*/  LDC R3, c[0x0][0x3d8] ;  /* 0x0000f600ff037b82 */ /* 0x000ee20000000800 */
[----:B------:R-:W-:Y:S02]  /*6ab0*/  LEA.HI.X.SX32 R191, R19, R0, 0x1, P3 ;  /* 0x0000000013bf7211 */ /* 0x000fe400018f0eff */
[----:B------:R-:W-:Y:S01]  /*6ac0*/  IADD3 R188, P3, PT, R13, R144, RZ ;  /* 0x000000900dbc7210 */ /* 0x000fe20007f7e0ff */
[----:B-1----:R-:W-:-:S04]  /*6ad0*/  IMAD R5, R5, 0x8, R13 ;  /* 0x0000000805057824 */ /* 0x002fc800078e020d */
[----:B------:R-:W1:Y:S01]  /*6ae0*/  LDC R15, c[0x0][0x3d8] ;  /* 0x0000f600ff0f7b82 */ /* 0x000e620000000800 */
[----:B------:R-:W-:Y:S02]  /*6af0*/  LEA.HI.X.SX32 R189, R13, R0, 0x1, P3 ;  /* 0x000000000dbd7211 */ /* 0x000fe400018f0eff */
[----:B------:R-:W-:-:S05]  /*6b00*/  IADD3 R186, P3, PT, R5, R144, RZ ;  /* 0x0000009005ba7210 */ /* 0x000fca0007f7e0ff */
[----:B------:R-:W4:Y:S01]  /*6b10*/  LDC R12, c[0x0][0x3d8] ;  /* 0x0000f600ff0c7b82 */ /* 0x000f220000000800 */
[----:B--2---:R-:W-:Y:S01]  /*6b20*/  IMAD R17, R2, UR12, RZ ;  /* 0x0000000c02117c24 */ /* 0x004fe2000f8e02ff */
[----:B------:R-:W-:Y:S01]  /*6b30*/  LEA.HI.X.SX32 R187, R5, R0, 0x1, P3 ;  /* 0x0000000005bb7211 */ /* 0x000fe200018f0eff */
[----:B------:R-:W-:-:S03]  /*6b40*/  UIADD3 UR12, UPT, UPT, UR44, 0x178, URZ ;  /* 0x000001782c0c7890 */ /* 0x000fc6000fffe0ff */
[----:B------:R-:W-:Y:S01]  /*6b50*/  IADD3 R184, P3, PT, R17, R144, RZ ;  /* 0x0000009011b87210 */ /* 0x000fe20007f7e0ff */
[----:B0-----:R-:W-:Y:S01]  /*6b60*/  FADD R10, R11, R10 ;  /* 0x0000000a0b0a7221 */ /* 0x001fe20000000000 */
[----:B------:R-:W0:Y:S01]  /*6b70*/  LDC R9, c[0x0][0x3d8] ;  /* 0x0000f600ff097b82 */ /* 0x000e220000000800 */
[----:B---3--:R-:W-:Y:S01]  /*6b80*/  IMAD R13, R3, 0x10, R5 ;  /* 0x00000010030d7824 */ /* 0x008fe200078e0205 */
[----:B------:R-:W-:Y:S02]  /*6b90*/  LEA.HI.X.SX32 R185, R17, R0, 0x1, P3 ;  /* 0x0000000011b97211 */ /* 0x000fe400018f0eff */
[----:B------:R2:W-:Y:S02]  /*6ba0*/  @!P5 STS [R7+UR4+0x8000], R10 ;  /* 0x0080000a0700d988 */ /* 0x0005e40008000804 */
[----:B------:R-:W-:Y:S02]  /*6bb0*/  IADD3 R182, P3, PT, R13, R144, RZ ;  /* 0x000000900db67210 */ /* 0x000fe40007f7e0ff */
[----:B------:R-:W3:Y:S01]  /*6bc0*/  LDC R6, c[0x0][0x3d8] ;  /* 0x0000f600ff067b82 */ /* 0x000ee20000000800 */
[----:B-1----:R-:W-:Y:S01]  /*6bd0*/  IMAD R15, R15, 0x8, R13 ;  /* 0x000000080f0f7824 */ /* 0x002fe200078e020d */
[----:B------:R-:W-:-:S04]  /*6be0*/  LEA.HI.X.SX32 R183, R13, R0, 0x1, P3 ;  /* 0x000000000db77211 */ /* 0x000fc800018f0eff */
[C---:B------:R-:W-:Y:S02]  /*6bf0*/  IADD3 R180, P3, PT, R15.reuse, R144, RZ ;  /* 0x000000900fb47210 */ /* 0x040fe40007f7e0ff */
[----:B------:R-:W1:Y:S01]  /*6c00*/  LDC R5, c[0x0][0x3d8] ;  /* 0x0000f600ff057b82 */ /* 0x000e620000000800 */
[----:B----4-:R-:W-:Y:S01]  /*6c10*/  IMAD R13, R12, 0x8, R15 ;  /* 0x000000080c0d7824 */ /* 0x010fe200078e020f */
[----:B------:R-:W-:-:S04]  /*6c20*/  LEA.HI.X.SX32 R181, R15, R0, 0x1, P3 ;  /* 0x000000000fb57211 */ /* 0x000fc800018f0eff */
[----:B------:R-:W-:Y:S02]  /*6c30*/  IADD3 R178, P3, PT, R13, R144, RZ ;  /* 0x000000900db27210 */ /* 0x000fe40007f7e0ff */
[----:B------:R-:W4:Y:S01]  /*6c40*/  LDC R2, c[0x0][0x3d8] ;  /* 0x0000f600ff027b82 */ /* 0x000f220000000800 */
[----:B0-----:R-:W-:Y:S01]  /*6c50*/  IMAD R9, R9, UR12, RZ ;  /* 0x0000000c09097c24 */ /* 0x001fe2000f8e02ff */
[----:B------:R-:W-:Y:S01]  /*6c60*/  LEA.HI.X.SX32 R179, R13, R0, 0x1, P3 ;  /* 0x000000000db37211 */ /* 0x000fe200018f0eff */
[----:B------:R-:W-:-:S03]  /*6c70*/  UIADD3 UR12, UPT, UPT, UR44, 0x198, URZ ;  /* 0x000001982c0c7890 */ /* 0x000fc6000fffe0ff */
[C---:B------:R-:W-:Y:S02]  /*6c80*/  IADD3 R176, P3, PT, R9.reuse, R144, RZ ;  /* 0x0000009009b07210 */ /* 0x040fe40007f7e0ff */
[----:B------:R-:W0:Y:S01]  /*6c90*/  LDC R11, c[0x0][0x3d8] ;  /* 0x0000f600ff0b7b82 */ /* 0x000e220000000800 */
[----:B---3--:R-:W-:Y:S01]  /*6ca0*/  IMAD R6, R6, 0x10, R13 ;  /* 0x0000001006067824 */ /* 0x008fe200078e020d */
[----:B------:R-:W-:-:S04]  /*6cb0*/  LEA.HI.X.SX32 R177, R9, R0, 0x1, P3 ;  /* 0x0000000009b17211 */ /* 0x000fc800018f0eff */
[C---:B------:R-:W-:Y:S02]  /*6cc0*/  IADD3 R174, P3, PT, R6.reuse, R144, RZ ;  /* 0x0000009006ae7210 */ /* 0x040fe40007f7e0ff */
[----:B--2---:R-:W2:Y:S01]  /*6cd0*/  LDC R7, c[0x0][0x3d8] ;  /* 0x0000f600ff077b82 */ /* 0x004ea20000000800 */
[----:B-1----:R-:W-:Y:S01]  /*6ce0*/  IMAD R5, R5, 0x8, R6 ;  /* 0x0000000805057824 */ /* 0x002fe200078e0206 */
[----:B------:R-:W-:-:S06]  /*6cf0*/  LEA.HI.X.SX32 R175, R6, R0, 0x1, P3 ;  /* 0x0000000006af7211 */ /* 0x000fcc00018f0eff */
[----:B------:R-:W-:Y:S01]  /*6d00*/  BAR.SYNC.DEFER_BLOCKING 0x0 ;  /* 0x0000000000007b1d */ /* 0x000fe20000010000 */
[----:B------:R-:W-:Y:S01]  /*6d10*/  IADD3 R172, P3, PT, R5, R144, RZ ;  /* 0x0000009005ac7210 */ /* 0x000fe20007f7e0ff */
[----:B----4-:R-:W-:-:S06]  /*6d20*/  IMAD R2, R2, 0x8, R5 ;  /* 0x0000000802027824 */ /* 0x010fcc00078e0205 */
[----:B------:R-:W1:Y:S01]  /*6d30*/  LDC R3, c[0x0][0x3d8] ;  /* 0x0000f600ff037b82 */ /* 0x000e620000000800 */
[----:B------:R-:W-:Y:S02]  /*6d40*/  LEA.HI.X.SX32 R173, R5, R0, 0x1, P3 ;  /* 0x0000000005ad7211 */ /* 0x000fe400018f0eff */
[----:B------:R-:W-:-:S05]  /*6d50*/  IADD3 R170, P3, PT, R2, R144, RZ ;  /* 0x0000009002aa7210 */ /* 0x000fca0007f7e0ff */
[----:B------:R-:W3:Y:S01]  /*6d60*/  LDC R9, c[0x0][0x3d8] ;  /* 0x0000f600ff097b82 */ /* 0x000ee20000000800 */
[----:B------:R-:W-:Y:S01]  /*6d70*/  LEA.HI.X.SX32 R171, R2, R0, 0x1, P3 ;  /* 0x0000000002ab7211 */ /* 0x000fe200018f0eff */
[----:B0-----:R-:W-:-:S04]  /*6d80*/  IMAD R2, R11, 0x10, R2 ;  /* 0x000000100b027824 */ /* 0x001fc800078e0202 */
[----:B--2---:R-:W-:Y:S02]  /*6d90*/  IMAD R5, R7, 0x8, R2 ;  /* 0x0000000807057824 */ /* 0x004fe400078e0202 */
[----:B------:R-:W0:Y:S01]  /*6da0*/  LDC R10, c[0x0][0x3d8] ;  /* 0x0000f600ff0a7b82 */ /* 0x000e220000000800 */
[----:B------:R-:W2:Y:S07]  /*6db0*/  @!P6 LDS R6, [R8+0x8000] ;  /* 0x008000000806e984 */ /* 0x000eae0000000800 */
[----:B------:R-:W4:Y:S01]  /*6dc0*/  LDC R7, c[0x0][0x3d8] ;  /* 0x0000f600ff077b82 */ /* 0x000f220000000800 */
[----:B-1----:R-:W-:Y:S01]  /*6dd0*/  IMAD R3, R3, UR12, RZ ;  /* 0x0000000c03037c24 */ /* 0x002fe2000f8e02ff */
[----:B------:R-:W-:-:S04]  /*6de0*/  UIADD3 UR12, UPT, UPT, UR44, 0x1b8, URZ ;  /* 0x000001b82c0c7890 */ /* 0x000fc8000fffe0ff */
[C---:B------:R-:W-:Y:S02]  /*6df0*/  IADD3 R168, P3, PT, R3.reuse, R144, RZ ;  /* 0x0000009003a87210 */ /* 0x040fe40007f7e0ff */
[----:B------:R-:W1:Y:S02]  /*6e00*/  LDC R12, c[0x0][0x3d8] ;  /* 0x0000f600ff0c7b82 */ /* 0x000e640000000800 */
[----:B------:R-:W-:Y:S01]  /*6e10*/  LEA.HI.X.SX32 R169, R3, R0, 0x1, P3 ;  /* 0x0000000003a97211 */ /* 0x000fe200018f0eff */
[----:B---3--:R-:W-:Y:S01]  /*6e20*/  IMAD R3, R9, UR12, RZ ;  /* 0x0000000c09037c24 */ /* 0x008fe2000f8e02ff */
[----:B------:R-:W-:Y:S01]  /*6e30*/  IADD3 R166, P3, PT, R2, R144, RZ ;  /* 0x0000009002a67210 */ /* 0x000fe20007f7e0ff */
[----:B------:R-:W-:-:S03]  /*6e40*/  UIADD3 UR12, UPT, UPT, UR44, 0x1d8, URZ ;  /* 0x000001d82c0c7890 */ /* 0x000fc6000fffe0ff */
[----:B------:R-:W3:Y:S01]  /*6e50*/  LDC R11, c[0x0][0x3d8] ;  /* 0x0000f600ff0b7b82 */ /* 0x000ee20000000800 */
[----:B------:R-:W-:Y:S01]  /*6e60*/  LEA.HI.X.SX32 R167, R2, R0, 0x1, P3 ;  /* 0x0000000002a77211 */ /* 0x000fe200018f0eff */
[----:B0-----:R-:W-:Y:S01]  /*6e70*/  IMAD R2, R10, 0x8, R5 ;  /* 0x000000080a027824 */ /* 0x001fe200078e0205 */
[----:B------:R-:W-:-:S04]  /*6e80*/  IADD3 R164, P3, PT, R5, R144, RZ ;  /* 0x0000009005a47210 */ /* 0x000fc80007f7e0ff */
[----:B------:R-:W-:Y:S01]  /*6e90*/  LEA.HI.X.SX32 R165, R5, R0, 0x1, P3 ;  /* 0x0000000005a57211 */ /* 0x000fe200018f0eff */
[----:B------:R-:W0:Y:S01]  /*6ea0*/  LDC R13, c[0x0][0x3d8] ;  /* 0x0000f600ff0d7b82 */ /* 0x000e220000000800 */
[C---:B------:R-:W-:Y:S01]  /*6eb0*/  IADD3 R162, P3, PT, R2.reuse, R144, RZ ;  /* 0x0000009002a27210 */ /* 0x040fe20007f7e0ff */
[----:B----4-:R-:W-:Y:S01]  /*6ec0*/  IMAD R5, R7, UR12, RZ ;  /* 0x0000000c07057c24 */ /* 0x010fe2000f8e02ff */
[----:B------:R-:W-:Y:S02]  /*6ed0*/  UIADD3 UR12, UPT, UPT, UR44, 0x1f8, URZ ;  /* 0x000001f82c0c7890 */ /* 0x000fe4000fffe0ff */
[----:B------:R-:W-:Y:S02]  /*6ee0*/  LEA.HI.X.SX32 R163, R2, R0, 0x1, P3 ;  /* 0x0000000002a37211 */ /* 0x000fe400018f0eff */
[C---:B------:R-:W-:Y:S01]  /*6ef0*/  IADD3 R160, P3, PT, R3.reuse, R144, RZ ;  /* 0x0000009003a07210 */ /* 0x040fe20007f7e0ff */
[----:B------:R-:W4:Y:S01]  /*6f00*/  LDC R9, c[0x0][0x3d8] ;  /* 0x0000f600ff097b82 */ /* 0x000f220000000800 */
[----:B-1----:R-:W-:Y:S01]  /*6f10*/  IMAD R2, R12, 0x10, R2 ;  /* 0x000000100c027824 */ /* 0x002fe200078e0202 */
[----:B--2---:R-:W1:Y:S01]  /*6f20*/  SHFL.BFLY PT, R7, R6, 0x1, 0x1f ;  /* 0x0c201f0006077f89 */ /* 0x004e6200000e0000 */
[----:B------:R-:W-:-:S03]  /*6f30*/  LEA.HI.X.SX32 R161, R3, R0, 0x1, P3 ;  /* 0x0000000003a17211 */ /* 0x000fc600018f0eff */
[C---:B------:R-:W-:Y:S02]  /*6f40*/  IADD3 R158, P3, PT, R2.reuse, R144, RZ ;  /* 0x00000090029e7210 */ /* 0x040fe40007f7e0ff */
[----:B------:R-:W2:Y:S01]  /*6f50*/  LDC R10, c[0x0][0x3d8] ;  /* 0x0000f600ff0a7b82 */ /* 0x000ea20000000800 */
[----:B---3--:R-:W-:Y:S01]  /*6f60*/  IMAD R3, R11, 0x8, R2 ;  /* 0x000000080b037824 */ /* 0x008fe200078e0202 */
[----:B------:R-:W-:-:S04]  /*6f70*/  LEA.HI.X.SX32 R159, R2, R0, 0x1, P3 ;  /* 0x00000000029f7211 */ /* 0x000fc800018f0eff */
[----:B------:R-:W-:Y:S02]  /*6f80*/  IADD3 R156, P3, PT, R3, R144, RZ ;  /* 0x00000090039c7210 */ /* 0x000fe40007f7e0ff */
[----:B------:R-:W3:Y:S01]  /*6f90*/  LDC R12, c[0x0][0x3d8] ;  /* 0x0000f600ff0c7b82 */ /* 0x000ee20000000800 */
[----:B0-----:R-:W-:Y:S01]  /*6fa0*/  IMAD R2, R13, 0x8, R3 ;  /* 0x000000080d027824 */ /* 0x001fe200078e0203 */
[----:B------:R-:W-:-:S04]  /*6fb0*/  LEA.HI.X.SX32 R157, R3, R0, 0x1, P3 ;  /* 0x00000000039d7211 */ /* 0x000fc800018f0eff */
[C---:B------:R-:W-:Y:S02]  /*6fc0*/  IADD3 R154, P3, PT, R2.reuse, R144, RZ ;  /* 0x00000090029a7210 */ /* 0x040fe40007f7e0ff */
[----:B------:R-:W0:Y:S02]  /*6fd0*/  LDC R11, c[0x0][0x3d8] ;  /* 0x0000f600ff0b7b82 */ /* 0x000e240000000800 */
[----:B------:R-:W-:Y:S01]  /*6fe0*/  LEA.HI.X.SX32 R155, R2, R0, 0x1, P3 ;  /* 0x00000000029b7211 */ /* 0x000fe200018f0eff */
[----:B----4-:R-:W-:Y:S01]  /*6ff0*/  IMAD R2, R9, 0x10, R2 ;  /* 0x0000001009027824 */ /* 0x010fe200078e0202 */
[----:B------:R-:W-:Y:S01]  /*7000*/  IADD3 R152, P3, PT, R5, R144, RZ ;  /* 0x0000009005987210 */ /* 0x000fe20007f7e0ff */
[----:B-1----:R-:W-:-:S03]  /*7010*/  FADD R6, R6, R7 ;  /* 0x0000000706067221 */ /* 0x002fc60000000000 */
[----:B------:R-:W-:Y:S01]  /*7020*/  LEA.HI.X.SX32 R153, R5, R0, 0x1, P3 ;  /* 0x0000000005997211 */ /* 0x000fe200018f0eff */
[----:B--2---:R-:W-:Y:S01]  /*7030*/  IMAD R3, R10, 0x8, R2 ;  /* 0x000000080a037824 */ /* 0x004fe200078e0202 */
[C---:B------:R-:W-:Y:S01]  /*7040*/  IADD3 R150, P3, PT, R2.reuse, R144, RZ ;  /* 0x0000009002967210 */ /* 0x040fe20007f7e0ff */
[----:B------:R1:W-:Y:S03]  /*7050*/  @P0 STS [R8+0x8000], R6 ;  /* 0x0080000608000388 */ /* 0x0003e60000000800 */
[----:B------:R-:W-:Y:S01]  /*7060*/  LEA.HI.X.SX32 R151, R2, R0, 0x1, P3 ;  /* 0x0000000002977211 */ /* 0x000fe200018f0eff */
[----:B------:R-:W-:Y:S01]  /*7070*/  BAR.SYNC.DEFER_BLOCKING 0x0 ;  /* 0x0000000000007b1d */ /* 0x000fe20000010000 */
[----:B------:R-:W-:Y:S01]  /*7080*/  IADD3 R148, P3, PT, R3, R144, RZ ;  /* 0x0000009003947210 */ /* 0x000fe20007f7e0ff */
[----:B---3--:R-:W-:-:S03]  /*7090*/  IMAD R2, R12, 0x8, R3 ;  /* 0x000000080c027824 */ /* 0x008fc600078e0203 */
[----:B------:R-:W-:Y:S02]  /*70a0*/  LEA.HI.X.SX32 R149, R3, R0, 0x1, P3 ;  /* 0x0000000003957211 */ /* 0x000fe400018f0eff */
[----:B------:R-:W-:Y:S01]  /*70b0*/  IADD3 R146, P3, PT, R2, R144, RZ ;  /* 0x0000009002927210 */ /* 0x000fe20007f7e0ff */
[----:B0-----:R-:W-:-:S03]  /*70c0*/  IMAD R5, R11, UR12, RZ ;  /* 0x0000000c0b057c24 */ /* 0x001fc6000f8e02ff */
[----:B------:R-:W-:Y:S02]  /*70d0*/  LEA.HI.X.SX32 R147, R2, R0, 0x1, P3 ;  /* 0x0000000002937211 */ /* 0x000fe400018f0eff */
[----:B------:R-:W-:-:S04]  /*70e0*/  IADD3 R144, P3, PT, R5, R144, RZ ;  /* 0x0000009005907210 */ /* 0x000fc80007f7e0ff */
[----:B------:R-:W-:Y:S02]  /*70f0*/  LEA.HI.X.SX32 R145, R5, R0, 0x1, P3 ;  /* 0x0000000005917211 */ /* 0x000fe400018f0eff */
[----:B------:R-:W-:Y:S02]  /*7100*/  PRMT R0, RZ, 0x7610, R0 ;  /* 0x00007610ff007816 */ /* 0x000fe40000000000 */
[----:B------:R-:W-:Y:S02]  /*7110*/  PRMT R44, RZ, 0x7610, R44 ;  /* 0x00007610ff2c7816 */ /* 0x000fe4000000002c */
[----:B------:R-:W-:Y:S01]  /*7120*/  PRMT R43, RZ, 0x7610, R43 ;  /* 0x00007610ff2b7816 */ /* 0x000fe2000000002b */
[----:B------:R-:W2:Y:S04]  /*7130*/  @P1 LDG.E.U8 R51, desc[UR10][R98.64] ;  /* 0x0000000a62331981 */ /* 0x000ea8000c1e1100 */
[----:B------:R-:W3:Y:S01]  /*7140*/  @P1 LDG.E.U8 R0, desc[UR10][R172.64] ;  /* 0x0000000aac001981 */ /* 0x000ee2000c1e1100 */
[----:B------:R-:W-:-:S02]  /*7150*/  PRMT R3, RZ, 0x7610, R3 ;  /* 0x00007610ff037816 */ /* 0x000fc40000000003 */
[----:B------:R-:W-:Y:S01]  /*7160*/  PRMT R2, RZ, 0x7610, R2 ;  /* 0x00007610ff027816 */ /* 0x000fe20000000002 */
[----:B------:R-:W4:Y:S01]  /*7170*/  @P1 LDG.E.U8 R50, desc[UR10][R96.64] ;  /* 0x0000000a60321981 */ /* 0x000f22000c1e1100 */
[----:B------:R-:W-:Y:S02]  /*7180*/  PRMT R42, RZ, 0x7610, R42 ;  /* 0x00007610ff2a7816 */ /* 0x000fe4000000002a */
[----:B------:R-:W-:Y:S01]  /*7190*/  PRMT R41, RZ, 0x7610, R41 ;  /* 0x00007610ff297816 */ /* 0x000fe20000000029 */
[----:B------:R-:W5:Y:S01]  /*71a0*/  @P1 LDG.E.U8 R3, desc[UR10][R176.64] ;  /* 0x0000000ab0031981 */ /* 0x000f62000c1e1100 */
[----:B------:R-:W-:Y:S02]  /*71b0*/  PRMT R40, RZ, 0x7610, R40 ;  /* 0x00007610ff287816 */ /* 0x000fe40000000028 */
[----:B------:R-:W-:Y:S01]  /*71c0*/  PRMT R39, RZ, 0x7610, R39 ;  /* 0x00007610ff277816 */ /* 0x000fe20000000027 */
[----:B------:R-:W2:Y:S01]  /*71d0*/  @P1 LDG.E.U8 R2, desc[UR10][R174.64] ;  /* 0x0000000aae021981 */ /* 0x000ea2000c1e1100 */
[----:B------:R-:W-:-:S02]  /*71e0*/  PRMT R38, RZ, 0x7610, R38 ;  /* 0x00007610ff267816 */ /* 0x000fc40000000026 */
[----:B------:R-:W-:Y:S01]  /*71f0*/  PRMT R37, RZ, 0x7610, R37 ;  /* 0x00007610ff257816 */ /* 0x000fe20000000025 */
[----:B------:R-:W2:Y:S01]  /*7200*/  @P1 LDG.E.U8 R49, desc[UR10][R94.64] ;  /* 0x0000000a5e311981 */ /* 0x000ea2000c1e1100 */
[----:B------:R-:W-:Y:S02]  /*7210*/  PRMT R36, RZ, 0x7610, R36 ;  /* 0x00007610ff247816 */ /* 0x000fe40000000024 */
[----:B------:R-:W-:Y:S01]  /*7220*/  PRMT R35, RZ, 0x7610, R35 ;  /* 0x00007610ff237816 */ /* 0x000fe20000000023 */
[----:B------:R-:W4:Y:S01]  /*7230*/  @P1 LDG.E.U8 R48, desc[UR10][R92.64] ;  /* 0x0000000a5c301981 */ /* 0x000f22000c1e1100 */
[----:B------:R-:W-:Y:S02]  /*7240*/  PRMT R34, RZ, 0x7610, R34 ;  /* 0x00007610ff227816 */ /* 0x000fe40000000022 */
[----:B------:R-:W-:Y:S01]  /*7250*/  PRMT R33, RZ, 0x7610, R33 ;  /* 0x00007610ff217816 */ /* 0x000fe20000000021 */
[----:B------:R-:W4:Y:S01]  /*7260*/  @P1 LDG.E.U8 R47, desc[UR10][R90.64] ;  /* 0x0000000a5a2f1981 */ /* 0x000f22000c1e1100 */
[----:B------:R-:W-:-:S02]  /*7270*/  PRMT R32, RZ, 0x7610, R32 ;  /* 0x00007610ff207816 */ /* 0x000fc40000000020 */
[----:B------:R-:W-:Y:S01]  /*7280*/  PRMT R31, RZ, 0x7610, R31 ;  /* 0x00007610ff1f7816 */ /* 0x000fe2000000001f */
[----:B------:R-:W4:Y:S01]  /*7290*/  @P1 LDG.E.U8 R46, desc[UR10][R88.64] ;  /* 0x0000000a582e1981 */ /* 0x000f22000c1e1100 */
        /* <DEDUP_REMOVED lines=33> */
[----:B-1----:R-:W-:-:S02]  /*74b0*/  PRMT R8, RZ, 0x7610, R8 ;  /* 0x00007610ff087816 */ /* 0x002fc40000000008 */
        /* <DEDUP_REMOVED lines=25> */
[----:B------:R-:W4:Y:S04]  /*7650*/  @P1 LDG.E.U8 R26, desc[UR10][R220.64] ;  /* 0x0000000adc1a1981 */ /* 0x000f28000c1e1100 */
        /* <DEDUP_REMOVED lines=34> */
[----:B------:R-:W4:Y:S01]  /*7880*/  @P1 LDG.E.U8 R63, desc[UR10][R144.64] ;  /* 0x0000000a903f1981 */ /* 0x000f22000c1e1100 */
[----:B------:R-:W-:-:S03]  /*7890*/  F2FP.SATFINITE.E4M3.F32.PACK_AB_MERGE_C R66, R66, R67, RZ ;  /* 0x000000434242723e */ /* 0x000fc600048070ff */
[----:B------:R0:W1:Y:S01]  /*78a0*/  LDS R67, [R4+UR4+0x8000] ;  /* 0x0080000404437984 */ /* 0x0000620008000800 */
[----:B------:R-:W-:Y:S01]  /*78b0*/  BAR.SYNC.DEFER_BLOCKING 0x0 ;  /* 0x0000000000007b1d */ /* 0x000fe20000010000 */
[----:B------:R-:W-:-:S04]  /*78c0*/  SHF.R.S32.HI R74, RZ, 0x2, R78 ;  /* 0x00000002ff4a7819 */ /* 0x000fc8000001144e */
[----:B------:R-:W-:Y:S01]  /*78d0*/  SGXT R74, R74, 0x1 ;  /* 0x000000014a4a781a */ /* 0x000fe20000000200 */
[----:B0-----:R-:W-:-:S03]  /*78e0*/  FADD R4, -R133, -INF ;  /* 0xff80000085047421 */ /* 0x001fc60000000100 */
[----:B------:R-:W-:Y:S01]  /*78f0*/  LOP3.LUT R74, R74, 0x90, RZ, 0xc0, !PT ;  /* 0x000000904a4a7812 */ /* 0x000fe200078ec0ff */
[----:B------:R-:W-:-:S04]  /*7900*/  FMUL R4, R4, 1.4426950216293334961 ;  /* 0x3fb8aa3b04047820 */ /* 0x000fc80000400000 */
[----:B------:R-:W-:Y:S02]  /*7910*/  IMAD R74, R77, 0x10, R74 ;  /* 0x000000104d4a7824 */ /* 0x000fe400078e024a */
[----:B------:R-:W-:-:S03]  /*7920*/  IMAD.SHL.U32 R77, R78, 0x20, RZ ;  /* 0x000000204e4d7824 */ /* 0x000fc600078e00ff */
[----:B------:R-:W-:Y:S02]  /*7930*/  LOP3.LUT R74, R74, R75, RZ, 0x3c, !PT ;  /* 0x0000004b4a4a7212 */ /* 0x000fe400078e3cff */
[----:B------:R-:W-:Y:S02]  /*7940*/  LOP3.LUT R75, R77, 0x160, RZ, 0xc0, !PT ;  /* 0x000001604d4b7812 */ /* 0x000fe400078ec0ff */
[----:B------:R-:W-:Y:S02]  /*7950*/  F2FP.SATFINITE.E4M3.F32.PACK_AB_MERGE_C R68, R68, R69, RZ ;  /* 0x000000454444723e */ /* 0x000fe400048070ff */
[----:B------:R-:W-:-:S05]  /*7960*/  IADD3 R74, PT, PT, R74, UR4, R75 ;  /* 0x000000044a4a7c10 */ /* 0x000fca000fffe04b */
[----:B------:R-:W-:Y:S01]  /*7970*/  IMAD.IADD R74, R76, 0x1, R74 ;  /* 0x000000014c4a7824 */ /* 0x000fe200078e024a */
[----:B---3--:R0:W-:Y:S02]  /*7980*/  STS.U8 [R132+UR4+0xb100], R0 ;  /* 0x00b1000084007988 */ /* 0x0081e40008000004 */
[----:B0-----:R-:W1:Y:S02]  /*7990*/  MUFU.EX2 R0, R4 ;  /* 0x0000000400007308 */ /* 0x001e640000000800 */
[----:B-----5:R0:W-:Y:S04]  /*79a0*/  STS.U8 [R132+UR4+0xaf00], R3 ;  /* 0x00af000384007988 */ /* 0x0201e80008000004 */
[----:B--2---:R2:W-:Y:S01]  /*79b0*/  STS.U8 [R132+UR4+0xb000], R2 ;  /* 0x00b0000284007988 */ /* 0x0045e20008000004 */
[----:B0-----:R-:W-:-:S02]  /*79c0*/  F2FP.SATFINITE.E4M3.F32.PACK_AB_MERGE_C R3, R72, R73, R66 ;  /* 0x000000494803723e */ /* 0x001fc40004807042 */
[----:B--2---:R-:W-:Y:S01]  /*79d0*/  F2FP.SATFINITE.E4M3.F32.PACK_AB_MERGE_C R2, R70, R71, R68 ;  /* 0x000000474602723e */ /* 0x004fe20004807044 */
[----:B------:R-:W-:Y:S01]  /*79e0*/  STS.U8 [R132+UR4+0x8000], R51 ;  /* 0x0080003384007988 */ /* 0x000fe20008000004 */
[----:B-1----:R-:W-:-:S03]  /*79f0*/  FADD R138, R0, R67 ;  /* 0x00000043008a7221 */ /* 0x002fc60000000000 */
[----:B----4-:R-:W-:Y:S04]  /*7a00*/  STS.U8 [R132+UR4+0x8100], R50 ;  /* 0x0081003284007988 */ /* 0x010fe80008000004 */
        /* <DEDUP_REMOVED lines=59> */
[----:B------:R0:W-:Y:S02]  /*7dc0*/  STS.64 [R74+0x14000], R2 ;  /* 0x014000024a007388 */ /* 0x0001e40000000a00 */
[----:B0-----:R-:W0:Y:S01]  /*7dd0*/  LDTM.x128 R4, tmem[UR6] ;  /* 0x00000006000479ee */ /* 0x001e2200083c0000 */
[----:B------:R-:W-:Y:S01]  /*7de0*/  NOP ;  /* 0x0000000000007918 */ /* 0x000fe20000000000 */
[----:B------:R-:W-:Y:S05]  /*7df0*/  @!P1 BRA `(.L_x_9) ;  /* 0x0000000800049947 */ /* 0x000fea0003800000 */
[C---:B0-----:R-:W-:Y:S01]  /*7e00*/  FMUL R4, R0.reuse, R4 ;  /* 0x0000000400047220 */ /* 0x041fe20000400000 */
[C---:B------:R-:W-:Y:S01]  /*7e10*/  FMUL R5, R0.reuse, R5 ;  /* 0x0000000500057220 */ /* 0x040fe20000400000 */
        /* <DEDUP_REMOVED lines=125> */
[----:B------:R-:W-:-:S04]  /*85f0*/  FMUL R131, R0, R131 ;  /* 0x0000008300837220 */ /* 0x000fc80000400000 */
[----:B------:R1:W-:Y:S03]  /*8600*/  STTM.x128 tmem[UR6], R4 ;  /* 0x00000004000079ed */ /* 0x0003e600083c0006 */
.L_x_9:
[----:B0-----:R-:W0:Y:S02]  /*8610*/  FENCE.VIEW.ASYNC.T ;  /* 0x00000000000073c6 */ /* 0x001e240000000200 */
[----:B0-----:R-:W-:Y:S01]  /*8620*/  BAR.SYNC.DEFER_BLOCKING 0x0 ;  /* 0x0000000000007b1d */ /* 0x001fe20000010000 */
[----:B------:R-:W-:Y:S01]  /*8630*/  FSEL R2, R138, 1, P1 ;  /* 0x3f8000008a027808 */ /* 0x000fe20000800000 */
[----:B------:R-:W-:Y:S01]  /*8640*/  UIADD3 UR66, UPT, UPT, UR4, 0x14800, URZ ;  /* 0x0001480004427890 */ /* 0x000fe2000fffe0ff */
[----:B------:R-:W-:-:S03]  /*8650*/  FSEL R0, R133, -INF , P1 ;  /* 0xff80000085007808 */ /* 0x000fc60000800000 */
[----:B------:R-:W-:Y:S01]  /*8660*/  UMOV UR61, 0xc0004010 ;  /* 0xc0004010003d7882 */ /* 0x000fe20000000000 */
[----:B------:R0:W-:Y:S01]  /*8670*/  STL [R1+0x244], R2 ;  /* 0x0002440201007387 */ /* 0x0001e20000100800 */
[----:B------:R2:W-:Y:S06]  /*8680*/  MEMBAR.ALL.CTA ;  /* 0x0000000000007992 */ /* 0x0005ec0000008000 */
[----:B--2---:R-:W2:Y:S02]  /*8690*/  FENCE.VIEW.ASYNC.S ;  /* 0x00000000000073c6 */ /* 0x004ea40000000000 */
[----:B--2---:R-:W-:Y:S06]  /*86a0*/  BAR.SYNC.DEFER_BLOCKING 0x0 ;  /* 0x0000000000007b1d */ /* 0x004fec0000010000 */
[----:B0-----:R-:W-:Y:S05]  /*86b0*/  @!P2 BRA `(.L_x_10) ;  /* 0x000000000074a947 */ /* 0x001fea0003800000 */
[----:B------:R-:W-:Y:S01]  /*86c0*/  UIADD3 UR13, UPT, UPT, UR4, 0x14000, URZ ;  /* 0x00014000040d7890 */ /* 0x000fe2000fffe0ff */
[----:B------:R-:W-:Y:S01]  /*86d0*/  BSSY.RECONVERGENT B0, `(.L_x_11) ;  /* 0x000001a000007945 */ /* 0x000fe20003800200 */
[----:B------:R-:W-:Y:S02]  /*86e0*/  UIADD3 UR12, UPT, UPT, UR4, 0x8000, URZ ;  /* 0x00008000040c7890 */ /* 0x000fe4000fffe0ff */
[----:B------:R-:W-:Y:S02]  /*86f0*/  USHF.R.U32.HI UR13, URZ, 0x4, UR13 ;  /* 0x00000004ff0d7899 */ /* 0x000fe4000801160d */
[----:B------:R-:W-:Y:S02]  /*8700*/  USHF.R.U32.HI UR12, URZ, 0x4, UR12 ;  /* 0x00000004ff0c7899 */ /* 0x000fe4000801160c */
[----:B------:R-:W-:Y:S02]  /*8710*/  USGXT.U32 UR60, UR13, 0xe ;  /* 0x0000000e0d3c789a */ /* 0x000fe40008000000 */
[----:B------:R-:W-:Y:S01]  /*8720*/  USGXT.U32 UR12, UR12, 0xe ;  /* 0x0000000e0c0c789a */ /* 0x000fe20008000000 */
[----:B------:R-:W-:Y:S01]  /*8730*/  ELECT P1, URZ, PT ;  /* 0x0000000000ff782f */ /* 0x000fe20003820000 */
[----:B------:R-:W-:Y:S01]  /*8740*/  UMOV UR14, 0xfffffe00 ;  /* 0xfffffe00000e7882 */ /* 0x000fe20000000000 */
[----:B------:R-:W-:Y:S01]  /*8750*/  UMOV UR15, 0x3fffbfef ;  /* 0x3fffbfef000f7882 */ /* 0x000fe20000000000 */
[----:B------:R-:W-:Y:S01]  /*8760*/  UMOV UR13, URZ ;  /* 0x000000ff000d7c82 */ /* 0x000fe20008000000 */
[----:B------:R-:W-:-:S02]  /*8770*/  UIADD3 UR18, UPT, UPT, UR5, 0x100000, URZ ;  /* 0x0010000005127890 */ /* 0x000fc4000fffe0ff */
[----:B------:R-:W-:Y:S01]  /*8780*/  UIADD3.64 UR14, UPT, UPT, UR12, -UR14, URZ ;  /* 0x8000000e0c0e7297 */ /* 0x000fe2000fffe0ff */
[----:B------:R-:W-:Y:S01]  /*8790*/  UMOV UR20, 0x0 ;  /* 0x0000000000147882 */ /* 0x000fe20000000000 */
[----:B------:R-:W-:Y:S01]  /*87a0*/  UMOV UR21, 0x4400010 ;  /* 0x0440001000157882 */ /* 0x000fe20000000000 */
[----:B------:R-:W-:Y:S01]  /*87b0*/  UMOV UR13, 0xc0004010 ;  /* 0xc0004010000d7882 */ /* 0x000fe20000000000 */
[----:B------:R-:W-:Y:S01]  /*87c0*/  UMOV UR22, 0x0 ;  /* 0x0000000000167882 */ /* 0x000fe20000000000 */
[----:B------:R-:W-:Y:S01]  /*87d0*/  UMOV UR23, 0x4400010 ;  /* 0x0440001000177882 */ /* 0x000fe20000000000 */
[----:B------:R-:W-:Y:S01]  /*87e0*/  UMOV UR16, UR60 ;  /* 0x0000003c00107c82 */ /* 0x000fe20008000000 */
[----:B------:R-:W-:Y:S01]  /*87f0*/  UMOV UR17, UR61 ;  /* 0x0000003d00117c82 */ /* 0x000fe20008000000 */
[----:B------:R0:W-:Y:S01]  /*8800*/  UTCQMMA gdesc[UR60], gdesc[UR12], tmem[UR5], tmem[UR20], idesc[UR21], UPT ;  /* 0x00ff140c3c0075ea */ /* 0x0001e2000b800305 */
[----:B------:R0:W-:Y:S01]  /*8810*/  UTCQMMA gdesc[UR16], gdesc[UR14], tmem[UR18], tmem[UR22], idesc[UR23], UPT ;  /* 0x00ff160e100075ea */ /* 0x0001e2000b800312 */
[----:B------:R-:W-:Y:S05]  /*8820*/  @!P1 BRA `(.L_x_12) ;  /* 0x0000000000109947 */ /* 0x000fea0003800000 */
[----:B------:R-:W-:Y:S02]  /*8830*/  UMOV UR67, URZ ;  /* 0x000000ff00437c82 */ /* 0x000fe40008000000 */
[----:B0-----:R-:W-:Y:S02]  /*8840*/  UMOV UR12, UR66 ;  /* 0x00000042000c7c82 */ /* 0x001fe40008000000 */
[----:B------:R2:W-:Y:S01]  /*8850*/  UTCBAR [UR12], URZ ;  /* 0x000000ff0c0073e9 */ /* 0x0005e200080000ff */
[----:B------:R-:W-:Y:S02]  /*8860*/  NOP ;  /* 0x0000000000007918 */ /* 0x000fe40000000000 */
.L_x_12:
[----:B0-2---:R-:W-:Y:S05]  /*8870*/  BSYNC.RECONVERGENT B0 ;  /* 0x0000000000007941 */ /* 0x005fea0003800200 */
.L_x_11:
[----:B------:R-:W-:Y:S05]  /*8880*/  BRA `(.L_x_13) ;  /* 0x0000000000147947 */ /* 0x000fea0003800000 */
.L_x_10:
[----:B------:R-:W-:-:S13]  /*8890*/  ISETP.GE.AND P1, PT, R139, RZ, PT ;  /* 0x000000ff8b00720c */ /* 0x000fda0003f26270 */
[----:B------:R-:W-:Y:S05]  /*88a0*/  @!P1 BRA `(.L_x_14) ;  /* 0x0000004400d49947 */ /* 0x000fea0003800000 */
[----:B------:R-:W-:-:S04]  /*88b0*/  UIADD3 UR12, UPT, UPT, UR4, 0x14000, URZ ;  /* 0x00014000040c7890 */ /* 0x000fc8000fffe0ff */
[----:B------:R-:W-:-:S04]  /*88c0*/  USHF.R.U32.HI UR12, URZ, 0x4, UR12 ;  /* 0x00000004ff0c7899 */ /* 0x000fc8000801160c */
[----:B------:R-:W-:-:S12]  /*88d0*/  USGXT.U32 UR60, UR12, 0xe ;  /* 0x0000000e0c3c789a */ /* 0x000fd80008000000 */
.L_x_13:
[----:B------:R-:W-:Y:S01]  /*88e0*/  IMAD.U32 R2, RZ, RZ, UR4 ;  /* 0x00000004ff027e24 */ /* 0x000fe2000f8e00ff */
[----:B------:R-:W-:Y:S01]  /*88f0*/  USHF.R.U32.HI UR9, URZ, 0x4, UR9 ;  /* 0x00000004ff097899 */ /* 0x000fe20008011609 */
[----:B-1----:R-:W-:Y:S01]  /*8900*/  IMAD.U32 R10, RZ, RZ, UR4 ;  /* 0x00000004ff0a7e24 */ /* 0x002fe2000f8e00ff */
[----:B------:R-:W-:Y:S01]  /*8910*/  UMOV UR43, URZ ;  /* 0x000000ff002b7c82 */ /* 0x000fe20008000000 */
[----:B------:R-:W0:Y:S01]  /*8920*/  LDCU UR67, c[0x0][0x3c4] ;  /* 0x00007880ff4377ac */ /* 0x000e220008000800 */
[----:B------:R-:W-:Y:S01]  /*8930*/  SHF.R.U32.HI R2, RZ, 0x4, R2 ;  /* 0x00000004ff027819 */ /* 0x000fe20000011602 */
[----:B------:R-:W-:Y:S01]  /*8940*/  IMAD.MOV.U32 R9, RZ, RZ, RZ ;  /* 0x000000ffff097224 */ /* 0x000fe200078e00ff */
[----:B------:R-:W-:Y:S02]  /*8950*/  USGXT.U32 UR9, UR9, 0xe ;  /* 0x0000000e0909789a */ /* 0x000fe40008000000 */
[----:B------:R-:W-:Y:S01]  /*8960*/  SGXT.U32 R3, R2, 0xe ;  /* 0x0000000e0203781a */ /* 0x000fe20000000000 */
[----:B------:R-:W-:Y:S01]  /*8970*/  USHF.L.U32 UR64, UR64, 0x5, URZ ;  /* 0x0000000540407899 */ /* 0x000fe200080006ff */
[----:B------:R-:W-:Y:S01]  /*8980*/  R2UR UR59, R9 ;  /* 0x00000000093b72ca */ /* 0x000fe200000e0000 */
[----:B------:R-:W-:Y:S01]  /*8990*/  UIADD3 UR42, UP2, UPT, UR9, 0x2, URZ ;  /* 0x00000002092a7890 */ /* 0x000fe2000ff5e0ff */
[----:B------:R-:W-:Y:S01]  /*89a0*/  IADD3 R2, P1, PT, R3, 0x80, RZ ;  /* 0x0000008003027810 */ /* 0x000fe20007f3e0ff */
[----:B------:R-:W-:Y:S01]  /*89b0*/  UMOV UR62, 0xfffffe00 ;  /* 0xfffffe00003e7882 */ /* 0x000fe20000000000 */
[----:B------:R-:W-:Y:S01]  /*89c0*/  UMOV UR63, 0x3fffbfef ;  /* 0x3fffbfef003f7882 */ /* 0x000fe20000000000 */
[----:B------:R-:W-:Y:S01]  /*89d0*/  UIADD3.X UR43, UPT, UPT, UR43, 0x40004040, URZ, UP2, !UPT ;  /* 0x400040402b2b7890 */ /* 0x000fe200097fe4ff */
[C---:B------:R-:W-:Y:S01]  /*89e0*/  IADD3 R3, P2, PT, R2.reuse, 0x80, RZ ;  /* 0x0000008002037810 */ /* 0x040fe20007f5e0ff */
[----:B------:R-:W-:Y:S01]  /*89f0*/  UISETP.NE.U32.AND UP2, UPT, UR44, URZ, UPT ;  /* 0x000000ff2c00728c */ /* 0x000fe2000bf45070 */
[C---:B------:R-:W-:Y:S01]  /*8a00*/  R2UR UR38, R2.reuse ;  /* 0x00000000022672ca */ /* 0x040fe200000e0000 */
[----:B------:R-:W-:Y:S01]  /*8a10*/  UIADD3.64 UR48, UPT, UPT, UR42, 0x2, URZ ;  /* 0x000000022a307897 */ /* 0x000fe2000fffe0ff */
[----:B------:R-:W-:Y:S01]  /*8a20*/  R2UR UR12, R3 ;  /* 0x00000000030c72ca */ /* 0x000fe200000e0000 */
[----:B------:R-:W-:Y:S01]  /*8a30*/  UIADD3.64 UR44, UPT, UPT, UR42, 0x4, URZ ;  /* 0x000000042a2c7897 */ /* 0x000fe2000fffe0ff */
[C---:B------:R-:W-:Y:S01]  /*8a40*/  IADD3 R3, P3, PT, R2.reuse, 0x100, RZ ;  /* 0x0000010002037810 */ /* 0x040fe20007f7e0ff */
[----:B------:R-:W-:Y:S01]  /*8a50*/  UIADD3.64 UR46, UPT, UPT, UR42, 0xfe, URZ ;  /* 0x000000fe2a2e7897 */ /* 0x000fe2000fffe0ff */
[----:B------:R-:W-:Y:S01]  /*8a60*/  IMAD.MOV.U32 R14, RZ, RZ, RZ ;  /* 0x000000ffff0e7224 */ /* 0x000fe200078e00ff */
[----:B0-----:R-:W-:Y:S01]  /*8a70*/  USHF.L.U32 UR67, UR67, 0x5, URZ ;  /* 0x0000000543437899 */ /* 0x001fe200080006ff */
[----:B------:R-:W-:Y:S01]  /*8a80*/  R2UR UR14, R3 ;  /* 0x00000000030e72ca */ /* 0x000fe200000e0000 */
[----:B------:R-:W-:Y:S01]  /*8a90*/  IMAD.MOV.U32 R3, RZ, RZ, RZ ;  /* 0x000000ffff037224 */ /* 0x000fe200078e00ff */
[----:B------:R-:W-:Y:S01]  /*8aa0*/  UMOV UR72, 0x1 ;  /* 0x0000000100487882 */ /* 0x000fe20000000000 */
[----:B------:R-:W-:Y:S01]  /*8ab0*/  IMAD.MOV.U32 R138, RZ, RZ, -0x20 ;  /* 0xffffffe0ff8a7424 */ /* 0x000fe200078e00ff */
[----:B------:R-:W-:Y:S01]  /*8ac0*/  UIADD3.64 UR50, UPT, UPT, UR42, 0x200, URZ ;  /* 0x000002002a327897 */ /* 0x000fe2000fffe0ff */
[----:B------:R-:W-:Y:S01]  /*8ad0*/  IMAD.MOV.U32 R139, RZ, RZ, -0x1 ;  /* 0xffffffffff8b7424 */ /* 0x000fe200078e00ff */
[----:B------:R-:W-:Y:S01]  /*8ae0*/  IADD3.X R3, PT, PT, R3, -0x7fffbfe0, RZ, P1, !PT ;  /* 0x8000402003037810 */ /* 0x000fe20000ffe4ff */
[----:B------:R-:W-:Y:S01]  /*8af0*/  IMAD.MOV.U32 R141, RZ, RZ, RZ ;  /* 0x000000ffff8d7224 */ /* 0x000fe200078e00ff */
[----:B------:R-:W-:Y:S01]  /*8b00*/  IADD3 R4, P1, PT, R2, 0x180, RZ ;  /* 0x0000018002047810 */ /* 0x000fe20007f3e0ff */
[----:B------:R-:W-:Y:S01]  /*8b10*/  IMAD.U32 R140, RZ, RZ, UR66 ;  /* 0x00000042ff8c7e24 */ /* 0x000fe2000f8e00ff */
[----:B------:R-:W-:Y:S01]  /*8b20*/  R2UR UR39, R3 ;  /* 0x00000000032772ca */ /* 0x000fe200000e0000 */
[--C-:B------:R-:W-:Y:S01]  /*8b30*/  IMAD.X R5, RZ, RZ, R3.reuse, P2 ;  /* 0x000000ffff057224 */ /* 0x100fe200010e0603 */
[----:B------:R-:W-:Y:S01]  /*8b40*/  R2UR UR16, R4 ;  /* 0x00000000041072ca */ /* 0x000fe200000e0000 */
[--C-:B------:R-:W-:Y:S01]  /*8b50*/  IMAD.X R6, RZ, RZ, R3.reuse, P3 ;  /* 0x000000ffff067224 */ /* 0x100fe200018e0603 */
[----:B------:R-:W-:Y:S01]  /*8b60*/  IADD3 R4, P2, PT, R2, 0x200, RZ ;  /* 0x0000020002047810 */ /* 0x000fe20007f5e0ff */
[--C-:B------:R-:W-:Y:S01]  /*8b70*/  IMAD.X R8, RZ, RZ, R3.reuse, P1 ;  /* 0x000000ffff087224 */ /* 0x100fe200008e0603 */
[----:B------:R-:W-:Y:S01]  /*8b80*/  R2UR UR13, R5 ;  /* 0x00000000050d72ca */ /* 0x000fe200000e0000 */
[----:B------:R-:W-:Y:S01]  /*8b90*/  UIADD3.64 UR52, UPT, UPT, UR42, 0x202, URZ ;  /* 0x000002022a347897 */ /* 0x000fe2000fffe0ff */
[----:B------:R-:W-:Y:S01]  /*8ba0*/  R2UR UR18, R4 ;  /* 0x00000000041272ca */ /* 0x000fe200000e0000 */
[--C-:B------:R-:W-:Y:S01]  /*8bb0*/  IMAD.X R5, RZ, RZ, R3.reuse, P2 ;  /* 0x000000ffff057224 */ /* 0x100fe200010e0603 */
[----:B------:R-:W-:Y:S01]  /*8bc0*/  IADD3 R4, P3, PT, R2, 0x280, RZ ;  /* 0x0000028002047810 */ /* 0x000fe20007f7e0ff */
[----:B------:R-:W-:Y:S01]  /*8bd0*/  UIADD3.64 UR54, UPT, UPT, UR42, 0x204, URZ ;  /* 0x000002042a367897 */ /* 0x000fe2000fffe0ff */
[----:B------:R-:W-:Y:S01]  /*8be0*/  R2UR UR17, R8 ;  /* 0x00000000081172ca */ /* 0x000fe200000e0000 */
[----:B------:R-:W-:Y:S01]  /*8bf0*/  UIADD3.64 UR56, UPT, UPT, UR42, 0x2fe, URZ ;  /* 0x000002fe2a387897 */ /* 0x000fe2000fffe0ff */
[----:B------:R-:W-:Y:S01]  /*8c00*/  R2UR UR20, R4 ;  /* 0x00000000041472ca */ /* 0x000fe200000e0000 */
[----:B------:R-:W-:Y:S01]  /*8c10*/  IMAD.X R7, RZ, RZ, R3, P3 ;  /* 0x000000ffff077224 */ /* 0x000fe200018e0603 */
[----:B------:R-:W-:-:S02]  /*8c20*/  IADD3 R4, P1, PT, R2, 0x300, RZ ;  /* 0x0000030002047810 */ /* 0x000fc40007f3e0ff */
[----:B------:R-:W-:Y:S02]  /*8c30*/  R2UR UR15, R6 ;  /* 0x00000000060f72ca */ /* 0x000fe400000e0000 */
[----:B------:R-:W-:Y:S01]  /*8c40*/  R2UR UR22, R4 ;  /* 0x00000000041672ca */ /* 0x000fe200000e0000 */
[--C-:B------:R-:W-:Y:S01]  /*8c50*/  IMAD.X R8, RZ, RZ, R3.reuse, P1 ;  /* 0x000000ffff087224 */ /* 0x100fe200008e0603 */
[----:B------:R-:W-:Y:S02]  /*8c60*/  IADD3 R4, P2, PT, R2, 0x380, RZ ;  /* 0x0000038002047810 */ /* 0x000fe40007f5e0ff */
[----:B------:R-:W-:Y:S02]  /*8c70*/  R2UR UR19, R5 ;  /* 0x00000000051372ca */ /* 0x000fe400000e0000 */
        /* <DEDUP_REMOVED lines=20> */
[----:B------:R-:W-:Y:S02]  /*8dc0*/  R2UR UR34, R4 ;  /* 0x00000000042272ca */ /* 0x000fe400000e0000 */
[----:B------:R-:W-:Y:S02]  /*8dd0*/  IADD3 R4, P2, PT, R2, 0x680, RZ ;  /* 0x0000068002047810 */ /* 0x000fe40007f5e0ff */
[----:B------:R-:W-:Y:S01]  /*8de0*/  R2UR UR33, R5 ;  /* 0x00000000052172ca */ /* 0x000fe200000e0000 */
[----:B------:R-:W-:Y:S01]  /*8df0*/  IMAD.U32 R5, RZ, RZ, UR49 ;  /* 0x00000031ff057e24 */ /* 0x000fe2000f8e00ff */
[----:B------:R-:W-:Y:S02]  /*8e00*/  R2UR UR36, R4 ;  /* 0x00000000042472ca */ /* 0x000fe400000e0000 */
[----:B------:R-:W-:Y:S01]  /*8e10*/  IADD3 R4, P3, PT, R2, 0x700, RZ ;  /* 0x0000070002047810 */ /* 0x000fe20007f7e0ff */
[----:B------:R-:W-:Y:S01]  /*8e20*/  VIADD R2, R10, 0x10000 ;  /* 0x000100000a027836 */ /* 0x000fe20000000000 */
[----:B------:R-:W-:-:S02]  /*8e30*/  R2UR UR31, R6 ;  /* 0x00000000061f72ca */ /* 0x000fc400000e0000 */
[----:B------:R-:W-:Y:S01]  /*8e40*/  R2UR UR40, R4 ;  /* 0x00000000042872ca */ /* 0x000fe200000e0000 */
[----:B------:R-:W-:Y:S01]  /*8e50*/  IMAD.U32 R4, RZ, RZ, UR48 ;  /* 0x00000030ff047e24 */ /* 0x000fe2000f8e00ff */
[----:B------:R-:W-:Y:S01]  /*8e60*/  SHF.R.U32.HI R2, RZ, 0x4, R2 ;  /* 0x00000004ff027819 */ /* 0x000fe20000011602 */
[----:B------:R-:W-:-:S03]  /*8e70*/  UIADD3.64 UR48, UPT, UPT, UR42, 0x100, URZ ;  /* 0x000001002a307897 */ /* 0x000fc6000fffe0ff */
[----:B------:R-:W-:Y:S01]  /*8e80*/  SGXT.U32 R8, R2, 0xe ;  /* 0x0000000e0208781a */ /* 0x000fe20000000000 */
[----:B------:R-:W-:-:S03]  /*8e90*/  IMAD.X R2, RZ, RZ, R3, P1 ;  /* 0x000000ffff027224 */ /* 0x000fc600008e0603 */
[----:B------:R-:W-:Y:S01]  /*8ea0*/  R2UR UR58, R8 ;  /* 0x00000000083a72ca */ /* 0x000fe200000e0000 */
[----:B------:R-:W-:Y:S01]  /*8eb0*/  STL.64 [R1+0x248], R8 ;  /* 0x0002480801007387 */ /* 0x000fe20000100a00 */
[----:B------:R-:W-:Y:S01]  /*8ec0*/  R2UR UR35, R2 ;  /* 0x00000000022372ca */ /* 0x000fe200000e0000 */
[--C-:B------:R-:W-:Y:S02]  /*8ed0*/  IMAD.X R2, RZ, RZ, R3.reuse, P2 ;  /* 0x000000ffff027224 */ /* 0x100fe400010e0603 */
[----:B------:R0:W-:Y:S03]  /*8ee0*/  STL.64 [R1+0x268], R4 ;  /* 0x0002680401007387 */ /* 0x0001e60000100a00 */
[----:B------:R-:W-:Y:S01]  /*8ef0*/  R2UR UR37, R2 ;  /* 0x00000000022572ca */ /* 0x000fe200000e0000 */
[----:B------:R-:W-:Y:S02]  /*8f00*/  IMAD.X R2, RZ, RZ, R3, P3 ;  /* 0x000000ffff027224 */ /* 0x000fe400018e0603 */
[----:B------:R-:W-:-:S02]  /*8f10*/  IMAD.U32 R3, RZ, RZ, UR45 ;  /* 0x0000002dff037e24 */ /* 0x000fc4000f8e00ff */
[----:B------:R-:W-:Y:S01]  /*8f20*/  UIADD3.64 UR58, UPT, UPT, UR58, -UR62, URZ ;  /* 0x8000003e3a3a7297 */ /* 0x000fe2000fffe0ff */
[----:B------:R-:W-:Y:S01]  /*8f30*/  R2UR UR41, R2 ;  /* 0x00000000022972ca */ /* 0x000fe200000e0000 */
[----:B------:R-:W-:Y:S01]  /*8f40*/  IMAD.U32 R2, RZ, RZ, UR44 ;  /* 0x0000002cff027e24 */ /* 0x000fe2000f8e00ff */
[----:B------:R-:W-:Y:S01]  /*8f50*/  UIADD3.64 UR44, UPT, UPT, UR42, 0x102, URZ ;  /* 0x000001022a2c7897 */ /* 0x000fe2000fffe0ff */
[----:B0-----:R-:W-:Y:S01]  /*8f60*/  IMAD.U32 R4, RZ, RZ, UR46 ;  /* 0x0000002eff047e24 */ /* 0x001fe2000f8e00ff */
[----:B------:R-:W-:Y:S01]  /*8f70*/  UIADD3.64 UR62, UPT, UPT, UR42, 0x300, URZ ;  /* 0x000003002a3e7897 */ /* 0x000fe2000fffe0ff */
[----:B------:R-:W-:Y:S01]  /*8f80*/  IMAD.U32 R5, RZ, RZ, UR47 ;  /* 0x0000002fff057e24 */ /* 0x000fe2000f8e00ff */
[----:B------:R0:W-:Y:S01]  /*8f90*/  STL.64 [R1+0x258], R2 ;  /* 0x0002580201007387 */ /* 0x0001e20000100a00 */
[----:B------:R-:W-:-:S03]  /*8fa0*/  UIADD3.64 UR46, UPT, UPT, UR42, 0x104, URZ ;  /* 0x000001042a2e7897 */ /* 0x000fc6000fffe0ff */
[----:B------:R-:W-:Y:S01]  /*8fb0*/  STL.64 [R1+0x250], R4 ;  /* 0x0002500401007387 */ /* 0x000fe20000100a00 */
[----:B0-----:R-:W-:Y:S02]  /*8fc0*/  IMAD.U32 R2, RZ, RZ, UR48 ;  /* 0x00000030ff027e24 */ /* 0x001fe4000f8e00ff */
[----:B------:R-:W-:Y:S01]  /*8fd0*/  IMAD.U32 R3, RZ, RZ, UR49 ;  /* 0x00000031ff037e24 */ /* 0x000fe2000f8e00ff */
[----:B------:R-:W-:-:S04]  /*8fe0*/  UIADD3.64 UR48, UPT, UPT, UR42, 0x1fe, URZ ;  /* 0x000001fe2a307897 */ /* 0x000fc8000fffe0ff */
[----:B------:R0:W-:Y:S02]  /*8ff0*/  STL.64 [R1+0x260], R2 ;  /* 0x0002600201007387 */ /* 0x0001e40000100a00 */
[----:B0-----:R-:W-:Y:S01]  /*9000*/  IMAD.U32 R2, RZ, RZ, UR64 ;  /* 0x00000040ff027e24 */ /* 0x001fe2000f8e00ff */
[----:B------:R-:W-:Y:S01]  /*9010*/  UIADD3.64 UR64, UPT, UPT, UR42, 0x302, URZ ;  /* 0x000003022a407897 */ /* 0x000fe2000fffe0ff */
[----:B------:R-:W-:Y:S01]  /*9020*/  IMAD.U32 R3, RZ, RZ, UR67 ;  /* 0x00000043ff037e24 */ /* 0x000fe2000f8e00ff */
[----:B------:R-:W-:-:S12]  /*9030*/  UIADD3.64 UR66, UPT, UPT, UR42, 0x304, URZ ;  /* 0x000003042a427897 */ /* 0x000fd8000fffe0ff */
.L_x_19:
[----:B------:R-:W2:Y:S04]  /*9040*/  LDL.64 R12, [R1+0x1c8] ;  /* 0x0001c800010c7983 */ /* 0x000ea80000100a00 */
[----:B------:R-:W3:Y:S04]  /*9050*/  LDL.64 R20, [R1+0x1c0] ;  /* 0x0001c00001147983 */ /* 0x000ee80000100a00 */
[----:B------:R-:W4:Y:S04]  /*9060*/  LDL.64 R26, [R1+0x148] ;  /* 0x00014800011a7983 */ /* 0x000f280000100a00 */
[----:B------:R-:W5:Y:S04]  /*9070*/  LDL.64 R36, [R1+0xc8] ;  /* 0x0000c80001247983 */ /* 0x000f680000100a00 */
[----:B------:R-:W5:Y:S04]  /*9080*/  LDL.64 R18, [R1+0x140] ;  /* 0x0001400001127983 */ /* 0x000f680000100a00 */
[----:B------:R-:W5:Y:S04]  /*9090*/  LDL.64 R34, [R1+0xc0] ;  /* 0x0000c00001227983 */ /* 0x000f680000100a00 */
[----:B------:R-:W5:Y:S01]  /*90a0*/  LDL.64 R30, [R1+0x238] ;  /* 0x00023800011e7983 */ /* 0x000f620000100a00 */
[----:B------:R-:W-:-:S02]  /*90b0*/  SHF.R.S32.HI R7, RZ, 0x1f, R3 ;  /* 0x0000001fff077819 */ /* 0x000fc40000011403 */
[C---:B------:R-:W-:Y:S01]  /*90c0*/  IADD3 R10, P1, PT, R3.reuse, R136, RZ ;  /* 0x00000088030a7210 */ /* 0x040fe20007f3e0ff */
[----:B------:R-:W5:Y:S01]  /*90d0*/  LDL.64 R22, [R1+0x230] ;  /* 0x0002300001167983 */ /* 0x000f620000100a00 */
[----:B------:R-:W-:-:S03]  /*90e0*/  IADD3 R4, P2, PT, R3, R134, RZ ;  /* 0x0000008603047210 */ /* 0x000fc60007f5e0ff */
[C---:B------:R-:W-:Y:S01]  /*90f0*/  IMAD.X R11, R7.reuse, 0x1, R137, P1 ;  /* 0x00000001070b7824 */ /* 0x040fe200008e0689 */
[----:B------:R-:W5:Y:S01]  /*9100*/  LDL.64 R28, [R1+0x1b8] ;  /* 0x0001b800011c7983 */ /* 0x000f620000100a00 */
[----:B------:R-:W-:-:S03]  /*9110*/  IMAD.X R5, R7, 0x1, R135, P2 ;  /* 0x0000000107057824 */ /* 0x000fc600010e0687 */
[----:B------:R-:W5:Y:S04]  /*9120*/  LDL.64 R32, [R1+0x1b0] ;  /* 0x0001b00001207983 */ /* 0x000f680000100a00 */
[----:B------:R-:W5:Y:S04]  /*9130*/  LDL.64 R24, [R1+0x138] ;  /* 0x0001380001187983 */ /* 0x000f680000100a00 */
[----:B------:R-:W5:Y:S04]  /*9140*/  LDL.64 R46, [R1+0xb8] ;  /* 0x0000b800012e7983 */ /* 0x000f680000100a00 */
[----:B------:R-:W5:Y:S04]  /*9150*/  LDL.64 R40, [R1+0xb0] ;  /* 0x0000b00001287983 */ /* 0x000f680000100a00 */
[----:B------:R-:W5:Y:S04]  /*9160*/  LDG.E.U8 R5, desc[UR10][R4.64] ;  /* 0x0000000a04057981 */ /* 0x000f68000c1e1100 */
[----:B------:R-:W5:Y:S04]  /*9170*/  LDL.64 R38, [R1+0x1a8] ;  /* 0x0001a80001267983 */ /* 0x000f680000100a00 */
[----:B------:R-:W5:Y:S04]  /*9180*/  LDG.E.U8 R10, desc[UR10][R10.64] ;  /* 0x0000000a0a0a7981 */ /* 0x000f68000c1e1100 */
[----:B------:R-:W5:Y:S04]  /*9190*/  LDL.64 R44, [R1+0x1a0] ;  /* 0x0001a000012c7983 */ /* 0x000f680000100a00 */
        /* <DEDUP_REMOVED lines=20> */
[----:B------:R-:W5:Y:S01]  /*92e0*/  LDL.64 R76, [R1+0x58] ;  /* 0x00005800014c7983 */ /* 0x000f620000100a00 */
[----:B--2---:R-:W-:-:S02]  /*92f0*/  IADD3 R8, P1, PT, R3, R12, RZ ;  /* 0x0000000c03087210 */ /* 0x004fc40007f3e0ff */
[----:B---3--:R-:W-:-:S03]  /*9300*/  IADD3 R16, P2, PT, R3, R20, RZ ;  /* 0x0000001403107210 */ /* 0x008fc60007f5e0ff */
[----:B------:R-:W-:Y:S01]  /*9310*/  IMAD.X R9, R7, 0x1, R13, P1 ;  /* 0x0000000107097824 */ /* 0x000fe200008e060d */
[----:B----4-:R-:W-:Y:S01]  /*9320*/  IADD3 R12, P1, PT, R3, R26, RZ ;  /* 0x0000001a030c7210 */ /* 0x010fe20007f3e0ff */
[----:B------:R-:W-:-:S03]  /*9330*/  IMAD.X R17, R7, 0x1, R21, P2 ;  /* 0x0000000107117824 */ /* 0x000fc600010e0615 */
[----:B------:R-:W2:Y:S01]  /*9340*/  LDG.E.U8 R8, desc[UR10][R8.64] ;  /* 0x0000000a08087981 */ /* 0x000ea2000c1e1100 */
[----:B------:R-:W-:-:S03]  /*9350*/  IMAD.X R13, R7, 0x1, R27, P1 ;  /* 0x00000001070d7824 */ /* 0x000fc600008e061b */
[----:B------:R-:W3:Y:S01]  /*9360*/  LDL.64 R26, [R1+0x130] ;  /* 0x00013000011a7983 */ /* 0x000ee20000100a00 */
[----:B-----5:R-:W-:-:S03]  /*9370*/  IADD3 R20, P2, PT, R3, R18, RZ ;  /* 0x0000001203147210 */ /* 0x020fc60007f5e0ff */
[----:B------:R-:W4:Y:S04]  /*9380*/  LDG.E.U8 R4, desc[UR10][R12.64] ;  /* 0x0000000a0c047981 */ /* 0x000f28000c1e1100 */
[----:B------:R0:W5:Y:S02]  /*9390*/  LDG.E.U8 R9, desc[UR10][R16.64] ;  /* 0x0000000a10097981 */ /* 0x000164000c1e1100 */
[----:B0-----:R-:W-:-:S05]  /*93a0*/  IADD3 R16, P1, PT, R3, R36, RZ ;  /* 0x0000002403107210 */ /* 0x001fca0007f3e0ff */
[C---:B------:R-:W-:Y:S02]  /*93b0*/  IMAD.X R17, R7.reuse, 0x1, R37, P1 ;  /* 0x0000000107117824 */ /* 0x040fe400008e0625 */
[----:B------:R-:W2:Y:S01]  /*93c0*/  LDL.64 R36, [R1+0x228] ;  /* 0x0002280001247983 */ /* 0x000ea20000100a00 */
[----:B------:R-:W-:Y:S01]  /*93d0*/  IMAD.X R21, R7, 0x1, R19, P2 ;  /* 0x0000000107157824 */ /* 0x000fe200010e0613 */
[C---:B------:R-:W-:Y:S02]  /*93e0*/  IADD3 R18, P2, PT, R3.reuse, R34, RZ ;  /* 0x0000002203127210 */ /* 0x040fe40007f5e0ff */
[----:B------:R-:W-:Y:S01]  /*93f0*/  IADD3 R12, P1, PT, R3, R30, RZ ;  /* 0x0000001e030c7210 */ /* 0x000fe20007f3e0ff */
[----:B------:R0:W4:Y:S02]  /*9400*/  LDG.E.U8 R15, desc[UR10][R16.64] ;  /* 0x0000000a100f7981 */ /* 0x000124000c1e1100 */
[C---:B------:R-:W-:Y:S02]  /*9410*/  IMAD.X R19, R7.reuse, 0x1, R35, P2 ;  /* 0x0000000107137824 */ /* 0x040fe400010e0623 */
[----:B------:R-:W-:Y:S01]  /*9420*/  IMAD.X R13, R7, 0x1, R31, P1 ;  /* 0x00000001070d7824 */ /* 0x000fe200008e061f */
[----:B------:R-:W4:Y:S04]  /*9430*/  LDL.64 R34, [R1+0x120] ;  /* 0x0001200001227983 */ /* 0x000f280000100a00 */
[----:B------:R-:W4:Y:S01]  /*9440*/  LDL.64 R30, [R1+0x220] ;  /* 0x00022000011e7983 */ /* 0x000f220000100a00 */
[----:B0-----:R-:W-:-:S03]  /*9450*/  IADD3 R16, P2, PT, R3, R22, RZ ;  /* 0x0000001603107210 */ /* 0x001fc60007f5e0ff */
[----:B------:R0:W5:Y:S02]  /*9460*/  LDG.E.U8 R11, desc[UR10][R18.64] ;  /* 0x0000000a120b7981 */ /* 0x000164000c1e1100 */
[----:B------:R-:W-:Y:S01]  /*9470*/  IMAD.X R17, R7, 0x1, R23, P2 ;  /* 0x0000000107117824 */ /* 0x000fe200010e0617 */
[C---:B------:R-:W-:Y:S01]  /*9480*/  IADD3 R22, P2, PT, R3.reuse, R32, RZ ;  /* 0x0000002003167210 */ /* 0x040fe20007f5e0ff */
[----:B------:R-:W5:Y:S04]  /*9490*/  LDG.E.U8 R20, desc[UR10][R20.64] ;  /* 0x0000000a14147981 */ /* 0x000f68000c1e1100 */
[----:B------:R-:W5:Y:S01]  /*94a0*/  LDG.E.U8 R12, desc[UR10][R12.64] ;  /* 0x0000000a0c0c7981 */ /* 0x000f62000c1e1100 */
[----:B0-----:R-:W-:Y:S01]  /*94b0*/  IADD3 R18, P1, PT, R3, R28, RZ ;  /* 0x0000001c03127210 */ /* 0x001fe20007f3e0ff */
[----:B------:R-:W-:-:S02]  /*94c0*/  IMAD.X R23, R7, 0x1, R33, P2 ;  /* 0x0000000107177824 */ /* 0x000fc400010e0621 */
[----:B------:R-:W5:Y:S02]  /*94d0*/  LDG.E.U8 R17, desc[UR10][R16.64] ;  /* 0x0000000a10117981 */ /* 0x000f64000c1e1100 */
[----:B------:R-:W-:Y:S01]  /*94e0*/  IMAD.X R19, R7, 0x1, R29, P1 ;  /* 0x0000000107137824 */ /* 0x000fe200008e061d */
[----:B------:R-:W-:Y:S01]  /*94f0*/  IADD3 R28, P1, PT, R3, R24, RZ ;  /* 0x00000018031c7210 */ /* 0x000fe20007f3e0ff */
[----:B------:R-:W5:Y:S04]  /*9500*/  LDL.64 R32, [R1+0x128] ;  /* 0x0001280001207983 */ /* 0x000f680000100a00 */
[----:B------:R-:W-:Y:S01]  /*9510*/  IMAD.X R29, R7, 0x1, R25, P1 ;  /* 0x00000001071d7824 */ /* 0x000fe200008e0619 */
[----:B------:R3:W5:Y:S01]  /*9520*/  LDG.E.U8 R16, desc[UR10][R18.64] ;  /* 0x0000000a12107981 */ /* 0x000762000c1e1100 */
[----:B------:R-:W-:-:S03]  /*9530*/  IADD3 R24, P1, PT, R3, R46, RZ ;  /* 0x0000002e03187210 */ /* 0x000fc60007f3e0ff */
[----:B------:R2:W5:Y:S02]  /*9540*/  LDG.E.U8 R6, desc[UR10][R22.64] ;  /* 0x0000000a16067981 */ /* 0x000564000c1e1100 */
[----:B------:R-:W-:Y:S02]  /*9550*/  IMAD.X R25, R7, 0x1, R47, P1 ;  /* 0x0000000107197824 */ /* 0x000fe400008e062f */
[----:B------:R-:W5:Y:S04]  /*9560*/  LDL.64 R46, [R1+0x190] ;  /* 0x00019000012e7983 */ /* 0x000f680000100a00 */
[----:B------:R-:W5:Y:S01]  /*9570*/  LDG.E.U8 R28, desc[UR10][R28.64] ;  /* 0x0000000a1c1c7981 */ /* 0x000f62000c1e1100 */
[----:B---3--:R-:W-:-:S05]  /*9580*/  IADD3 R18, P2, PT, R3, R26, RZ ;  /* 0x0000001a03127210 */ /* 0x008fca0007f5e0ff */
[----:B------:R-:W-:Y:S01]  /*9590*/  IMAD.X R19, R7, 0x1, R27, P2 ;  /* 0x0000000107137824 */ /* 0x000fe200010e061b */
[----:B------:R-:W-:-:S04]  /*95a0*/  IADD3 R26, P2, PT, R3, R40, RZ ;  /* 0x00000028031a7210 */ /* 0x000fc80007f5e0ff */
[----:B------:R-:W3:Y:S01]  /*95b0*/  LDG.E.U8 R18, desc[UR10][R18.64] ;  /* 0x0000000a12127981 */ /* 0x000ee2000c1e1100 */
[----:B------:R-:W-:-:S03]  /*95c0*/  IMAD.X R27, R7, 0x1, R41, P2 ;  /* 0x00000001071b7824 */ /* 0x000fc600010e0629 */
[----:B------:R-:W3:Y:S04]  /*95d0*/  LDL.64 R40, [R1+0x210] ;  /* 0x0002100001287983 */ /* 0x000ee80000100a00 */
[----:B------:R0:W3:Y:S04]  /*95e0*/  LDG.E.U8 R21, desc[UR10][R26.64] ;  /* 0x0000000a1a157981 */ /* 0x0000e8000c1e1100 */
[----:B------:R4:W3:Y:S01]  /*95f0*/  LDG.E.U8 R19, desc[UR10][R24.64] ;  /* 0x0000000a18137981 */ /* 0x0008e2000c1e1100 */
[----:B--2---:R-:W-:-:S05]  /*9600*/  IADD3 R22, P1, PT, R3, R36, RZ ;  /* 0x0000002403167210 */ /* 0x004fca0007f3e0ff */
[----:B------:R-:W-:Y:S02]  /*9610*/  IMAD.X R23, R7, 0x1, R37, P1 ;  /* 0x0000000107177824 */ /* 0x000fe400008e0625 */
[----:B------:R-:W2:Y:S01]  /*9620*/  LDL.64 R36, [R1+0x198] ;  /* 0x0001980001247983 */ /* 0x000ea20000100a00 */
[----:B0-----:R-:W-:-:S03]  /*9630*/  IADD3 R26, P1, PT, R3, R38, RZ ;  /* 0x00000026031a7210 */ /* 0x001fc60007f3e0ff */
[----:B------:R-:W2:Y:S01]  /*9640*/  LDG.E.U8 R22, desc[UR10][R22.64] ;  /* 0x0000000a16167981 */ /* 0x000ea2000c1e1100 */
[----:B----4-:R-:W-:Y:S01]  /*9650*/  IADD3 R24, P2, PT, R3, R30, RZ ;  /* 0x0000001e03187210 */ /* 0x010fe20007f5e0ff */
[----:B------:R-:W-:-:S04]  /*9660*/  IMAD.X R27, R7, 0x1, R39, P1 ;  /* 0x00000001071b7824 */ /* 0x000fc800008e0627 */
[----:B------:R-:W-:Y:S01]  /*9670*/  IMAD.X R25, R7, 0x1, R31, P2 ;  /* 0x0000000107197824 */ /* 0x000fe200010e061f */
[----:B------:R-:W-:-:S04]  /*9680*/  IADD3 R30, P2, PT, R3, R44, RZ ;  /* 0x0000002c031e7210 */ /* 0x000fc80007f5e0ff */
[----:B------:R-:W4:Y:S01]  /*9690*/  LDG.E.U8 R24, desc[UR10][R24.64] ;  /* 0x0000000a18187981 */ /* 0x000f22000c1e1100 */
[----:B------:R-:W-:-:S03]  /*96a0*/  IMAD.X R31, R7, 0x1, R45, P2 ;  /* 0x00000001071f7824 */ /* 0x000fc600010e062d */
[----:B------:R-:W4:Y:S04]  /*96b0*/  LDL.64 R44, [R1+0x98] ;  /* 0x00009800012c7983 */ /* 0x000f280000100a00 */
[----:B------:R-:W4:Y:S01]  /*96c0*/  LDG.E.U8 R13, desc[UR10][R30.64] ;  /* 0x0000000a1e0d7981 */ /* 0x000f22000c1e1100 */
[----:B-----5:R-:W-:-:S03]  /*96d0*/  IADD3 R38, P1, PT, R3, R32, RZ ;  /* 0x0000002003267210 */ /* 0x020fc60007f3e0ff */
[----:B------:R0:W5:Y:S02]  /*96e0*/  LDG.E.U8 R25, desc[UR10][R26.64] ;  /* 0x0000000a1a197981 */ /* 0x000164000c1e1100 */
[----:B------:R-:W-:Y:S01]  /*96f0*/  IMAD.X R39, R7, 0x1, R33, P1 ;  /* 0x0000000107277824 */ /* 0x000fe200008e0621 */
[----:B0-----:R-:W-:-:S04]  /*9700*/  IADD3 R26, P2, PT, R3, R34, RZ ;  /* 0x00000022031a7210 */ /* 0x001fc80007f5e0ff */
[----:B------:R-:W5:Y:S01]  /*9710*/  LDG.E.U8 R38, desc[UR10][R38.64] ;  /* 0x0000000a26267981 */ /* 0x000f62000c1e1100 */
[----:B------:R-:W-:Y:S01]  /*9720*/  IADD3 R32, P1, PT, R3, R42, RZ ;  /* 0x0000002a03207210 */ /* 0x000fe20007f3e0ff */
[----:B------:R-:W-:Y:S01]  /*9730*/  IMAD.X R27, R7, 0x1, R35, P2 ;  /* 0x00000001071b7824 */ /* 0x000fe200010e0623 */
[----:B------:R-:W-:-:S03]  /*9740*/  IADD3 R34, P2, PT, R3, R54, RZ ;  /* 0x0000003603227210 */ /* 0x000fc60007f5e0ff */
[----:B------:R-:W-:Y:S01]  /*9750*/  IMAD.X R33, R7, 0x1, R43, P1 ;  /* 0x0000000107217824 */ /* 0x000fe200008e062b */
[----:B------:R-:W-:Y:S01]  /*9760*/  IADD3 R30, P1, PT, R3, R50, RZ ;  /* 0x00000032031e7210 */ /* 0x000fe20007f3e0ff */
[----:B------:R-:W5:Y:S01]  /*9770*/  LDL.64 R42, [R1+0x90] ;  /* 0x00009000012a7983 */ /* 0x000f620000100a00 */
[----:B------:R-:W-:-:S03]  /*9780*/  IMAD.X R35, R7, 0x1, R55, P2 ;  /* 0x0000000107237824 */ /* 0x000fc600010e0637 */
[----:B------:R-:W5:Y:S01]  /*9790*/  LDL.64 R54, [R1+0x208] ;  /* 0x0002080001367983 */ /* 0x000f620000100a00 */
[----:B------:R-:W-:-:S03]  /*97a0*/  IMAD.X R31, R7, 0x1, R51, P1 ;  /* 0x00000001071f7824 */ /* 0x000fc600008e0633 */
[----:B------:R-:W5:Y:S04]  /*97b0*/  LDG.E.U8 R26, desc[UR10][R26.64] ;  /* 0x0000000a1a1a7981 */ /* 0x000f68000c1e1100 */
[----:B------:R-:W5:Y:S04]  /*97c0*/  LDG.E.U8 R29, desc[UR10][R34.64] ;  /* 0x0000000a221d7981 */ /* 0x000f68000c1e1100 */
[----:B------:R-:W5:Y:S04]  /*97d0*/  LDL.64 R50, [R1+0x188] ;  /* 0x0001880001327983 */ /* 0x000f680000100a00 */
[----:B------:R3:W5:Y:S04]  /*97e0*/  LDG.E.U8 R27, desc[UR10][R32.64] ;  /* 0x0000000a201b7981 */ /* 0x000768000c1e1100 */
[----:B------:R-:W5:Y:S01]  /*97f0*/  LDG.E.U8 R30, desc[UR10][R30.64] ;  /* 0x0000000a1e1e7981 */ /* 0x000f62000c1e1100 */
[----:B---3--:R-:W-:-:S05]  /*9800*/  IADD3 R32, P2, PT, R3, R40, RZ ;  /* 0x0000002803207210 */ /* 0x008fca0007f5e0ff */
[----:B------:R-:W-:Y:S01]  /*9810*/  IMAD.X R33, R7, 0x1, R41, P2 ;  /* 0x0000000107217824 */ /* 0x000fe200010e0629 */
[----:B------:R-:W-:-:S04]  /*9820*/  IADD3 R40, P2, PT, R3, R46, RZ ;  /* 0x0000002e03287210 */ /* 0x000fc80007f5e0ff */
[----:B------:R-:W3:Y:S01]  /*9830*/  LDG.E.U8 R32, desc[UR10][R32.64] ;  /* 0x0000000a20207981 */ /* 0x000ee2000c1e1100 */
[----:B--2---:R-:W-:-:S05]  /*9840*/  IADD3 R34, P1, PT, R3, R36, RZ ;  /* 0x0000002403227210 */ /* 0x004fca0007f3e0ff */
[C---:B------:R-:W-:Y:S02]  /*9850*/  IMAD.X R35, R7.reuse, 0x1, R37, P1 ;  /* 0x0000000107237824 */ /* 0x040fe400008e0625 */
[----:B------:R-:W-:Y:S02]  /*9860*/  IMAD.X R41, R7, 0x1, R47, P2 ;  /* 0x0000000107297824 */ /* 0x000fe400010e062f */
[----:B------:R-:W2:Y:S04]  /*9870*/  LDL.64 R46, [R1+0x108] ;  /* 0x00010800012e7983 */ /* 0x000ea80000100a00 */
[----:B------:R0:W3:Y:S01]  /*9880*/  LDG.E.U8 R33, desc[UR10][R34.64] ;  /* 0x0000000a22217981 */ /* 0x0000e2000c1e1100 */
[----:B------:R-:W-:-:S03]  /*9890*/  IADD3 R36, P1, PT, R3, R52, RZ ;  /* 0x0000003403247210 */ /* 0x000fc60007f3e0ff */
[----:B------:R4:W3:Y:S01]  /*98a0*/  LDG.E.U8 R23, desc[UR10][R40.64] ;  /* 0x0000000a28177981 */ /* 0x0008e2000c1e1100 */
[----:B0-----:R-:W-:-:S05]  /*98b0*/  IADD3 R34, P2, PT, R3, R48, RZ ;  /* 0x0000003003227210 */ /* 0x001fca0007f5e0ff */
[C---:B------:R-:W-:Y:S02]  /*98c0*/  IMAD.X R35, R7.reuse, 0x1, R49, P2 ;  /* 0x0000000107237824 */ /* 0x040fe400010e0631 */
[----:B------:R-:W3:Y:S01]  /*98d0*/  LDL.64 R48, [R1+0x88] ;  /* 0x0000880001307983 */ /* 0x000ee20000100a00 */
[----:B------:R-:W-:Y:S01]  /*98e0*/  IMAD.X R37, R7, 0x1, R53, P1 ;  /* 0x0000000107257824 */ /* 0x000fe200008e0635 */
[----:B----4-:R-:W-:Y:S02]  /*98f0*/  IADD3 R40, P1, PT, R3, R44, RZ ;  /* 0x0000002c03287210 */ /* 0x010fe40007f3e0ff */
[----:B------:R-:W4:Y:S03]  /*9900*/  LDL.64 R52, [R1+0x80] ;  /* 0x0000800001347983 */ /* 0x000f260000100a00 */
[----:B------:R-:W-:Y:S01]  /*9910*/  IMAD.X R41, R7, 0x1, R45, P1 ;  /* 0x0000000107297824 */ /* 0x000fe200008e062d */
[----:B------:R5:W4:Y:S04]  /*9920*/  LDG.E.U8 R31, desc[UR10][R36.64] ;  /* 0x0000000a241f7981 */ /* 0x000b28000c1e1100 */
[----:B------:R0:W4:Y:S04]  /*9930*/  LDG.E.U8 R39, desc[UR10][R40.64] ;  /* 0x0000000a28277981 */ /* 0x000128000c1e1100 */
[----:B------:R-:W4:Y:S01]  /*9940*/  LDG.E.U8 R34, desc[UR10][R34.64] ;  /* 0x0000000a22227981 */ /* 0x000f22000c1e1100 */
[----:B-----5:R-:W-:-:S02]  /*9950*/  IADD3 R36, P2, PT, R3, R42, RZ ;  /* 0x0000002a03247210 */ /* 0x020fc40007f5e0ff */
[----:B------:R-:W-:-:S03]  /*9960*/  IADD3 R44, P1, PT, R3, R54, RZ ;  /* 0x00000036032c7210 */ /* 0x000fc60007f3e0ff */
[C---:B------:R-:W-:Y:S02]  /*9970*/  IMAD.X R37, R7.reuse, 0x1, R43, P2 ;  /* 0x0000000107257824 */ /* 0x040fe400010e062b */
[----:B------:R-:W-:Y:S02]  /*9980*/  IMAD.X R45, R7, 0x1, R55, P1 ;  /* 0x00000001072d7824 */ /* 0x000fe400008e0637 */
[----:B------:R-:W5:Y:S01]  /*9990*/  LDL.64 R54, [R1+0x1f0] ;  /* 0x0001f00001367983 */ /* 0x000f620000100a00 */
[----:B------:R-:W-:-:S03]  /*99a0*/  IADD3 R42, P2, PT, R3, R56, RZ ;  /* 0x00000038032a7210 */ /* 0x000fc60007f5e0ff */
[----:B------:R-:W5:Y:S01]  /*99b0*/  LDG.E.U8 R37, desc[UR10][R36.64] ;  /* 0x0000000a24257981 */ /* 0x000f62000c1e1100 */
[----:B0-----:R-:W-:Y:S01]  /*99c0*/  IADD3 R40, P1, PT, R3, R50, RZ ;  /* 0x0000003203287210 */ /* 0x001fe20007f3e0ff */
[C---:B------:R-:W-:Y:S02]  /*99d0*/  IMAD.X R43, R7.reuse, 0x1, R57, P2 ;  /* 0x00000001072b7824 */ /* 0x040fe400010e0639 */
[----:B------:R-:W5:Y:S02]  /*99e0*/  LDL.64 R56, [R1+0x170] ;  /* 0x0001700001387983 */ /* 0x000f640000100a00 */
[----:B------:R-:W-:Y:S02]  /*99f0*/  IMAD.X R41, R7, 0x1, R51, P1 ;  /* 0x0000000107297824 */ /* 0x000fe400008e0633 */
[----:B------:R-:W5:Y:S04]  /*9a00*/  LDG.E.U8 R35, desc[UR10][R42.64] ;  /* 0x0000000a2a237981 */ /* 0x000f68000c1e1100 */
[----:B------:R0:W5:Y:S04]  /*9a10*/  LDG.E.U8 R36, desc[UR10][R44.64] ;  /* 0x0000000a2c247981 */ /* 0x000168000c1e1100 */
[----:B------:R-:W5:Y:S01]  /*9a20*/  LDG.E.U8 R40, desc[UR10][R40.64] ;  /* 0x0000000a28287981 */ /* 0x000f62000c1e1100 */
[----:B0-----:R-:W-:-:S05]  /*9a30*/  IADD3 R44, P2, PT, R3, R58, RZ ;  /* 0x0000003a032c7210 */ /* 0x001fca0007f5e0ff */
[----:B------:R-:W-:Y:S02]  /*9a40*/  IMAD.X R45, R7, 0x1, R59, P2 ;  /* 0x00000001072d7824 */ /* 0x000fe400010e063b */
[----:B------:R-:W5:Y:S01]  /*9a50*/  LDL.64 R58, [R1+0xf0] ;  /* 0x0000f000013a7983 */ /* 0x000f620000100a00 */
[----:B--2---:R-:W-:-:S03]  /*9a60*/  IADD3 R50, P1, PT, R3, R46, RZ ;  /* 0x0000002e03327210 */ /* 0x004fc60007f3e0ff */
[----:B------:R4:W2:Y:S02]  /*9a70*/  LDG.E.U8 R41, desc[UR10][R44.64] ;  /* 0x0000000a2c297981 */ /* 0x0008a4000c1e1100 */
[----:B------:R-:W-:Y:S01]  /*9a80*/  IMAD.X R51, R7, 0x1, R47, P1 ;  /* 0x0000000107337824 */ /* 0x000fe200008e062f */
[----:B------:R-:W-:-:S04]  /*9a90*/  IADD3 R42, P2, PT, R3, R68, RZ ;  /* 0x00000044032a7210 */ /* 0x000fc80007f5e0ff */
[----:B------:R-:W2:Y:S01]  /*9aa0*/  LDG.E.U8 R50, desc[UR10][R50.64] ;  /* 0x0000000a32327981 */ /* 0x000ea2000c1e1100 */
[----:B---3--:R-:W-:-:S05]  /*9ab0*/  IADD3 R46, P1, PT, R3, R48, RZ ;  /* 0x00000030032e7210 */ /* 0x008fca0007f3e0ff */
[C---:B------:R-:W-:Y:S02]  /*9ac0*/  IMAD.X R47, R7.reuse, 0x1, R49, P1 ;  /* 0x00000001072f7824 */ /* 0x040fe400008e0631 */
[----:B------:R-:W3:Y:S01]  /*9ad0*/  LDL.64 R48, [R1+0x70] ;  /* 0x0000700001307983 */ /* 0x000ee20000100a00 */
[----:B------:R-:W-:Y:S01]  /*9ae0*/  IMAD.X R43, R7, 0x1, R69, P2 ;  /* 0x00000001072b7824 */ /* 0x000fe200010e0645 */
[----:B----4-:R-:W-:Y:S02]  /*9af0*/  IADD3 R44, P2, PT, R3, R52, RZ ;  /* 0x00000034032c7210 */ /* 0x010fe40007f5e0ff */
[----:B------:R-:W4:Y:S03]  /*9b00*/  LDG.E.U8 R52, desc[UR10][R46.64] ;  /* 0x0000000a2e347981 */ /* 0x000f26000c1e1100 */
[----:B------:R-:W-:Y:S01]  /*9b10*/  IMAD.X R45, R7, 0x1, R53, P2 ;  /* 0x00000001072d7824 */ /* 0x000fe200010e0635 */
[----:B------:R0:W2:Y:S04]  /*9b20*/  LDG.E.U8 R51, desc[UR10][R42.64] ;  /* 0x0000000a2a337981 */ /* 0x0000a8000c1e1100 */
[----:B------:R1:W2:Y:S04]  /*9b30*/  LDG.E.U8 R53, desc[UR10][R44.64] ;  /* 0x0000000a2c357981 */ /* 0x0002a8000c1e1100 */
[----:B------:R-:W2:Y:S01]  /*9b40*/  LDL.64 R68, [R1+0x60] ;  /* 0x0000600001447983 */ /* 0x000ea20000100a00 */
[----:B0-----:R-:W-:-:S02]  /*9b50*/  IADD3 R42, P1, PT, R3, R62, RZ ;  /* 0x0000003e032a7210 */ /* 0x001fc40007f3e0ff */
[----:B-----5:R-:W-:-:S03]  /*9b60*/  IADD3 R46, P2, PT, R3, R54, RZ ;  /* 0x00000036032e7210 */ /* 0x020fc60007f5e0ff */
[----:B------:R-:W-:Y:S01]  /*9b70*/  IMAD.X R43, R7, 0x1, R63, P1 ;  /* 0x00000001072b7824 */ /* 0x000fe200008e063f */
[----:B-1----:R-:W-:Y:S01]  /*9b80*/  IADD3 R44, P1, PT, R3, R64, RZ ;  /* 0x00000040032c7210 */ /* 0x002fe20007f3e0ff */
[----:B------:R-:W5:Y:S01]  /*9b90*/  LDL.64 R62, [R1+0x1e0] ;  /* 0x0001e000013e7983 */ /* 0x000f620000100a00 */
[----:B------:R-:W-:-:S03]  /*9ba0*/  IMAD.X R47, R7, 0x1, R55, P2 ;  /* 0x00000001072f7824 */ /* 0x000fc600010e0637 */
[----:B------:R-:W-:Y:S01]  /*9bb0*/  IMAD.X R45, R7, 0x1, R65, P1 ;  /* 0x00000001072d7824 */ /* 0x000fe200008e0641 */
[----:B------:R0:W2:Y:S04]  /*9bc0*/  LDG.E.U8 R54, desc[UR10][R42.64] ;  /* 0x0000000a2a367981 */ /* 0x0000a8000c1e1100 */
[----:B------:R-:W2:Y:S04]  /*9bd0*/  LDL.64 R64, [R1+0x160] ;  /* 0x0001600001407983 */ /* 0x000ea80000100a00 */
[----:B------:R1:W2:Y:S01]  /*9be0*/  LDG.E.U8 R55, desc[UR10][R46.64] ;  /* 0x0000000a2e377981 */ /* 0x0002a2000c1e1100 */
[----:B0-----:R-:W-:-:S03]  /*9bf0*/  IADD3 R42, P2, PT, R3, R56, RZ ;  /* 0x00000038032a7210 */ /* 0x001fc60007f5e0ff */
[----:B------:R0:W4:Y:S01]  /*9c00*/  LDG.E.U8 R56, desc[UR10][R44.64] ;  /* 0x0000000a2c387981 */ /* 0x000122000c1e1100 */
[----:B-1----:R-:W-:Y:S01]  /*9c10*/  IADD3 R46, P1, PT, R3, R66, RZ ;  /* 0x00000042032e7210 */ /* 0x002fe20007f3e0ff */
[----:B------:R-:W-:-:S04]  /*9c20*/  IMAD.X R43, R7, 0x1, R57, P2 ;  /* 0x00000001072b7824 */ /* 0x000fc800010e0639 */
[----:B------:R-:W-:Y:S01]  /*9c30*/  IMAD.X R47, R7, 0x1, R67, P1 ;  /* 0x00000001072f7824 */ /* 0x000fe200008e0643 */
[----:B------:R1:W4:Y:S01]  /*9c40*/  LDG.E.U8 R57, desc[UR10][R42.64] ;  /* 0x0000000a2a397981 */ /* 0x000322000c1e1100 */
[----:B0-----:R-:W-:-:S03]  /*9c50*/  IADD3 R44, P2, PT, R3, R58, RZ ;  /* 0x0000003a032c7210 */ /* 0x001fc60007f5e0ff */
[----:B------:R-:W4:Y:S02]  /*9c60*/  LDL.64 R66, [R1+0xe0] ;  /* 0x0000e00001427983 */ /* 0x000f240000100a00 */
[----:B------:R-:W-:Y:S02]  /*9c70*/  IMAD.X R45, R7, 0x1, R59, P2 ;  /* 0x00000001072d7824 */ /* 0x000fe400010e063b */
[----:B------:R-:W4:Y:S01]  /*9c80*/  LDG.E.U8 R58, desc[UR10][R46.64] ;  /* 0x0000000a2e3a7981 */ /* 0x000f22000c1e1100 */
[----:B-1----:R-:W-:-:S03]  /*9c90*/  IADD3 R42, P1, PT, R3, R60, RZ ;  /* 0x0000003c032a7210 */ /* 0x002fc60007f3e0ff */
[----:B------:R0:W4:Y:S02]  /*9ca0*/  LDG.E.U8 R59, desc[UR10][R44.64] ;  /* 0x0000000a2c3b7981 */ /* 0x000124000c1e1100 */
[----:B------:R-:W-:-:S05]  /*9cb0*/  IMAD.X R43, R7, 0x1, R61, P1 ;  /* 0x00000001072b7824 */ /* 0x000fca00008e063d */
[----:B------:R-:W4:Y:S01]  /*9cc0*/  LDG.E.U8 R60, desc[UR10][R42.64] ;  /* 0x0000000a2a3c7981 */ /* 0x000f22000c1e1100 */
[----:B0-----:R-:W-:-:S05]  /*9cd0*/  IADD3 R44, P1, PT, R3, R72, RZ ;  /* 0x00000048032c7210 */ /* 0x001fca0007f3e0ff */
[----:B------:R-:W-:Y:S02]  /*9ce0*/  IMAD.X R45, R7, 0x1, R73, P1 ;  /* 0x00000001072d7824 */ /* 0x000fe400008e0649 */
[----:B------:R-:W4:Y:S01]  /*9cf0*/  LDL.64 R72, [R1+0x150] ;  /* 0x0001500001487983 */ /* 0x000f220000100a00 */
[----:B---3--:R-:W-:-:S05]  /*9d00*/  IADD3 R46, P2, PT, R3, R48, RZ ;  /* 0x00000030032e7210 */ /* 0x008fca0007f5e0ff */
[----:B------:R-:W-:Y:S02]  /*9d10*/  IMAD.X R47, R7, 0x1, R49, P2 ;  /* 0x00000001072f7824 */ /* 0x000fe400010e0631 */
[----:B------:R-:W3:Y:S04]  /*9d20*/  LDL.64 R48, [R1+0x1d0] ;  /* 0x0001d00001307983 */ /* 0x000ee80000100a00 */
[----:B------:R0:W3:Y:S02]  /*9d30*/  LDG.E.U8 R61, desc[UR10][R46.64] ;  /* 0x0000000a2e3d7981 */ /* 0x0000e4000c1e1100 */
[----:B0-----:R-:W-:-:S05]  /*9d40*/  IADD3 R46, P1, PT, R3, R74, RZ ;  /* 0x0000004a032e7210 */ /* 0x001fca0007f3e0ff */
[----:B------:R-:W-:Y:S02]  /*9d50*/  IMAD.X R47, R7, 0x1, R75, P1 ;  /* 0x00000001072f7824 */ /* 0x000fe400008e064b */
[----:B------:R-:W3:Y:S01]  /*9d60*/  LDL.64 R74, [R1+0x50] ;  /* 0x00005000014a7983 */ /* 0x000ee20000100a00 */
[----:B-----5:R-:W-:-:S03]  /*9d70*/  IADD3 R42, P2, PT, R3, R62, RZ ;  /* 0x0000003e032a7210 */ /* 0x020fc60007f5e0ff */
[----:B------:R2:W5:Y:S02]  /*9d80*/  LDG.E.U8 R62, desc[UR10][R44.64] ;  /* 0x0000000a2c3e7981 */ /* 0x000564000c1e1100 */
[----:B------:R-:W-:-:S05]  /*9d90*/  IMAD.X R43, R7, 0x1, R63, P2 ;  /* 0x00000001072b7824 */ /* 0x000fca00010e063f */
[----:B------:R0:W5:Y:S01]  /*9da0*/  LDG.E.U8 R63, desc[UR10][R42.64] ;  /* 0x0000000a2a3f7981 */ /* 0x000162000c1e1100 */
[----:B--2---:R-:W-:-:S03]  /*9db0*/  IADD3 R44, P2, PT, R3, R64, RZ ;  /* 0x00000040032c7210 */ /* 0x004fc60007f5e0ff */
[----:B------:R4:W2:Y:S02]  /*9dc0*/  LDG.E.U8 R64, desc[UR10][R46.64] ;  /* 0x0000000a2e407981 */ /* 0x0008a4000c1e1100 */
[----:B------:R-:W-:Y:S01]  /*9dd0*/  IMAD.X R45, R7, 0x1, R65, P2 ;  /* 0x00000001072d7824 */ /* 0x000fe200010e0641 */
[----:B0-----:R-:W-:-:S04]  /*9de0*/  IADD3 R42, P1, PT, R3, R86, RZ ;  /* 0x00000056032a7210 */ /* 0x001fc80007f3e0ff */
[----:B------:R0:W2:Y:S01]  /*9df0*/  LDG.E.U8 R65, desc[UR10][R44.64] ;  /* 0x0000000a2c417981 */ /* 0x0000a2000c1e1100 */
[----:B------:R-:W-:Y:S01]  /*9e00*/  IMAD.X R43, R7, 0x1, R87, P1 ;  /* 0x00000001072b7824 */ /* 0x000fe200008e0657 */
[----:B----4-:R-:W-:-:S04]  /*9e10*/  IADD3 R46, P2, PT, R3, R66, RZ ;  /* 0x00000042032e7210 */ /* 0x010fc80007f5e0ff */
[----:B------:R1:W4:Y:S01]  /*9e20*/  LDG.E.U8 R66, desc[UR10][R42.64] ;  /* 0x0000000a2a427981 */ /* 0x000322000c1e1100 */
[----:B0-----:R-:W-:Y:S01]  /*9e30*/  IADD3 R44, P1, PT, R3, R84, RZ ;  /* 0x00000054032c7210 */ /* 0x001fe20007f3e0ff */
[----:B------:R-:W-:-:S04]  /*9e40*/  IMAD.X R47, R7, 0x1, R67, P2 ;  /* 0x00000001072f7824 */ /* 0x000fc800010e0643 */
[----:B------:R-:W-:Y:S01]  /*9e50*/  IMAD.X R45, R7, 0x1, R85, P1 ;  /* 0x00000001072d7824 */ /* 0x000fe200008e0655 */
[----:B------:R0:W2:Y:S01]  /*9e60*/  LDG.E.U8 R67, desc[UR10][R46.64] ;  /* 0x0000000a2e437981 */ /* 0x0000a2000c1e1100 */
[----:B-1----:R-:W-:-:S03]  /*9e70*/  IADD3 R42, P2, PT, R3, R68, RZ ;  /* 0x00000044032a7210 */ /* 0x002fc60007f5e0ff */
[----:B------:R-:W2:Y:S02]  /*9e80*/  LDG.E.U8 R68, desc[UR10][R44.64] ;  /* 0x0000000a2c447981 */ /* 0x000ea4000c1e1100 */
[----:B------:R-:W-:Y:S01]  /*9e90*/  IMAD.X R43, R7, 0x1, R69, P2 ;  /* 0x00000001072b7824 */ /* 0x000fe200010e0645 */
[----:B0-----:R-:W-:-:S04]  /*9ea0*/  IADD3 R46, P1, PT, R3, R70, RZ ;  /* 0x00000046032e7210 */ /* 0x001fc80007f3e0ff */
[----:B------:R0:W2:Y:S01]  /*9eb0*/  LDG.E.U8 R69, desc[UR10][R42.64] ;  /* 0x0000000a2a457981 */ /* 0x0000a2000c1e1100 */
[----:B------:R-:W-:-:S05]  /*9ec0*/  IMAD.X R47, R7, 0x1, R71, P1 ;  /* 0x00000001072f7824 */ /* 0x000fca00008e0647 */
[----:B------:R1:W2:Y:S01]  /*9ed0*/  LDG.E.U8 R70, desc[UR10][R46.64] ;  /* 0x0000000a2e467981 */ /* 0x0002a2000c1e1100 */
[----:B0-----:R-:W-:-:S05]  /*9ee0*/  IADD3 R42, P1, PT, R3, R82, RZ ;  /* 0x00000052032a7210 */ /* 0x001fca0007f3e0ff */
[----:B------:R-:W-:Y:S01]  /*9ef0*/  IMAD.X R43, R7, 0x1, R83, P1 ;  /* 0x00000001072b7824 */ /* 0x000fe200008e0653 */
[----:B-1----:R-:W-:-:S05]  /*9f00*/  IADD3 R46, P1, PT, R3, R80, RZ ;  /* 0x00000050032e7210 */ /* 0x002fca0007f3e0ff */
[----:B------:R-:W-:-:S05]  /*9f10*/  IMAD.X R47, R7, 0x1, R81, P1 ;  /* 0x00000001072f7824 */ /* 0x000fca00008e0651 */
[----:B------:R-:W2:Y:S01]  /*9f20*/  LDG.E.U8 R46, desc[UR10][R46.64] ;  /* 0x0000000a2e2e7981 */ /* 0x000ea2000c1e1100 */
[----:B---3--:R-:W-:-:S05]  /*9f30*/  IADD3 R44, P2, PT, R3, R48, RZ ;  /* 0x00000030032c7210 */ /* 0x008fca0007f5e0ff */
[----:B------:R-:W-:Y:S01]  /*9f40*/  IMAD.X R45, R7, 0x1, R49, P2 ;  /* 0x00000001072d7824 */ /* 0x000fe200010e0631 */
[----:B------:R-:W-:Y:S02]  /*9f50*/  IADD3 R48, P2, PT, R3, R72, RZ ;  /* 0x0000004803307210 */ /* 0x000fe40007f5e0ff */
[----:B------:R0:W3:Y:S03]  /*9f60*/  LDG.E.U8 R72, desc[UR10][R42.64] ;  /* 0x0000000a2a487981 */ /* 0x0000e6000c1e1100 */
[----:B------:R-:W-:Y:S01]  /*9f70*/  IMAD.X R49, R7, 0x1, R73, P2 ;  /* 0x0000000107317824 */ /* 0x000fe200010e0649 */
[----:B------:R1:W2:Y:S04]  /*9f80*/  LDG.E.U8 R71, desc[UR10][R44.64] ;  /* 0x0000000a2c477981 */ /* 0x0002a8000c1e1100 */
[----:B------:R1:W2:Y:S01]  /*9f90*/  LDG.E.U8 R73, desc[UR10][R48.64] ;  /* 0x0000000a30497981 */ /* 0x0002a2000c1e1100 */
[----:B0-----:R-:W-:-:S02]  /*9fa0*/  IADD3 R42, P2, PT, R3, R76, RZ ;  /* 0x0000004c032a7210 */ /* 0x001fc40007f5e0ff */
[C---:B-1----:R-:W-:Y:S02]  /*9fb0*/  IADD3 R44, P3, PT, R3.reuse, R78, RZ ;  /* 0x0000004e032c7210 */ /* 0x042fe40007f7e0ff */
[----:B------:R-:W-:-:S03]  /*9fc0*/  IADD3 R48, P1, PT, R3, R74, RZ ;  /* 0x0000004a03307210 */ /* 0x000fc60007f3e0ff */
[C---:B------:R-:W-:Y:S02]  /*9fd0*/  IMAD.X R45, R7.reuse, 0x1, R79, P3 ;  /* 0x00000001072d7824 */ /* 0x040fe400018e064f */
[C---:B------:R-:W-:Y:S02]  /*9fe0*/  IMAD.X R43, R7.reuse, 0x1, R77, P2 ;  /* 0x00000001072b7824 */ /* 0x040fe400010e064d */
[----:B------:R-:W-:Y:S01]  /*9ff0*/  IMAD.X R49, R7, 0x1, R75, P1 ;  /* 0x0000000107317824 */ /* 0x000fe200008e064b */
[----:B------:R-:W3:Y:S04]  /*a000*/  LDG.E.U8 R44, desc[UR10][R44.64] ;  /* 0x0000000a2c2c7981 */ /* 0x000ee8000c1e1100 */
[----:B------:R0:W3:Y:S04]  /*a010*/  LDG.E.U8 R42, desc[UR10][R42.64] ;  /* 0x0000000a2a2a7981 */ /* 0x0000e8000c1e1100 */
[----:B------:R-:W3:Y:S01]  /*a020*/  LDG.E.U8 R48, desc[UR10][R48.64] ;  /* 0x0000000a30307981 */ /* 0x000ee2000c1e1100 */
[----:B------:R-:W1:Y:S01]  /*a030*/  S2R R74, SR_TID.X ;  /* 0x00000000004a7919 */ /* 0x000e620000002100 */
[----:B------:R-:W-:Y:S01]  /*a040*/  UMOV UR68, 0x1 ;  /* 0x0000000100447882 */ /* 0x000fe20000000000 */
[----:B-1----:R-:W-:-:S05]  /*a050*/  LOP3.LUT R7, R74, 0x80, RZ, 0xc0, !PT ;  /* 0x000000804a077812 */ /* 0x002fca00078ec0ff */
[----:B------:R-:W-:Y:S01]  /*a060*/  IMAD.SHL.U32 R7, R7, 0x20, RZ ;  /* 0x0000002007077824 */ /* 0x000fe200078e00ff */
[----:B0-----:R-:W-:-:S04]  /*a070*/  LOP3.LUT R43, R74, 0x80, RZ, 0xc0, !PT ;  /* 0x000000804a2b7812 */ /* 0x001fc800078ec0ff */
[----:B------:R-:W-:-:S05]  /*a080*/  LOP3.LUT R7, R7, 0x7f, R74, 0xf8, !PT ;  /* 0x0000007f07077812 */ /* 0x000fca00078ef84a */
[----:B------:R0:W-:Y:S04]  /*a090*/  STS.U8 [R7+UR4+0xe000], R5 ;  /* 0x00e0000507007988 */ /* 0x0001e80008000004 */
[----:B------:R1:W-:Y:S01]  /*a0a0*/  STS.U8 [R7+UR4+0xc800], R4 ;  /* 0x00c8000407007988 */ /* 0x0003e20008000004 */
[----:B0-----:R-:W-:Y:S01]  /*a0b0*/  IMAD.SHL.U32 R5, R43, 0x20, RZ ;  /* 0x000000202b057824 */ /* 0x001fe200078e00ff */
[----:B-1----:R-:W-:-:S04]  /*a0c0*/  LOP3.LUT R4, R7, 0x10, RZ, 0x3c, !PT ;  /* 0x0000001007047812 */ /* 0x002fc800078e3cff */
[----:B------:R-:W-:Y:S01]  /*a0d0*/  LOP3.LUT R5, R5, 0x7f, R74, 0xf8, !PT ;  /* 0x0000007f05057812 */ /* 0x000fe200078ef84a */
[----:B------:R-:W-:Y:S04]  /*a0e0*/  STS.U8 [R7+UR4+0xc000], R10 ;  /* 0x00c0000a07007988 */ /* 0x000fe80008000004 */
[----:B------:R-:W-:Y:S04]  /*a0f0*/  STS.U8 [R7+UR4+0xc400], R8 ;  /* 0x00c4000807007988 */ /* 0x000fe80008000004 */
[----:B------:R-:W-:Y:S04]  /*a100*/  STS.U8 [R7+UR4+0xe400], R9 ;  /* 0x00e4000907007988 */ /* 0x000fe80008000004 */
[----:B------:R-:W-:Y:S04]  /*a110*/  STS.U8 [R7+UR4+0xe800], R20 ;  /* 0x00e8001407007988 */ /* 0x000fe80008000004 */
[----:B------:R-:W-:Y:S04]  /*a120*/  STS.U8 [R7+UR4+0xcc00], R15 ;  /* 0x00cc000f07007988 */ /* 0x000fe80008000004 */
[----:B------:R-:W-:Y:S04]  /*a130*/  STS.U8 [R7+UR4+0xec00], R11 ;  /* 0x00ec000b07007988 */ /* 0x000fe80008000004 */
[----:B------:R0:W-:Y:S04]  /*a140*/  STS.U8 [R4+UR4+0xe480], R6 ;  /* 0x00e4800604007988 */ /* 0x0001e80008000004 */
[----:B------:R-:W-:Y:S01]  /*a150*/  STS.U8 [R4+UR4+0xc080], R12 ;  /* 0x00c0800c04007988 */ /* 0x000fe20008000004 */
[----:B0-----:R-:W-:-:S03]  /*a160*/  LOP3.LUT R6, R5, 0x20, RZ, 0x3c, !PT ;  /* 0x0000002005067812 */ /* 0x001fc600078e3cff */
[----:B------:R-:W-:Y:S04]  /*a170*/  STS.U8 [R4+UR4+0xe080], R17 ;  /* 0x00e0801104007988 */ /* 0x000fe80008000004 */
[----:B------:R-:W-:Y:S04]  /*a180*/  STS.U8 [R4+UR4+0xc480], R16 ;  /* 0x00c4801004007988 */ /* 0x000fe80008000004 */
[----:B------:R-:W-:Y:S04]  /*a190*/  STS.U8 [R4+UR4+0xc880], R28 ;  /* 0x00c8801c04007988 */ /* 0x000fe80008000004 */
[----:B------:R-:W-:Y:S04]  /*a1a0*/  STS.U8 [R4+UR4+0xe880], R18 ;  /* 0x00e8801204007988 */ /* 0x000fe80008000004 */
[----:B------:R-:W-:Y:S04]  /*a1b0*/  STS.U8 [R4+UR4+0xcc80], R19 ;  /* 0x00cc801304007988 */ /* 0x000fe80008000004 */
[----:B------:R0:W-:Y:S01]  /*a1c0*/  STS.U8 [R4+UR4+0xec80], R21 ;  /* 0x00ec801504007988 */ /* 0x0001e20008000004 */
[----:B------:R-:W-:-:S04]  /*a1d0*/  @!UP1 UIADD3 UR68, UPT, UPT, -UR68, 0x100000, URZ ;  /* 0x0010000044449890 */ /* 0x000fc8000fffe1ff */
[----:B------:R-:W-:Y:S02]  /*a1e0*/  @!UP1 USHF.L.U32 UR69, UR68, 0xb, URZ ;  /* 0x0000000b44459899 */ /* 0x000fe400080006ff */
[----:B------:R-:W-:Y:S01]  /*a1f0*/  @!UP1 USHF.L.U32 UR68, UR68, 0x1, URZ ;  /* 0x0000000144449899 */ /* 0x000fe200080006ff */
        /* <DEDUP_REMOVED lines=27> */
[----:B------:R-:W-:-:S03]  /*a3b0*/  VOTEU.ALL UP3, P4 ;  /* 0x0000000000ff7886 */ /* 0x000fc60002060000 */
[----:B------:R1:W-:Y:S01]  /*a3c0*/  STS.U8 [R4+UR4+0xc280], R54 ;  /* 0x00c2803604007988 */ /* 0x0003e20008000004 */
[C---:B0-----:R-:W-:Y:S02]  /*a3d0*/  LOP3.LUT R6, R5.reuse, 0x60, RZ, 0x3c, !PT ;  /* 0x0000006005067812 */ /* 0x041fe400078e3cff */
        /* <DEDUP_REMOVED lines=8> */
[----:B-----5:R1:W-:Y:S04]  /*a460*/  STS.U8 [R6+UR4+0xc300], R62 ;  /* 0x00c3003e06007988 */ /* 0x0203e80008000004 */
[----:B------:R1:W-:Y:S04]  /*a470*/  STS.U8 [R6+UR4+0xe300], R63 ;  /* 0x00e3003f06007988 */ /* 0x0003e80008000004 */
[----:B--2---:R1:W-:Y:S04]  /*a480*/  STS.U8 [R6+UR4+0xc700], R64 ;  /* 0x00c7004006007988 */ /* 0x0043e80008000004 */
[----:B------:R1:W-:Y:S04]  /*a490*/  STS.U8 [R6+UR4+0xe700], R65 ;  /* 0x00e7004106007988 */ /* 0x0003e80008000004 */
[----:B----4-:R1:W-:Y:S04]  /*a4a0*/  STS.U8 [R6+UR4+0xcb00], R66 ;  /* 0x00cb004206007988 */ /* 0x0103e80008000004 */
[----:B------:R1:W-:Y:S04]  /*a4b0*/  STS.U8 [R6+UR4+0xeb00], R67 ;  /* 0x00eb004306007988 */ /* 0x0003e80008000004 */
[----:B------:R1:W-:Y:S04]  /*a4c0*/  STS.U8 [R6+UR4+0xcf00], R68 ;  /* 0x00cf004406007988 */ /* 0x0003e80008000004 */
[----:B------:R1:W-:Y:S04]  /*a4d0*/  STS.U8 [R6+UR4+0xef00], R69 ;  /* 0x00ef004506007988 */ /* 0x0003e80008000004 */
[----:B------:R1:W-:Y:S04]  /*a4e0*/  STS.U8 [R5+UR4+0xc380], R70 ;  /* 0x00c3804605007988 */ /* 0x0003e80008000004 */
[----:B------:R1:W-:Y:S04]  /*a4f0*/  STS.U8 [R5+UR4+0xe380], R71 ;  /* 0x00e3804705007988 */ /* 0x0003e80008000004 */
[----:B---3--:R1:W-:Y:S04]  /*a500*/  STS.U8 [R5+UR4+0xc780], R72 ;  /* 0x00c7804805007988 */ /* 0x0083e80008000004 */
        /* <DEDUP_REMOVED lines=10> */
[----:B-1----:R-:W-:Y:S05]  /*a5b0*/  BRA.U UP2, `(.L_x_15) ;  /* 0x0000000102f07547 */ /* 0x002fea000b800000 */
[----:B------:R-:W2:Y:S01]  /*a5c0*/  LDL.64 R76, [R1+0x268] ;  /* 0x00026800014c7983 */ /* 0x000ea20000100a00 */
[----:B------:R-:W-:-:S03]  /*a5d0*/  IMAD.U32 R7, RZ, RZ, UR4 ;  /* 0x00000004ff077e24 */ /* 0x000fc6000f8e00ff */
[----:B------:R-:W3:Y:S02]  /*a5e0*/  LDL.64 R74, [R1+0x258] ;  /* 0x00025800014a7983 */ /* 0x000ee40000100a00 */
[----:B------:R-:W-:Y:S02]  /*a5f0*/  SHF.R.U32.HI R7, RZ, 0x4, R7 ;  /* 0x00000004ff077819 */ /* 0x000fe40000011607 */
[----:B------:R-:W4:Y:S02]  /*a600*/  LDL.64 R10, [R1+0x250] ;  /* 0x00025000010a7983 */ /* 0x000f240000100a00 */
[----:B------:R-:W-:Y:S02]  /*a610*/  SGXT.U32 R7, R7, 0xe ;  /* 0x0000000e0707781a */ /* 0x000fe40000000000 */
[----:B------:R-:W5:Y:S01]  /*a620*/  LDL.64 R8, [R1+0x260] ;  /* 0x0002600001087983 */ /* 0x000f620000100a00 */
[----:B------:R-:W-:Y:S02]  /*a630*/  ELECT P1, URZ, PT ;  /* 0x0000000000ff782f */ /* 0x000fe40003820000 */
[----:B------:R-:W-:-:S11]  /*a640*/  R2UR UR68, R7 ;  /* 0x00000000074472ca */ /* 0x000fd600000e0000 */
[----:B------:R-:W-:Y:S02]  /*a650*/  @P1 IMAD.MOV.U32 R5, RZ, RZ, -0x7fffbfe0 ;  /* 0x80004020ff051424 */ /* 0x000fe400078e00ff */
[----:B------:R-:W-:-:S03]  /*a660*/  IMAD.U32 R4, RZ, RZ, UR68 ;  /* 0x00000044ff047e24 */ /* 0x000fc6000f8e00ff */
[----:B------:R-:W-:Y:S02]  /*a670*/  @P1 R2UR UR69, R5 ;  /* 0x00000000054512ca */ /* 0x000fe400000e0000 */
[----:B------:R-:W-:Y:S01]  /*a680*/  @P1 R2UR UR68, R4 ;  /* 0x00000000044412ca */ /* 0x000fe200000e0000 */
[----:B------:R-:W-:Y:S01]  /*a690*/  UMOV UR74, 0x0 ;  /* 0x00000000004a7882 */ /* 0x000fe20000000000 */
[----:B------:R-:W-:Y:S01]  /*a6a0*/  UMOV UR75, 0x4088010 ;  /* 0x04088010004b7882 */ /* 0x000fe20000000000 */
[----:B------:R-:W-:Y:S01]  /*a6b0*/  UMOV UR70, UR9 ;  /* 0x0000000900467c82 */ /* 0x000fe20008000000 */
[----:B------:R-:W-:-:S09]  /*a6c0*/  UMOV UR71, 0x40004040 ;  /* 0x4000404000477882 */ /* 0x000fd20000000000 */
[----:B------:R0:W-:Y:S01]  /*a6d0*/  UTCQMMA gdesc[UR68], gdesc[UR70], tmem[UR7], tmem[UR74], idesc[UR75], !UPT ;  /* 0x00ff4a46440075ea */ /* 0x0001e2000f800307 */
[----:B------:R-:W-:Y:S01]  /*a6e0*/  UMOV UR76, 0x0 ;  /* 0x00000000004c7882 */ /* 0x000fe20000000000 */
[----:B------:R-:W-:Y:S02]  /*a6f0*/  UMOV UR77, 0x4088010 ;  /* 0x04088010004d7882 */ /* 0x000fe40000000000 */
[----:B------:R4:W-:Y:S01]  /*a700*/  UTCQMMA gdesc[UR38], gdesc[UR42], tmem[UR7], tmem[UR76], idesc[UR77], UPT ;  /* 0x00ff4c2a260075ea */ /* 0x0009e2000b800307 */
[----:B------:R-:W-:Y:S01]  /*a710*/  IMAD.U32 R4, RZ, RZ, UR4 ;  /* 0x00000004ff047e24 */ /* 0x000fe2000f8e00ff */
[----:B0-----:R-:W-:Y:S01]  /*a720*/  UMOV UR68, 0x0 ;  /* 0x0000000000447882 */ /* 0x001fe20000000000 */
[----:B------:R-:W-:Y:S02]  /*a730*/  UMOV UR69, 0x4088010 ;  /* 0x0408801000457882 */ /* 0x000fe40000000000 */
[----:B------:R-:W-:Y:S02]  /*a740*/  VIADD R4, R4, 0x14810 ;  /* 0x0001481004047836 */ /* 0x000fe40000000000 */
[----:B------:R-:W-:-:S05]  /*a750*/  IMAD.MOV.U32 R5, RZ, RZ, RZ ;  /* 0x000000ffff057224 */ /* 0x000fca00078e00ff */
[----:B------:R-:W-:-:S04]  /*a760*/  @P1 MOV R4, R4 ;  /* 0x0000000400041202 */ /* 0x000fc80000000f00 */
[----:B------:R-:W-:Y:S02]  /*a770*/  @P1 R2UR UR73, R4 ;  /* 0x00000000044912ca */ /* 0x000fe400000e0000 */
[----:B--2---:R-:W-:Y:S02]  /*a780*/  R2UR UR70, R76 ;  /* 0x000000004c4672ca */ /* 0x004fe400000e0000 */
[----:B------:R-:W-:Y:S02]  /*a790*/  R2UR UR71, R77 ;  /* 0x000000004d4772ca */ /* 0x000fe400000e0000 */
[----:B---3--:R-:W-:Y:S02]  /*a7a0*/  R2UR UR74, R74 ;  /* 0x000000004a4a72ca */ /* 0x008fe400000e0000 */
[----:B------:R-:W-:Y:S02]  /*a7b0*/  R2UR UR75, R75 ;  /* 0x000000004b4b72ca */ /* 0x000fe400000e0000 */
[----:B----4-:R-:W-:-:S02]  /*a7c0*/  R2UR UR76, R10 ;  /* 0x000000000a4c72ca */ /* 0x010fc400000e0000 */
[----:B------:R-:W-:-:S05]  /*a7d0*/  R2UR UR77, R11 ;  /* 0x000000000b4d72ca */ /* 0x000fca00000e0000 */
[----:B------:R5:W-:Y:S02]  /*a7e0*/  UTCQMMA gdesc[UR12], gdesc[UR70], tmem[UR7], tmem[UR68], idesc[UR69], UPT ;  /* 0x00ff44460c0075ea */ /* 0x000be4000b800307 */
[----:B-----5:R-:W-:Y:S02]  /*a7f0*/  R2UR UR68, R8 ;  /* 0x00000000084472ca */ /* 0x020fe400000e0000 */
[----:B------:R-:W-:Y:S01]  /*a800*/  R2UR UR69, R9 ;  /* 0x00000000094572ca */ /* 0x000fe200000e0000 */
[----:B------:R-:W-:Y:S01]  /*a810*/  UMOV UR70, 0x0 ;  /* 0x0000000000467882 */ /* 0x000fe20000000000 */
[----:B------:R-:W-:Y:S02]  /*a820*/  UMOV UR71, 0x4088010 ;  /* 0x0408801000477882 */ /* 0x000fe40000000000 */
[----:B------:R0:W-:Y:S02]  /*a830*/  UTCQMMA gdesc[UR14], gdesc[UR74], tmem[UR7], tmem[UR70], idesc[UR71], UPT ;  /* 0x00ff464a0e0075ea */ /* 0x0001e4000b800307 */
[----:B0-----:R-:W-:Y:S01]  /*a840*/  UMOV UR74, 0x0 ;  /* 0x00000000004a7882 */ /* 0x001fe20000000000 */
[----:B------:R-:W-:-:S02]  /*a850*/  UMOV UR75, 0x4088010 ;  /* 0x04088010004b7882 */ /* 0x000fc40000000000 */
[----:B------:R0:W-:Y:S02]  /*a860*/  UTCQMMA gdesc[UR16], gdesc[UR76], tmem[UR7], tmem[UR74], idesc[UR75], UPT ;  /* 0x00ff4a4c100075ea */ /* 0x0001e4000b800307 */
[----:B0-----:R-:W-:Y:S01]  /*a870*/  UMOV UR76, 0x0 ;  /* 0x00000000004c7882 */ /* 0x001fe20000000000 */
[----:B------:R-:W-:Y:S02]  /*a880*/  UMOV UR77, 0x4088010 ;  /* 0x04088010004d7882 */ /* 0x000fe40000000000 */
[----:B------:R0:W-:Y:S02]  /*a890*/  UTCQMMA gdesc[UR18], gdesc[UR68], tmem[UR7], tmem[UR76], idesc[UR77], UPT ;  /* 0x00ff4c44120075ea */ /* 0x0001e4000b800307 */
[----:B0-----:R-:W-:Y:S01]  /*a8a0*/  UMOV UR68, 0x0 ;  /* 0x0000000000447882 */ /* 0x001fe20000000000 */
[----:B------:R-:W-:Y:S02]  /*a8b0*/  UMOV UR69, 0x4088010 ;  /* 0x0408801000457882 */ /* 0x000fe40000000000 */
[----:B------:R0:W-:Y:S01]  /*a8c0*/  UTCQMMA gdesc[UR20], gdesc[UR44], tmem[UR7], tmem[UR68], idesc[UR69], UPT ;  /* 0x00ff442c140075ea */ /* 0x0001e2000b800307 */
        /* <DEDUP_REMOVED lines=9> */
[----:B------:R0:W-:Y:S01]  /*a960*/  UTCBAR [UR73], URZ ;  /* 0x000000ff490073e9 */ /* 0x0001e200080000ff */
[----:B------:R-:W-:Y:S01]  /*a970*/  NOP ;  /* 0x0000000000007918 */ /* 0x000fe20000000000 */
.L_x_15:
[----:B------:R-:W1:Y:S02]  /*a980*/  SYNCS.PHASECHK.TRANS64.TRYWAIT P1, [UR4+0x14810], RZ ;  /* 0x014810ffff0075a7 */ /* 0x000e640008021104 */
[----:B-1----:R-:W-:Y:S05]  /*a990*/  @!P1 BRA `(.L_x_16) ;  /* 0x0000008c00749947 */ /* 0x002fea0003800000 */
.L_x_24:
[----:B------:R-:W1:Y:S01]  /*a9a0*/  S2R R28, SR_TID.X ;  /* 0x00000000001c7919 */ /* 0x000e620000002100 */
[----:B0-----:R-:W0:Y:S01]  /*a9b0*/  LDCU UR68, c[0x0][0x3a8] ;  /* 0x00007500ff4477ac */ /* 0x001e220008000800 */
[----:B------:R-:W-:Y:S01]  /*a9c0*/  SHF.R.U32.HI R27, RZ, 0x3, R43 ;  /* 0x00000003ff1b7819 */ /* 0x000fe2000001162b */
[----:B------:R-:W-:Y:S01]  /*a9d0*/  IMAD.U32 R14, R14, -0x80000000, RZ ;  /* 0x800000000e0e7824 */ /* 0x000fe200078e00ff */
[----:B------:R-:W-:Y:S06]  /*a9e0*/  BAR.SYNC.DEFER_BLOCKING 0x0 ;  /* 0x0000000000007b1d */ /* 0x000fec0000010000 */
[----:B------:R-:W-:Y:S01]  /*a9f0*/  LDTM.16dp32bit_t0_t15.x8 R4, tmem[UR8] ;  /* 0x00000008000479ee */ /* 0x000fe20008980000 */
[----:B------:R-:W0:Y:S01]  /*aa00*/  LDTM.16dp32bit_t16_t31.x8 R4, tmem[UR8+0x8] ;  /* 0x00000808000479ee */ /* 0x000e2200089a0000 */
[----:B------:R-:W2:Y:S01]  /*aa10*/  S2R R12, SR_CTAID.X ;  /* 0x00000000000c7919 */ /* 0x000ea20000002500 */
[----:B------:R-:W3:Y:S01]  /*aa20*/  @!P4 SYNCS.CCTL.IV [UR4+0x14810] ;  /* 0x01481000ff00c9b1 */ /* 0x000ee20008000004 */
[----:B------:R-:W-:Y:S01]  /*aa30*/  NOP ;  /* 0x0000000000007918 */ /* 0x000fe20000000000 */
[C---:B-1----:R-:W-:Y:S01]  /*aa40*/  LOP3.LUT R19, R28.reuse, 0x60, RZ, 0xc0, !PT ;  /* 0x000000601c137812 */ /* 0x042fe200078ec0ff */
[----:B0-----:R-:W-:Y:S01]  /*aa50*/  FMUL R18, R11, UR68 ;  /* 0x000000440b127c20 */ /* 0x001fe20008400000 */
[----:B------:R-:W-:Y:S01]  /*aa60*/  LOP3.LUT R11, R28, 0x10, RZ, 0xc0, !PT ;  /* 0x000000101c0b7812 */ /* 0x000fe200078ec0ff */
[----:B------:R-:W-:Y:S01]  /*aa70*/  FMUL R4, R4, UR68 ;  /* 0x0000004404047c20 */ /* 0x000fe20008400000 */
[----:B------:R-:W-:Y:S01]  /*aa80*/  FMUL R5, R5, UR68 ;  /* 0x0000004405057c20 */ /* 0x000fe20008400000 */
[----:B------:R-:W-:Y:S01]  /*aa90*/  FMUL R6, R6, UR68 ;  /* 0x0000004406067c20 */ /* 0x000fe20008400000 */
[----:B------:R-:W-:Y:S01]  /*aaa0*/  SHF.R.U32.HI R11, RZ, 0x1, R11 ;  /* 0x00000001ff0b7819 */ /* 0x000fe2000001160b */
[----:B------:R-:W-:Y:S01]  /*aab0*/  FMUL R7, R7, UR68 ;  /* 0x0000004407077c20 */ /* 0x000fe20008400000 */
[----:B------:R-:W-:Y:S01]  /*aac0*/  FMUL R8, R8, UR68 ;  /* 0x0000004408087c20 */ /* 0x000fe20008400000 */
[----:B------:R-:W-:Y:S01]  /*aad0*/  FMUL R9, R9, UR68 ;  /* 0x0000004409097c20 */ /* 0x000fe20008400000 */
[----:B--2---:R-:W-:-:S02]  /*aae0*/  IMAD.SHL.U32 R12, R12, 0x40, RZ ;  /* 0x000000400c0c7824 */ /* 0x004fc400078e00ff */
[----:B------:R-:W-:Y:S01]  /*aaf0*/  FMUL R10, R10, UR68 ;  /* 0x000000440a0a7c20 */ /* 0x000fe20008400000 */
[----:B------:R-:W-:Y:S01]  /*ab00*/  IMAD.IADD R27, R11, 0x1, R27 ;  /* 0x000000010b1b7824 */ /* 0x000fe200078e021b */
[----:B------:R-:W-:-:S04]  /*ab10*/  LOP3.LUT R11, R28, 0xf, RZ, 0xc0, !PT ;  /* 0x0000000f1c0b7812 */ /* 0x000fc800078ec0ff */
[----:B------:R-:W-:Y:S02]  /*ab20*/  IADD3 R27, P1, PT, R27, R138, RZ ;  /* 0x0000008a1b1b7210 */ /* 0x000fe40007f3e0ff */
[----:B------:R-:W-:Y:S02]  /*ab30*/  LEA.HI R19, R19, R11, RZ, 0x1f ;  /* 0x0000000b13137211 */ /* 0x000fe400078ff8ff */
[C---:B------:R-:W-:Y:S01]  /*ab40*/  IADD3 R13, P2, PT, R27.reuse, 0x45, RZ ;  /* 0x000000451b0d7810 */ /* 0x040fe20007f5e0ff */
[----:B------:R-:W-:Y:S01]  /*ab50*/  IMAD.X R25, RZ, RZ, R139, P1 ;  /* 0x000000ffff197224 */ /* 0x000fe200008e068b */
[C---:B------:R-:W-:Y:S01]  /*ab60*/  IADD3 R11, P1, PT, R27.reuse, 0x43, RZ ;  /* 0x000000431b0b7810 */ /* 0x040fe20007f3e0ff */
[----:B------:R-:W-:Y:S01]  /*ab70*/  IMAD.IADD R16, R12, 0x1, R19 ;  /* 0x000000010c107824 */ /* 0x000fe200078e0213 */
[C---:B------:R-:W-:Y:S01]  /*ab80*/  IADD3 R12, P3, PT, R27.reuse, 0x44, RZ ;  /* 0x000000441b0c7810 */ /* 0x040fe20007f7e0ff */
[--C-:B------:R-:W-:Y:S01]  /*ab90*/  IMAD.X R21, RZ, RZ, R25.reuse, P2 ;  /* 0x000000ffff157224 */ /* 0x100fe200010e0619 */
[C---:B------:R-:W-:Y:S01]  /*aba0*/  IADD3 R22, P2, PT, R27.reuse, 0x47, RZ ;  /* 0x000000471b167810 */ /* 0x040fe20007f5e0ff */
[--C-:B------:R-:W-:Y:S01]  /*abb0*/  IMAD.X R24, RZ, RZ, R25.reuse, P1 ;  /* 0x000000ffff187224 */ /* 0x100fe200008e0619 */
[C---:B------:R-:W-:Y:S01]  /*abc0*/  IADD3 R15, P1, PT, R27.reuse, 0x46, RZ ;  /* 0x000000461b0f7810 */ /* 0x040fe20007f3e0ff */
[----:B------:R-:W-:Y:S01]  /*abd0*/  IMAD.X R23, RZ, RZ, R25, P3 ;  /* 0x000000ffff177224 */ /* 0x000fe200018e0619 */
[----:B------:R-:W-:Y:S01]  /*abe0*/  IADD3 R17, P3, PT, R27, 0x40, RZ ;  /* 0x000000401b117810 */ /* 0x000fe20007f7e0ff */
[----:B------:R-:W-:-:S02]  /*abf0*/  IMAD.SHL.U32 R19, R19, 0x8, RZ ;  /* 0x0000000813137824 */ /* 0x000fc400078e00ff */
[--C-:B------:R-:W-:Y:S01]  /*ac00*/  IMAD.X R20, RZ, RZ, R25.reuse, P1 ;  /* 0x000000ffff147224 */ /* 0x100fe200008e0619 */
[CC--:B------:R-:W-:Y:S01]  /*ac10*/  ISETP.GT.U32.AND P1, PT, R17.reuse, R16.reuse, PT ;  /* 0x000000101100720c */ /* 0x0c0fe20003f24070 */
[--C-:B------:R-:W-:Y:S01]  /*ac20*/  IMAD.X R26, RZ, RZ, R25.reuse, P3 ;  /* 0x000000ffff1a7224 */ /* 0x100fe200018e0619 */
[----:B------:R-:W-:Y:S01]  /*ac30*/  ISETP.GE.U32.AND P3, PT, R17, R16, PT ;  /* 0x000000101100720c */ /* 0x000fe20003f66070 */
[--C-:B------:R-:W-:Y:S01]  /*ac40*/  IMAD.X R17, RZ, RZ, R25.reuse, P2 ;  /* 0x000000ffff117224 */ /* 0x100fe200010e0619 */
[----:B------:R-:W-:Y:S02]  /*ac50*/  IADD3 R27, P2, PT, R27, 0x42, RZ ;  /* 0x000000421b1b7810 */ /* 0x000fe40007f5e0ff */
[C---:B------:R-:W-:Y:S02]  /*ac60*/  ISETP.GT.U32.AND.EX P1, PT, R26.reuse, RZ, PT, P1 ;  /* 0x000000ff1a00720c */ /* 0x040fe40003f24110 */
[----:B------:R-:W-:Y:S01]  /*ac70*/  ISETP.GE.U32.AND.EX P3, PT, R26, RZ, PT, P3 ;  /* 0x000000ff1a00720c */ /* 0x000fe20003f66130 */
[----:B------:R-:W-:Y:S01]  /*ac80*/  IMAD.X R25, RZ, RZ, R25, P2 ;  /* 0x000000ffff197224 */ /* 0x000fe200010e0619 */
[----:B------:R-:W-:-:S02]  /*ac90*/  FSEL R4, R4, -INF , !P1 ;  /* 0xff80000004047808 */ /* 0x000fc40004800000 */
[-C--:B------:R-:W-:Y:S02]  /*aca0*/  ISETP.GT.U32.AND P2, PT, R27, R16.reuse, PT ;  /* 0x000000101b00720c */ /* 0x080fe40003f44070 */
[-C--:B------:R-:W-:Y:S02]  /*acb0*/  ISETP.GT.U32.AND P1, PT, R11, R16.reuse, PT ;  /* 0x000000100b00720c */ /* 0x080fe40003f24070 */
[----:B------:R-:W-:Y:S02]  /*acc0*/  FSEL R5, R5, -INF , !P3 ;  /* 0xff80000005057808 */ /* 0x000fe40005800000 */
[----:B------:R-:W-:Y:S02]  /*acd0*/  ISETP.GT.U32.AND P3, PT, R12, R16, PT ;  /* 0x000000100c00720c */ /* 0x000fe40003f64070 */
[----:B------:R-:W-:Y:S02]  /*ace0*/  ISETP.GT.U32.AND.EX P2, PT, R25, RZ, PT, P2 ;  /* 0x000000ff1900720c */ /* 0x000fe40003f44120 */
[----:B------:R-:W-:-:S02]  /*acf0*/  ISETP.GT.U32.AND.EX P1, PT, R24, RZ, PT, P1 ;  /* 0x000000ff1800720c */ /* 0x000fc40003f24110 */
[----:B------:R-:W-:Y:S02]  /*ad00*/  ISETP.GT.U32.AND.EX P3, PT, R23, RZ, PT, P3 ;  /* 0x000000ff1700720c */ /* 0x000fe40003f64130 */
[----:B------:R-:W-:Y:S02]  /*ad10*/  FSEL R6, R6, -INF , !P2 ;  /* 0xff80000006067808 */ /* 0x000fe40005000000 */
[----:B------:R-:W-:Y:S02]  /*ad20*/  FSEL R7, R7, -INF , !P1 ;  /* 0xff80000007077808 */ /* 0x000fe40004800000 */
[-C--:B------:R-:W-:Y:S02]  /*ad30*/  ISETP.GT.U32.AND P2, PT, R13, R16.reuse, PT ;  /* 0x000000100d00720c */ /* 0x080fe40003f44070 */
[----:B------:R-:W-:Y:S02]  /*ad40*/  ISETP.GT.U32.AND P1, PT, R15, R16, PT ;  /* 0x000000100f00720c */ /* 0x000fe40003f24070 */
[----:B------:R-:W-:-:S02]  /*ad50*/  FSEL R8, R8, -INF , !P3 ;  /* 0xff80000008087808 */ /* 0x000fc40005800000 */
[----:B------:R-:W-:Y:S02]  /*ad60*/  ISETP.GT.U32.AND P3, PT, R22, R16, PT ;  /* 0x000000101600720c */ /* 0x000fe40003f64070 */
[----:B------:R-:W-:Y:S02]  /*ad70*/  ISETP.GT.U32.AND.EX P2, PT, R21, RZ, PT, P2 ;  /* 0x000000ff1500720c */ /* 0x000fe40003f44120 */
[----:B------:R-:W-:Y:S02]  /*ad80*/  ISETP.GT.U32.AND.EX P1, PT, R20, RZ, PT, P1 ;  /* 0x000000ff1400720c */ /* 0x000fe40003f24110 */
[----:B------:R-:W-:Y:S02]  /*ad90*/  FMNMX3 R11, R4, R5, R6, !PT ;  /* 0x00000005040b7276 */ /* 0x000fe40007800006 */
[----:B------:R-:W-:Y:S02]  /*ada0*/  ISETP.GT.U32.AND.EX P3, PT, R17, RZ, PT, P3 ;  /* 0x000000ff1100720c */ /* 0x000fe40003f64130 */
[----:B------:R-:W-:-:S02]  /*adb0*/  FSEL R9, R9, -INF , !P2 ;  /* 0xff80000009097808 */ /* 0x000fc40005000000 */
[----:B------:R-:W-:Y:S02]  /*adc0*/  FSEL R12, R10, -INF , !P1 ;  /* 0xff8000000a0c7808 */ /* 0x000fe40004800000 */
[----:B------:R-:W-:Y:S02]  /*add0*/  FMNMX3 R11, R11, R7, R8, !PT ;  /* 0x000000070b0b7276 */ /* 0x000fe40007800008 */
[----:B------:R-:W-:Y:S02]  /*ade0*/  FSEL R18, R18, -INF , !P3 ;  /* 0xff80000012127808 */ /* 0x000fe40005800000 */
[----:B------:R-:W-:Y:S02]  /*adf0*/  FMNMX3 R10, R11, R9, R12, !PT ;  /* 0x000000090b0a7276 */ /* 0x000fe4000780000c */
[----:B------:R-:W-:Y:S02]  /*ae00*/  LOP3.LUT R16, R28, 0xff, RZ, 0xc0, !PT ;  /* 0x000000ff1c107812 */ /* 0x000fe400078ec0ff */
[----:B------:R-:W-:-:S02]  /*ae10*/  FMNMX R10, R18, R10, !PT ;  /* 0x0000000a120a7209 */ /* 0x000fc40007800000 */
[----:B------:R-:W-:Y:S02]  /*ae20*/  SHF.R.U32.HI R15, RZ, 0x5, R16 ;  /* 0x00000005ff0f7819 */ /* 0x000fe40000011610 */
[----:B------:R-:W-:Y:S01]  /*ae30*/  LEA R16, R16, UR4, 0x2 ;  /* 0x0000000410107c11 */ /* 0x000fe2000f8e10ff */
[----:B------:R-:W0:Y:S01]  /*ae40*/  SHFL.BFLY PT, R11, R10, 0x10, 0x1f ;  /* 0x0e001f000a0b7f89 */ /* 0x000e2200000e0000 */
[----:B------:R-:W-:Y:S02]  /*ae50*/  LOP3.LUT R15, R19, 0x4, R15, 0xf8, !PT ;  /* 0x00000004130f7812 */ /* 0x000fe400078ef80f */
[----:B0-----:R-:W-:-:S05]  /*ae60*/  FMNMX R11, R10, R11, !PT ;  /* 0x0000000b0a0b7209 */ /* 0x001fca0007800000 */
[----:B---3--:R-:W-:Y:S01]  /*ae70*/  @!P5 STS [R15+UR4+0xc000], R11 ;  /* 0x00c0000b0f00d988 */ /* 0x008fe20008000804 */
[----:B------:R-:W-:Y:S06]  /*ae80*/  BAR.SYNC.DEFER_BLOCKING 0x0 ;  /* 0x0000000000007b1d */ /* 0x000fec0000010000 */
[----:B------:R-:W0:Y:S04]  /*ae90*/  @!P6 LDS R143, [R16+0xc000] ;  /* 0x00c00000108fe984 */ /* 0x000e280000000800 */
[----:B0-----:R-:W0:Y:S02]  /*aea0*/  SHFL.BFLY PT, R10, R143, 0x1, 0x1f ;  /* 0x0c201f008f0a7f89 */ /* 0x001e2400000e0000 */
[----:B0-----:R-:W-:-:S05]  /*aeb0*/  FMNMX R10, R143, R10, !PT ;  /* 0x0000000a8f0a7209 */ /* 0x001fca0007800000 */
[----:B------:R-:W-:Y:S01]  /*aec0*/  @P0 STS [R16+0xc000], R10 ;  /* 0x00c0000a10000388 */ /* 0x000fe20000000800 */
[----:B------:R-:W-:Y:S06]  /*aed0*/  BAR.SYNC.DEFER_BLOCKING 0x0 ;  /* 0x0000000000007b1d */ /* 0x000fec0000010000 */
[----:B------:R-:W0:Y:S02]  /*aee0*/  LDS R133, [R19+UR4+0xc000] ;  /* 0x00c0000413857984 */ /* 0x000e240008000800 */
[----:B0-----:R-:W-:-:S05]  /*aef0*/  FMNMX R133, R133, R0, !PT ;  /* 0x0000000085857209 */ /* 0x001fca0007800000 */
[--C-:B------:R-:W-:Y:S01]  /*af00*/  FADD R11, R4, -R133.reuse ;  /* 0x80000085040b7221 */ /* 0x100fe20000000000 */
[--C-:B------:R-:W-:Y:S01]  /*af10*/  FADD R5, R5, -R133.reuse ;  /* 0x8000008505057221 */ /* 0x100fe20000000000 */
[--C-:B------:R-:W-:Y:S01]  /*af20*/  FADD R6, R6, -R133.reuse ;  /* 0x8000008506067221 */ /* 0x100fe20000000000 */
[--C-:B------:R-:W-:Y:S01]  /*af30*/  FADD R7, R7, -R133.reuse ;  /* 0x8000008507077221 */ /* 0x100fe20000000000 */
[----:B------:R-:W-:Y:S01]  /*af40*/  FMUL R11, R11, 1.4426950216293334961 ;  /* 0x3fb8aa3b0b0b7820 */ /* 0x000fe20000400000 */
[----:B------:R-:W-:Y:S01]  /*af50*/  FMUL R5, R5, 1.4426950216293334961 ;  /* 0x3fb8aa3b05057820 */ /* 0x000fe20000400000 */
[----:B------:R-:W-:Y:S01]  /*af60*/  FMUL R4, R6, 1.4426950216293334961 ;  /* 0x3fb8aa3b06047820 */ /* 0x000fe20000400000 */
[----:B------:R-:W-:Y:S01]  /*af70*/  FMUL R6, R7, 1.4426950216293334961 ;  /* 0x3fb8aa3b07067820 */ /* 0x000fe20000400000 */
[--C-:B------:R-:W-:Y:S01]  /*af80*/  FADD R8, R8, -R133.reuse ;  /* 0x8000008508087221 */ /* 0x100fe20000000000 */
[----:B------:R0:W-:Y:S01]  /*af90*/  MUFU.EX2 R10, R5 ;  /* 0x00000005000a7308 */ /* 0x0001e20000000800 */
[--C-:B------:R-:W-:Y:S01]  /*afa0*/  FADD R12, R12, -R133.reuse ;  /* 0x800000850c0c7221 */ /* 0x100fe20000000000 */
[----:B------:R-:W-:Y:S01]  /*afb0*/  FADD R13, R18, -R133 ;  /* 0x80000085120d7221 */ /* 0x000fe20000000000 */
[----:B------:R-:W-:-:S02]  /*afc0*/  FMUL R8, R8, 1.4426950216293334961 ;  /* 0x3fb8aa3b08087820 */ /* 0x000fc40000400000 */
[----:B------:R-:W-:Y:S01]  /*afd0*/  FMUL R12, R12, 1.4426950216293334961 ;  /* 0x3fb8aa3b0c0c7820 */ /* 0x000fe20000400000 */
[----:B------:R-:W-:Y:S02]  /*afe0*/  FMUL R13, R13, 1.4426950216293334961 ;  /* 0x3fb8aa3b0d0d7820 */ /* 0x000fe40000400000 */
[----:B------:R-:W1:Y:S01]  /*aff0*/  MUFU.EX2 R11, R11 ;  /* 0x0000000b000b7308 */ /* 0x000e620000000800 */
[----:B0-----:R-:W-:-:S04]  /*b000*/  FADD R5, R9, -R133 ;  /* 0x8000008509057221 */ /* 0x001fc80000000000 */
[----:B------:R-:W-:-:S03]  /*b010*/  FMUL R5, R5, 1.4426950216293334961 ;  /* 0x3fb8aa3b05057820 */ /* 0x000fc60000400000 */
[----:B------:R-:W0:Y:S08]  /*b020*/  MUFU.EX2 R4, R4 ;  /* 0x0000000400047308 */ /* 0x000e300000000800 */
[----:B------:R-:W2:Y:S08]  /*b030*/  MUFU.EX2 R6, R6 ;  /* 0x0000000600067308 */ /* 0x000eb00000000800 */
[----:B------:R-:W3:Y:S08]  /*b040*/  MUFU.EX2 R9, R8 ;  /* 0x0000000800097308 */ /* 0x000ef00000000800 */
[----:B------:R1:W4:Y:S08]  /*b050*/  MUFU.EX2 R8, R5 ;  /* 0x0000000500087308 */ /* 0x0003300000000800 */
[----:B------:R-:W5:Y:S01]  /*b060*/  MUFU.EX2 R12, R12 ;  /* 0x0000000c000c7308 */ /* 0x000f620000000800 */
[----:B-1----:R-:W-:-:S04]  /*b070*/  FADD R5, R11, R10 ;  /* 0x0000000a0b057221 */ /* 0x002fc80000000000 */
[----:B0-----:R-:W-:-:S03]  /*b080*/  FADD R5, R4, R5 ;  /* 0x0000000504057221 */ /* 0x001fc60000000000 */
[----:B------:R-:W0:Y:S01]  /*b090*/  MUFU.EX2 R13, R13 ;  /* 0x0000000d000d7308 */ /* 0x000e220000000800 */
[----:B--2---:R-:W-:-:S04]  /*b0a0*/  FADD R5, R6, R5 ;  /* 0x0000000506057221 */ /* 0x004fc80000000000 */
[----:B---3--:R-:W-:-:S04]  /*b0b0*/  FADD R5, R9, R5 ;  /* 0x0000000509057221 */ /* 0x008fc80000000000 */
[----:B----4-:R-:W-:-:S04]  /*b0c0*/  FADD R5, R8, R5 ;  /* 0x0000000508057221 */ /* 0x010fc80000000000 */
[----:B-----5:R-:W-:-:S04]  /*b0d0*/  FADD R5, R12, R5 ;  /* 0x000000050c057221 */ /* 0x020fc80000000000 */
[----:B0-----:R-:W-:-:S05]  /*b0e0*/  FADD R5, R13, R5 ;  /* 0x000000050d057221 */ /* 0x001fca0000000000 */
[----:B------:R-:W0:Y:S02]  /*b0f0*/  SHFL.BFLY PT, R7, R5, 0x10, 0x1f ;  /* 0x0e001f0005077f89 */ /* 0x000e2400000e0000 */
[----:B0-----:R-:W-:Y:S01]  /*b100*/  FADD R7, R5, R7 ;  /* 0x0000000705077221 */ /* 0x001fe20000000000 */
[----:B------:R-:W-:Y:S06]  /*b110*/  BAR.SYNC.DEFER_BLOCKING 0x0 ;  /* 0x0000000000007b1d */ /* 0x000fec0000010000 */
[----:B------:R-:W-:Y:S02]  /*b120*/  @!P5 STS [R15+UR4+0xc000], R7 ;  /* 0x00c000070f00d988 */ /* 0x000fe40008000804 */
[----:B------:R-:W-:Y:S06]  /*b130*/  BAR.SYNC.DEFER_BLOCKING 0x0 ;  /* 0x0000000000007b1d */ /* 0x000fec0000010000 */
[----:B------:R-:W0:Y:S04]  /*b140*/  @!P6 LDS R142, [R16+0xc000] ;  /* 0x00c00000108ee984 */ /* 0x000e280000000800 */
[----:B0-----:R-:W0:Y:S02]  /*b150*/  SHFL.BFLY PT, R5, R142, 0x1, 0x1f ;  /* 0x0c201f008e057f89 */ /* 0x001e2400000e0000 */
[----:B0-----:R-:W-:-:S05]  /*b160*/  FADD R5, R142, R5 ;  /* 0x000000058e057221 */ /* 0x001fca0000000000 */
[----:B------:R-:W-:Y:S01]  /*b170*/  @P0 STS [R16+0xc000], R5 ;  /* 0x00c0000510000388 */ /* 0x000fe20000000800 */
[----:B------:R-:W-:Y:S06]  /*b180*/  BAR.SYNC.DEFER_BLOCKING 0x0 ;  /* 0x0000000000007b1d */ /* 0x000fec0000010000 */
[----:B------:R-:W0:Y:S01]  /*b190*/  LDS R5, [R19+UR4+0xc000] ;  /* 0x00c0000413057984 */ /* 0x000e220008000800 */
[----:B------:R-:W1:Y:S03]  /*b1a0*/  SYNCS.PHASECHK.TRANS64.TRYWAIT P1, [R140+URZ], R14 ;  /* 0x0000000e8c0075a7 */ /* 0x000e6600080211ff */
[----:B0-----:R0:W-:Y:S01]  /*b1b0*/  STL [R1+0x240], R5 ;  /* 0x0002400501007387 */ /* 0x0011e20000100800 */
[----:B-1----:R-:W-:Y:S05]  /*b1c0*/  @!P1 BRA `(.L_x_17) ;  /* 0x0000008400749947 */ /* 0x002fea0003800000 */
.L_x_25:
[----:B------:R-:W2:Y:S04]  /*b1d0*/  LDL.64 R18, [R1+0x48] ;  /* 0x0000480001127983 */ /* 0x000ea80000100a00 */
[----:B------:R-:W3:Y:S04]  /*b1e0*/  LDL.64 R36, [R1+0x40] ;  /* 0x0000400001247983 */ /* 0x000ee80000100a00 */
[----:B------:R-:W4:Y:S04]  /*b1f0*/  LDL.64 R20, [R1+0x38] ;  /* 0x0000380001147983 */ /* 0x000f280000100a00 */
[----:B------:R-:W5:Y:S04]  /*b200*/  LDL.64 R34, [R1+0x30] ;  /* 0x0000300001227983 */ /* 0x000f680000100a00 */
[----:B------:R-:W5:Y:S04]  /*b210*/  LDL.64 R22, [R1+0x28] ;  /* 0x0000280001167983 */ /* 0x000f680000100a00 */
[----:B------:R-:W5:Y:S04]  /*b220*/  LDL.64 R32, [R1+0x20] ;  /* 0x0000200001207983 */ /* 0x000f680000100a00 */
[----:B------:R-:W5:Y:S04]  /*b230*/  LDL.64 R24, [R1+0x18] ;  /* 0x0000180001187983 */ /* 0x000f680000100a00 */
[----:B------:R-:W5:Y:S04]  /*b240*/  LDL.64 R30, [R1+0x10] ;  /* 0x00001000011e7983 */ /* 0x000f680000100a00 */
[----:B------:R-:W5:Y:S04]  /*b250*/  LDL.64 R26, [R1+0x8] ;  /* 0x00000800011a7983 */ /* 0x000f680000100a00 */
[----:B------:R-:W5:Y:S01]  /*b260*/  LDL.64 R28, [R1] ;  /* 0x00000000011c7983 */ /* 0x000f620000100a00 */
[----:B------:R-:W-:Y:S01]  /*b270*/  SHF.R.S32.HI R7, RZ, 0x1f, R2 ;  /* 0x0000001fff077819 */ /* 0x000fe20000011402 */
[----:B------:R-:W-:Y:S01]  /*b280*/  ULEA UR68, UR72, UR4, 0x3 ;  /* 0x0000000448447291 */ /* 0x000fe2000f8e18ff */
[----:B------:R-:W1:Y:S01]  /*b290*/  S2R R81, SR_TID.X ;  /* 0x0000000000517919 */ /* 0x000e620000002100 */
[----:B------:R-:W-:-:S02]  /*b2a0*/  F2FP.SATFINITE.E4M3.F32.PACK_AB_MERGE_C R4, R6, R4, RZ ;  /* 0x000000040604723e */ /* 0x000fc400048070ff */
[----:B------:R-:W-:Y:S01]  /*b2b0*/  F2FP.SATFINITE.E4M3.F32.PACK_AB_MERGE_C R12, R13, R12, RZ ;  /* 0x0000000c0d0c723e */ /* 0x000fe200048070ff */
[----:B------:R-:W-:Y:S01]  /*b2c0*/  FADD R0, -R133, R0 ;  /* 0x0000000085007221 */ /* 0x000fe20000000100 */
[C---:B--2---:R-:W-:Y:S01]  /*b2d0*/  IADD3 R16, P1, PT, R2.reuse, R18, RZ ;  /* 0x0000001202107210 */ /* 0x044fe20007f3e0ff */
[----:B------:R-:W-:Y:S01]  /*b2e0*/  UIADD3 UR68, UPT, UPT, UR68, 0x14800, URZ ;  /* 0x0001480044447890 */ /* 0x000fe2000fffe0ff */
[----:B---3--:R-:W-:-:S03]  /*b2f0*/  IADD3 R14, P2, PT, R2, R36, RZ ;  /* 0x00000024020e7210 */ /* 0x008fc60007f5e0ff */
[C---:B------:R-:W-:Y:S01]  /*b300*/  IMAD.X R17, R7.reuse, 0x1, R19, P1 ;  /* 0x0000000107117824 */ /* 0x040fe200008e0613 */
[----:B------:R-:W-:Y:S01]  /*b310*/  F2FP.SATFINITE.E4M3.F32.PACK_AB_MERGE_C R4, R10, R11, R4 ;  /* 0x0000000b0a04723e */ /* 0x000fe20004807004 */
[----:B------:R-:W-:Y:S01]  /*b320*/  FMUL R0, R0, 1.4426950216293334961 ;  /* 0x3fb8aa3b00007820 */ /* 0x000fe20000400000 */
[C---:B----4-:R-:W-:Y:S01]  /*b330*/  IADD3 R18, P1, PT, R2.reuse, R20, RZ ;  /* 0x0000001402127210 */ /* 0x050fe20007f3e0ff */
[C---:B------:R-:W-:Y:S01]  /*b340*/  IMAD.X R15, R7.reuse, 0x1, R37, P2 ;  /* 0x00000001070f7824 */ /* 0x040fe200010e0625 */
[----:B0-----:R0:W2:Y:S01]  /*b350*/  LDG.E.U8 R5, desc[UR10][R16.64] ;  /* 0x0000000a10057981 */ /* 0x0010a2000c1e1100 */
[----:B------:R-:W-:Y:S02]  /*b360*/  IMAD.U32 R140, RZ, RZ, UR68 ;  /* 0x00000044ff8c7e24 */ /* 0x000fe4000f8e00ff */
[----:B------:R-:W-:Y:S01]  /*b370*/  IMAD.X R19, R7, 0x1, R21, P1 ;  /* 0x0000000107137824 */ /* 0x000fe200008e0615 */
[----:B------:R-:W3:Y:S01]  /*b380*/  LDG.E.U8 R14, desc[UR10][R14.64] ;  /* 0x0000000a0e0e7981 */ /* 0x000ee2000c1e1100 */
[----:B-----5:R-:W-:-:S02]  /*b390*/  IADD3 R20, P1, PT, R2, R22, RZ ;  /* 0x0000001602147210 */ /* 0x020fc40007f3e0ff */
[----:B0-----:R-:W-:-:S03]  /*b3a0*/  IADD3 R16, P2, PT, R2, R34, RZ ;  /* 0x0000002202107210 */ /* 0x001fc60007f5e0ff */
[C---:B------:R-:W-:Y:S01]  /*b3b0*/  IMAD.X R21, R7.reuse, 0x1, R23, P1 ;  /* 0x0000000107157824 */ /* 0x040fe200008e0617 */
[----:B------:R0:W4:Y:S01]  /*b3c0*/  LDG.E.U8 R15, desc[UR10][R18.64] ;  /* 0x0000000a120f7981 */ /* 0x000122000c1e1100 */
[----:B------:R-:W-:Y:S01]  /*b3d0*/  IMAD.X R17, R7, 0x1, R35, P2 ;  /* 0x0000000107117824 */ /* 0x000fe200010e0623 */
[----:B------:R-:W-:-:S04]  /*b3e0*/  IADD3 R22, P1, PT, R2, R24, RZ ;  /* 0x0000001802167210 */ /* 0x000fc80007f3e0ff */
[----:B------:R-:W5:Y:S01]  /*b3f0*/  LDG.E.U8 R16, desc[UR10][R16.64] ;  /* 0x0000000a10107981 */ /* 0x000f62000c1e1100 */
[C---:B0-----:R-:W-:Y:S01]  /*b400*/  IADD3 R18, P2, PT, R2.reuse, R32, RZ ;  /* 0x0000002002127210 */ /* 0x041fe20007f5e0ff */
[----:B------:R-:W-:Y:S01]  /*b410*/  IMAD.X R23, R7, 0x1, R25, P1 ;  /* 0x0000000107177824 */ /* 0x000fe200008e0619 */
[----:B------:R-:W-:-:S03]  /*b420*/  IADD3 R24, P1, PT, R2, R26, RZ ;  /* 0x0000001a02187210 */ /* 0x000fc60007f3e0ff */
[C---:B------:R-:W-:Y:S01]  /*b430*/  IMAD.X R19, R7.reuse, 0x1, R33, P2 ;  /* 0x0000000107137824 */ /* 0x040fe200010e0621 */
[----:B------:R0:W2:Y:S01]  /*b440*/  LDG.E.U8 R17, desc[UR10][R20.64] ;  /* 0x0000000a14117981 */ /* 0x0000a2000c1e1100 */
[----:B------:R-:W-:-:S03]  /*b450*/  IMAD.X R25, R7, 0x1, R27, P1 ;  /* 0x0000000107197824 */ /* 0x000fc600008e061b */
[----:B------:R-:W2:Y:S01]  /*b460*/  LDG.E.U8 R18, desc[UR10][R18.64] ;  /* 0x0000000a12127981 */ /* 0x000ea2000c1e1100 */
[C---:B0-----:R-:W-:Y:S02]  /*b470*/  IADD3 R20, P2, PT, R2.reuse, R30, RZ ;  /* 0x0000001e02147210 */ /* 0x041fe40007f5e0ff */
[----:B------:R-:W-:Y:S01]  /*b480*/  IADD3 R26, P1, PT, R2, R250, RZ ;  /* 0x000000fa021a7210 */ /* 0x000fe20007f3e0ff */
[----:B------:R0:W2:Y:S02]  /*b490*/  LDG.E.U8 R19, desc[UR10][R22.64] ;  /* 0x0000000a16137981 */ /* 0x0000a4000c1e1100 */
[C---:B------:R-:W-:Y:S02]  /*b4a0*/  IMAD.X R21, R7.reuse, 0x1, R31, P2 ;  /* 0x0000000107157824 */ /* 0x040fe400010e061f */
[----:B------:R-:W-:-:S03]  /*b4b0*/  IMAD.X R27, R7, 0x1, R251, P1 ;  /* 0x00000001071b7824 */ /* 0x000fc600008e06fb */
[----:B------:R-:W2:Y:S01]  /*b4c0*/  LDG.E.U8 R20, desc[UR10][R20.64] ;  /* 0x0000000a14147981 */ /* 0x000ea2000c1e1100 */
[C---:B0-----:R-:W-:Y:S02]  /*b4d0*/  IADD3 R22, P2, PT, R2.reuse, R28, RZ ;  /* 0x0000001c02167210 */ /* 0x041fe40007f5e0ff */
        /* <DEDUP_REMOVED lines=41> */
[----:B0-----:R-:W-:-:S03]  /*b770*/  IADD3 R36, P2, PT, R2, R224, RZ ;  /* 0x000000e002247210 */ /* 0x001fc60007f5e0ff */
[----:B------:R0:W2:Y:S02]  /*b780*/  LDG.E.U8 R35, desc[UR10][R38.64] ;  /* 0x0000000a26237981 */ /* 0x0000a4000c1e1100 */
[----:B------:R-:W-:Y:S01]  /*b790*/  IMAD.X R37, R7, 0x1, R225, P2 ;  /* 0x0000000107257824 */ /* 0x000fe200010e06e1 */
[----:B------:R-:W-:-:S04]  /*b7a0*/  IADD3 R54, P2, PT, R2, R220, RZ ;  /* 0x000000dc02367210 */ /* 0x000fc80007f5e0ff */
[----:B------:R-:W2:Y:S01]  /*b7b0*/  LDG.E.U8 R36, desc[UR10][R36.64] ;  /* 0x0000000a24247981 */ /* 0x000ea2000c1e1100 */
[----:B0-----:R-:W-:Y:S01]  /*b7c0*/  IADD3 R38, P1, PT, R2, R218, RZ ;  /* 0x000000da02267210 */ /* 0x001fe20007f3e0ff */
[----:B------:R-:W-:-:S04]  /*b7d0*/  IMAD.X R55, R7, 0x1, R221, P2 ;  /* 0x0000000107377824 */ /* 0x000fc800010e06dd */
[----:B------:R-:W-:Y:S01]  /*b7e0*/  IMAD.X R39, R7, 0x1, R219, P1 ;  /* 0x0000000107277824 */ /* 0x000fe200008e06db */
[----:B------:R0:W3:Y:S01]  /*b7f0*/  LDG.E.U8 R37, desc[UR10][R40.64] ;  /* 0x0000000a28257981 */ /* 0x0000e2000c1e1100 */
[----:B------:R-:W-:-:S03]  /*b800*/  IADD3 R42, P1, PT, R2, R214, RZ ;  /* 0x000000d6022a7210 */ /* 0x000fc60007f3e0ff */
[----:B------:R1:W4:Y:S04]  /*b810*/  LDG.E.U8 R45, desc[UR10][R38.64] ;  /* 0x0000000a262d7981 */ /* 0x000328000c1e1100 */
[----:B------:R-:W4:Y:S01]  /*b820*/  LDG.E.U8 R54, desc[UR10][R54.64] ;  /* 0x0000000a36367981 */ /* 0x000f22000c1e1100 */
[----:B0-----:R-:W-:Y:S01]  /*b830*/  IADD3 R40, P2, PT, R2, R216, RZ ;  /* 0x000000d802287210 */ /* 0x001fe20007f5e0ff */
[----:B------:R-:W-:-:S04]  /*b840*/  IMAD.X R43, R7, 0x1, R215, P1 ;  /* 0x00000001072b7824 */ /* 0x000fc800008e06d7 */
[C---:B------:R-:W-:Y:S01]  /*b850*/  IMAD.X R41, R7.reuse, 0x1, R217, P2 ;  /* 0x0000000107297824 */ /* 0x040fe200010e06d9 */
[C---:B-1----:R-:W-:Y:S01]  /*b860*/  IADD3 R38, P2, PT, R2.reuse, R212, RZ ;  /* 0x000000d402267210 */ /* 0x042fe20007f5e0ff */
[----:B------:R-:W5:Y:S04]  /*b870*/  LDG.E.U8 R43, desc[UR10][R42.64] ;  /* 0x0000000a2a2b7981 */ /* 0x000f68000c1e1100 */
[----:B------:R0:W5:Y:S01]  /*b880*/  LDG.E.U8 R44, desc[UR10][R40.64] ;  /* 0x0000000a282c7981 */ /* 0x000162000c1e1100 */
[----:B------:R-:W-:Y:S01]  /*b890*/  IMAD.X R39, R7, 0x1, R213, P2 ;  /* 0x0000000107277824 */ /* 0x000fe200010e06d5 */
[----:B------:R-:W-:-:S04]  /*b8a0*/  IADD3 R46, P2, PT, R2, R208, RZ ;  /* 0x000000d0022e7210 */ /* 0x000fc80007f5e0ff */
[----:B------:R1:W5:Y:S01]  /*b8b0*/  LDG.E.U8 R42, desc[UR10][R38.64] ;  /* 0x0000000a262a7981 */ /* 0x000362000c1e1100 */
[C---:B0-----:R-:W-:Y:S01]  /*b8c0*/  IADD3 R40, P1, PT, R2.reuse, R210, RZ ;  /* 0x000000d202287210 */ /* 0x041fe20007f3e0ff */
[----:B------:R-:W-:Y:S01]  /*b8d0*/  IMAD.X R47, R7, 0x1, R209, P2 ;  /* 0x00000001072f7824 */ /* 0x000fe200010e06d1 */
[----:B------:R-:W-:-:S03]  /*b8e0*/  IADD3 R48, P2, PT, R2, R204, RZ ;  /* 0x000000cc02307210 */ /* 0x000fc60007f5e0ff */
[C---:B------:R-:W-:Y:S01]  /*b8f0*/  IMAD.X R41, R7.reuse, 0x1, R211, P1 ;  /* 0x0000000107297824 */ /* 0x040fe200008e06d3 */
[----:B-1----:R-:W-:Y:S01]  /*b900*/  IADD3 R38, P1, PT, R2, R206, RZ ;  /* 0x000000ce02267210 */ /* 0x002fe20007f3e0ff */
[----:B------:R-:W-:-:S04]  /*b910*/  IMAD.X R49, R7, 0x1, R205, P2 ;  /* 0x0000000107317824 */ /* 0x000fc800010e06cd */
[----:B------:R-:W5:Y:S01]  /*b920*/  LDG.E.U8 R41, desc[UR10][R40.64] ;  /* 0x0000000a28297981 */ /* 0x000f62000c1e1100 */
[----:B------:R-:W-:Y:S01]  /*b930*/  IMAD.X R39, R7, 0x1, R207, P1 ;  /* 0x0000000107277824 */ /* 0x000fe200008e06cf */
[----:B------:R-:W-:-:S05]  /*b940*/  IADD3 R50, P2, PT, R2, R200, RZ ;  /* 0x000000c802327210 */ /* 0x000fca0007f5e0ff */
[----:B------:R-:W5:Y:S04]  /*b950*/  LDG.E.U8 R39, desc[UR10][R38.64] ;  /* 0x0000000a26277981 */ /* 0x000f68000c1e1100 */
[----:B------:R0:W5:Y:S01]  /*b960*/  LDG.E.U8 R40, desc[UR10][R46.64] ;  /* 0x0000000a2e287981 */ /* 0x000162000c1e1100 */
[----:B------:R-:W-:-:S03]  /*b970*/  IMAD.X R51, R7, 0x1, R201, P2 ;  /* 0x0000000107337824 */ /* 0x000fc600010e06c9 */
[----:B------:R1:W5:Y:S01]  /*b980*/  LDG.E.U8 R38, desc[UR10][R48.64] ;  /* 0x0000000a30267981 */ /* 0x000362000c1e1100 */
[----:B0-----:R-:W-:-:S03]  /*b990*/  IADD3 R46, P1, PT, R2, R202, RZ ;  /* 0x000000ca022e7210 */ /* 0x001fc60007f3e0ff */
[----:B------:R0:W5:Y:S02]  /*b9a0*/  LDG.E.U8 R56, desc[UR10][R50.64] ;  /* 0x0000000a32387981 */ /* 0x000164000c1e1100 */
[----:B------:R-:W-:Y:S01]  /*b9b0*/  IMAD.X R47, R7, 0x1, R203, P1 ;  /* 0x00000001072f7824 */ /* 0x000fe200008e06cb */
[----:B-1----:R-:W-:-:S04]  /*b9c0*/  IADD3 R48, P1, PT, R2, R198, RZ ;  /* 0x000000c602307210 */ /* 0x002fc80007f3e0ff */
[----:B------:R1:W5:Y:S01]  /*b9d0*/  LDG.E.U8 R55, desc[UR10][R46.64] ;  /* 0x0000000a2e377981 */ /* 0x000362000c1e1100 */
[----:B------:R-:W-:Y:S01]  /*b9e0*/  IMAD.X R49, R7, 0x1, R199, P1 ;  /* 0x0000000107317824 */ /* 0x000fe200008e06c7 */
[----:B0-----:R-:W-:-:S04]  /*b9f0*/  IADD3 R50, P1, PT, R2, R194, RZ ;  /* 0x000000c202327210 */ /* 0x001fc80007f3e0ff */
[----:B------:R0:W5:Y:S01]  /*ba00*/  LDG.E.U8 R57, desc[UR10][R48.64] ;  /* 0x0000000a30397981 */ /* 0x000162000c1e1100 */
[----:B-1----:R-:W-:-:S05]  /*ba10*/  IADD3 R46, P2, PT, R2, R196, RZ ;  /* 0x000000c4022e7210 */ /* 0x002fca0007f5e0ff */
[C---:B------:R-:W-:Y:S01]  /*ba20*/  IMAD.X R47, R7.reuse, 0x1, R197, P2 ;  /* 0x00000001072f7824 */ /* 0x040fe200010e06c5 */
[----:B0-----:R-:W-:Y:S01]  /*ba30*/  IADD3 R48, P2, PT, R2, R192, RZ ;  /* 0x000000c002307210 */ /* 0x001fe20007f5e0ff */
[----:B------:R-:W-:-:S03]  /*ba40*/  IMAD.X R51, R7, 0x1, R195, P1 ;  /* 0x0000000107337824 */ /* 0x000fc600008e06c3 */
[----:B------:R0:W5:Y:S01]  /*ba50*/  LDG.E.U8 R58, desc[UR10][R46.64] ;  /* 0x0000000a2e3a7981 */ /* 0x000162000c1e1100 */
[----:B------:R-:W-:-:S03]  /*ba60*/  IMAD.X R49, R7, 0x1, R193, P2 ;  /* 0x0000000107317824 */ /* 0x000fc600010e06c1 */
[----:B------:R1:W5:Y:S04]  /*ba70*/  LDG.E.U8 R59, desc[UR10][R50.64] ;  /* 0x0000000a323b7981 */ /* 0x000368000c1e1100 */
[----:B------:R1:W5:Y:S01]  /*ba80*/  LDG.E.U8 R60, desc[UR10][R48.64] ;  /* 0x0000000a303c7981 */ /* 0x000362000c1e1100 */
[C---:B0-----:R-:W-:Y:S02]  /*ba90*/  IADD3 R46, P1, PT, R2.reuse, R190, RZ ;  /* 0x000000be022e7210 */ /* 0x041fe40007f3e0ff */
[----:B-1----:R-:W-:-:S03]  /*baa0*/  IADD3 R50, P2, PT, R2, R188, RZ ;  /* 0x000000bc02327210 */ /* 0x002fc60007f5e0ff */
[C---:B------:R-:W-:Y:S01]  /*bab0*/  IMAD.X R47, R7.reuse, 0x1, R191, P1 ;  /* 0x00000001072f7824 */ /* 0x040fe200008e06bf */
[----:B------:R-:W-:Y:S01]  /*bac0*/  IADD3 R48, P1, PT, R2, R186, RZ ;  /* 0x000000ba02307210 */ /* 0x000fe20007f3e0ff */
        /* <DEDUP_REMOVED lines=47> */
[C---:B------:R-:W-:Y:S01]  /*bdc0*/  IMAD.X R49, R7.reuse, 0x1, R157, P2 ;  /* 0x0000000107317824 */ /* 0x040fe200010e069d */
[C---:B------:R-:W-:Y:S02]  /*bdd0*/  IADD3 R52, P2, PT, R2.reuse, R152, RZ ;  /* 0x0000009802347210 */ /* 0x040fe40007f5e0ff */
[----:B------:R1:W5:Y:S01]  /*bde0*/  LDG.E.U8 R77, desc[UR10][R50.64] ;  /* 0x0000000a324d7981 */ /* 0x000362000c1e1100 */
[C---:B0-----:R-:W-:Y:S02]  /*bdf0*/  IADD3 R46, P1, PT, R2.reuse, R154, RZ ;  /* 0x0000009a022e7210 */ /* 0x041fe40007f3e0ff */
[C---:B------:R-:W-:Y:S01]  /*be00*/  IMAD.X R53, R7.reuse, 0x1, R153, P2 ;  /* 0x0000000107357824 */ /* 0x040fe200010e0699 */
[----:B------:R0:W5:Y:S02]  /*be10*/  LDG.E.U8 R78, desc[UR10][R48.64] ;  /* 0x0000000a304e7981 */ /* 0x000164000c1e1100 */
[C---:B------:R-:W-:Y:S01]  /*be20*/  IMAD.X R47, R7.reuse, 0x1, R155, P1 ;  /* 0x00000001072f7824 */ /* 0x040fe200008e069b */
[C---:B-1----:R-:W-:Y:S01]  /*be30*/  IADD3 R50, P1, PT, R2.reuse, R150, RZ ;  /* 0x0000009602327210 */ /* 0x042fe20007f3e0ff */
[----:B------:R1:W5:Y:S04]  /*be40*/  LDG.E.U8 R80, desc[UR10][R52.64] ;  /* 0x0000000a34507981 */ /* 0x000368000c1e1100 */
[----:B------:R1:W5:Y:S01]  /*be50*/  LDG.E.U8 R79, desc[UR10][R46.64] ;  /* 0x0000000a2e4f7981 */ /* 0x000362000c1e1100 */
[----:B------:R-:W-:Y:S01]  /*be60*/  IMAD.X R51, R7, 0x1, R151, P1 ;  /* 0x0000000107337824 */ /* 0x000fe200008e0697 */
[----:B0-----:R-:W-:-:S02]  /*be70*/  IADD3 R48, P3, PT, R2, R148, RZ ;  /* 0x0000009402307210 */ /* 0x001fc40007f7e0ff */
[C---:B-1----:R-:W-:Y:S02]  /*be80*/  IADD3 R52, P1, PT, R2.reuse, R144, RZ ;  /* 0x0000009002347210 */ /* 0x042fe40007f3e0ff */
[----:B------:R-:W-:Y:S01]  /*be90*/  IADD3 R46, P2, PT, R2, R146, RZ ;  /* 0x00000092022e7210 */ /* 0x000fe20007f5e0ff */
[C---:B------:R-:W-:Y:S01]  /*bea0*/  IMAD.X R49, R7.reuse, 0x1, R149, P3 ;  /* 0x0000000107317824 */ /* 0x040fe200018e0695 */
[----:B------:R-:W5:Y:S01]  /*beb0*/  LDG.E.U8 R50, desc[UR10][R50.64] ;  /* 0x0000000a32327981 */ /* 0x000f62000c1e1100 */
[C---:B------:R-:W-:Y:S02]  /*bec0*/  IMAD.X R53, R7.reuse, 0x1, R145, P1 ;  /* 0x0000000107357824 */ /* 0x040fe400008e0691 */
[----:B------:R-:W-:Y:S01]  /*bed0*/  IMAD.X R47, R7, 0x1, R147, P2 ;  /* 0x00000001072f7824 */ /* 0x000fe200010e0693 */
[----:B------:R0:W5:Y:S04]  /*bee0*/  LDG.E.U8 R48, desc[UR10][R48.64] ;  /* 0x0000000a30307981 */ /* 0x000168000c1e1100 */
[----:B------:R1:W5:Y:S04]  /*bef0*/  LDG.E.U8 R46, desc[UR10][R46.64] ;  /* 0x0000000a2e2e7981 */ /* 0x000368000c1e1100 */
[----:B------:R-:W5:Y:S01]  /*bf00*/  LDG.E.U8 R52, desc[UR10][R52.64] ;  /* 0x0000000a34347981 */ /* 0x000f62000c1e1100 */
[----:B------:R-:W-:-:S04]  /*bf10*/  SHF.R.S32.HI R7, RZ, 0x2, R81 ;  /* 0x00000002ff077819 */ /* 0x000fc80000011451 */
[----:B------:R-:W-:Y:S02]  /*bf20*/  SGXT R7, R7, 0x1 ;  /* 0x000000010707781a */ /* 0x000fe40000000200 */
[----:B0-----:R-:W-:Y:S02]  /*bf30*/  LOP3.LUT R49, R81, 0x60, RZ, 0xc0, !PT ;  /* 0x0000006051317812 */ /* 0x001fe400078ec0ff */
[----:B------:R-:W-:Y:S02]  /*bf40*/  LOP3.LUT R7, R7, 0x90, RZ, 0xc0, !PT ;  /* 0x0000009007077812 */ /* 0x000fe400078ec0ff */
[----:B-1----:R-:W-:-:S03]  /*bf50*/  LOP3.LUT R47, R81, 0x80, RZ, 0xc0, !PT ;  /* 0x00000080512f7812 */ /* 0x002fc600078ec0ff */
[----:B------:R-:W-:Y:S01]  /*bf60*/  IMAD R7, R49, 0x10, R7 ;  /* 0x0000001031077824 */ /* 0x000fe200078e0207 */
[----:B------:R-:W-:Y:S01]  /*bf70*/  SHF.R.U32.HI R47, RZ, 0x3, R47 ;  /* 0x00000003ff2f7819 */ /* 0x000fe2000001162f */
[----:B------:R-:W-:-:S03]  /*bf80*/  IMAD.SHL.U32 R49, R81, 0x20, RZ ;  /* 0x0000002051317824 */ /* 0x000fc600078e00ff */
[----:B------:R-:W-:Y:S02]  /*bf90*/  LOP3.LUT R7, R7, R47, RZ, 0x3c, !PT ;  /* 0x0000002f07077212 */ /* 0x000fe400078e3cff */
[----:B------:R-:W-:Y:S02]  /*bfa0*/  LOP3.LUT R47, R49, 0x160, RZ, 0xc0, !PT ;  /* 0x00000160312f7812 */ /* 0x000fe400078ec0ff */
[----:B------:R-:W-:Y:S02]  /*bfb0*/  LOP3.LUT R49, R81, 0x10, RZ, 0xc0, !PT ;  /* 0x0000001051317812 */ /* 0x000fe400078ec0ff */
[----:B------:R-:W-:Y:S02]  /*bfc0*/  IADD3 R7, PT, PT, R7, UR4, R47 ;  /* 0x0000000407077c10 */ /* 0x000fe4000fffe02f */
[----:B------:R-:W-:Y:S01]  /*bfd0*/  SHF.R.U32.HI R47, RZ, 0x1, R49 ;  /* 0x00000001ff2f7819 */ /* 0x000fe20000011631 */
[----:B--2---:R0:W-:Y:S04]  /*bfe0*/  STS.U8 [R132+UR4+0x10000], R5 ;  /* 0x0100000584007988 */ /* 0x0041e80008000004 */
[----:B------:R-:W-:Y:S01]  /*bff0*/  IMAD.IADD R7, R47, 0x1, R7 ;  /* 0x000000012f077824 */ /* 0x000fe200078e0207 */
[----:B---3--:R-:W-:Y:S01]  /*c000*/  STS.U8 [R132+UR4+0x10100], R14 ;  /* 0x0101000e84007988 */ /* 0x008fe20008000004 */
[----:B0-----:R-:W-:-:S03]  /*c010*/  F2FP.SATFINITE.E4M3.F32.PACK_AB_MERGE_C R5, R8, R9, R12 ;  /* 0x000000090805723e */ /* 0x001fc6000480700c */
[----:B----4-:R-:W-:Y:S04]  /*c020*/  STS.U8 [R132+UR4+0x10200], R15 ;  /* 0x0102000f84007988 */ /* 0x010fe80008000004 */
[----:B-----5:R-:W-:Y:S04]  /*c030*/  STS.U8 [R132+UR4+0x10300], R16 ;  /* 0x0103001084007988 */ /* 0x020fe80008000004 */
        /* <DEDUP_REMOVED lines=56> */
[----:B------:R-:W0:Y:S03]  /*c3c0*/  MUFU.EX2 R0, R0 ;  /* 0x0000000000007308 */ /* 0x000e260000000800 */
[----:B------:R-:W-:Y:S04]  /*c3d0*/  STS.U8 [R132+UR4+0x13c00], R50 ;  /* 0x013c003284007988 */ /* 0x000fe80008000004 */
[----:B------:R-:W-:Y:S04]  /*c3e0*/  STS.U8 [R132+UR4+0x13d00], R48 ;  /* 0x013d003084007988 */ /* 0x000fe80008000004 */
[----:B------:R-:W-:Y:S04]  /*c3f0*/  STS.U8 [R132+UR4+0x13e00], R46 ;  /* 0x013e002e84007988 */ /* 0x000fe80008000004 */
[----:B------:R-:W-:Y:S04]  /*c400*/  STS.U8 [R132+UR4+0x13f00], R52 ;  /* 0x013f003484007988 */ /* 0x000fe80008000004 */
[----:B------:R1:W-:Y:S02]  /*c410*/  STS.64 [R7+0x14000], R4 ;  /* 0x0140000407007388 */ /* 0x0003e40000000a00 */
[----:B-1----:R-:W0:Y:S01]  /*c420*/  LDTM.x128 R4, tmem[UR6] ;  /* 0x00000006000479ee */ /* 0x002e2200083c0000 */
[----:B------:R-:W-:Y:S01]  /*c430*/  NOP ;  /* 0x0000000000007918 */ /* 0x000fe20000000000 */
        /* <DEDUP_REMOVED lines=128> */
[----:B------:R0:W-:Y:S01]  /*cc40*/  STTM.x128 tmem[UR6], R4 ;  /* 0x00000004000079ed */ /* 0x0001e200083c0006 */
[----:B------:R-:W1:Y:S02]  /*cc50*/  FENCE.VIEW.ASYNC.T ;  /* 0x00000000000073c6 */ /* 0x000e640000000200 */
[----:B-1----:R-:W-:Y:S06]  /*cc60*/  BAR.SYNC.DEFER_BLOCKING 0x0 ;  /* 0x0000000000007b1d */ /* 0x002fec0000010000 */
[----:B------:R1:W-:Y:S06]  /*cc70*/  MEMBAR.ALL.CTA ;  /* 0x0000000000007992 */ /* 0x0003ec0000008000 */
[----:B-1----:R-:W1:Y:S01]  /*cc80*/  FENCE.VIEW.ASYNC.S ;  /* 0x00000000000073c6 */ /* 0x002e620000000000 */
[----:B------:R-:W-:Y:S01]  /*cc90*/  IMAD.MOV.U32 R252, RZ, RZ, R141 ;  /* 0x000000fffffc7224 */ /* 0x000fe200078e008d */
[----:B-1----:R-:W-:Y:S06]  /*cca0*/  BAR.SYNC.DEFER_BLOCKING 0x0 ;  /* 0x0000000000007b1d */ /* 0x002fec0000010000 */
[----:B------:R-:W-:Y:S05]  /*ccb0*/  BRA.U UP2, `(.L_x_18) ;  /* 0x0000000102507547 */ /* 0x000fea000b800000 */
[----:B0-----:R-:W2:Y:S01]  /*ccc0*/  LDL.64 R130, [R1+0x248] ;  /* 0x0002480001827983 */ /* 0x001ea20000100a00 */
[----:B------:R-:W-:Y:S01]  /*ccd0*/  ELECT P1, URZ, PT ;  /* 0x0000000000ff782f */ /* 0x000fe20003820000 */
[----:B------:R-:W-:Y:S01]  /*cce0*/  UIADD3 UR73, UPT, UPT, UR5, 0x100000, URZ ;  /* 0x0010000005497890 */ /* 0x000fe2000fffe0ff */
[----:B------:R-:W-:Y:S01]  /*ccf0*/  UMOV UR70, 0x0 ;  /* 0x0000000000467882 */ /* 0x000fe20000000000 */
[----:B------:R-:W-:Y:S01]  /*cd00*/  UMOV UR71, 0x4400010 ;  /* 0x0440001000477882 */ /* 0x000fe20000000000 */
[----:B------:R-:W-:Y:S01]  /*cd10*/  UMOV UR74, 0x0 ;  /* 0x00000000004a7882 */ /* 0x000fe20000000000 */
[----:B------:R-:W-:-:S08]  /*cd20*/  UMOV UR75, 0x4400010 ;  /* 0x04400010004b7882 */ /* 0x000fd00000000000 */
[----:B------:R-:W-:-:S05]  /*cd30*/  @P1 IMAD.MOV.U32 R5, RZ, RZ, -0x3fffbff0 ;  /* 0xc0004010ff051424 */ /* 0x000fca00078e00ff */
[----:B------:R-:W-:Y:S01]  /*cd40*/  @P1 R2UR UR69, R5 ;  /* 0x00000000054512ca */ /* 0x000fe200000e0000 */
[----:B------:R-:W-:Y:S01]  /*cd50*/  IMAD.MOV.U32 R5, RZ, RZ, RZ ;  /* 0x000000ffff057224 */ /* 0x000fe200078e00ff */
[----:B--2---:R-:W-:-:S13]  /*cd60*/  R2UR UR68, R130 ;  /* 0x00000000824472ca */ /* 0x004fda00000e0000 */
[----:B------:R-:W-:-:S05]  /*cd70*/  IMAD.U32 R4, RZ, RZ, UR68 ;  /* 0x00000044ff047e24 */ /* 0x000fca000f8e00ff */
[----:B------:R-:W-:Y:S01]  /*cd80*/  @P1 R2UR UR68, R4 ;  /* 0x00000000044412ca */ /* 0x000fe200000e0000 */
[----:B------:R-:W-:-:S05]  /*cd90*/  IMAD.MOV.U32 R4, RZ, RZ, R140 ;  /* 0x000000ffff047224 */ /* 0x000fca00078e008c */
[----:B------:R-:W-:-:S04]  /*cda0*/  @P1 MOV R4, R4 ;  /* 0x0000000400041202 */ /* 0x000fc80000000f00 */
[----:B------:R-:W-:-:S03]  /*cdb0*/  @P1 R2UR UR76, R4 ;  /* 0x00000000044c12ca */ /* 0x000fc600000e0000 */
[----:B------:R1:W-:Y:S01]  /*cdc0*/  UTCQMMA gdesc[UR60], gdesc[UR68], tmem[UR5], tmem[UR70], idesc[UR71], UPT ;  /* 0x00ff46443c0075ea */ /* 0x0003e2000b800305 */
[----:B------:R1:W-:Y:S09]  /*cdd0*/  UTCQMMA gdesc[UR60], gdesc[UR58], tmem[UR73], tmem[UR74], idesc[UR75], UPT ;  /* 0x00ff4a3a3c0075ea */ /* 0x0003f2000b800349 */
[----:B------:R1:W-:Y:S01]  /*cde0*/  UTCBAR [UR76], URZ ;  /* 0x000000ff4c0073e9 */ /* 0x0003e200080000ff */
[----:B------:R-:W-:Y:S01]  /*cdf0*/  NOP ;  /* 0x0000000000007918 */ /* 0x000fe20000000000 */
.L_x_18:
[----:B0-----:R-:W2:Y:S04]  /*ce00*/  LDL.LU R5, [R1+0x240] ;  /* 0x0002400001057983 */ /* 0x001ea80000300800 */
[----:B------:R-:W2:Y:S01]  /*ce10*/  LDL.LU R4, [R1+0x244] ;  /* 0x0002440001047983 */ /* 0x000ea20000300800 */
[----:B------:R-:W-:Y:S01]  /*ce20*/  IADD3 R138, P1, PT, R138, 0x20, RZ ;  /* 0x000000208a8a7810 */ /* 0x000fe20007f3e0ff */
[----:B------:R-:W-:Y:S01]  /*ce30*/  UIADD3 UR72, UPT, UPT, UR72, 0x1, URZ ;  /* 0x0000000148487890 */ /* 0x000fe2000fffe0ff */
[----:B------:R-:W-:-:S03]  /*ce40*/  IMAD.MOV.U32 R14, RZ, RZ, R252 ;  /* 0x000000ffff0e7224 */ /* 0x000fc600078e00fc */
[----:B------:R-:W-:Y:S01]  /*ce50*/  IMAD.X R139, RZ, RZ, R139, P1 ;  /* 0x000000ffff8b7224 */ /* 0x000fe200008e068b */
[----:B------:R-:W-:-:S04]  /*ce60*/  UISETP.GT.AND UP3, UPT, UR72, 0x1, UPT ;  /* 0x000000014800788c */ /* 0x000fc8000bf64270 */
[----:B-1----:R-:W-:Y:S02]  /*ce70*/  USEL UR68, URZ, 0x1, !UP3 ;  /* 0x00000001ff447887 */ /* 0x002fe4000d800000 */
[----:B------:R-:W-:-:S04]  /*ce80*/  USEL UR72, UR72, URZ, !UP3 ;  /* 0x000000ff48487287 */ /* 0x000fc8000d800000 */
[----:B------:R-:W-:Y:S01]  /*ce90*/  LOP3.LUT R141, R141, UR68, RZ, 0x3c, !PT ;  /* 0x000000448d8d7c12 */ /* 0x000fe2000f8e3cff */
[----:B--2---:R-:W-:Y:S02]  /*cea0*/  FFMA R4, R0, R4, R5 ;  /* 0x0000000400047223 */ /* 0x004fe40000000005 */
[----:B------:R-:W0:Y:S03]  /*ceb0*/  LDC R0, c[0x0][0x3c4] ;  /* 0x0000f100ff007b82 */ /* 0x000e260000000800 */
[----:B------:R1:W-:Y:S02]  /*cec0*/  STL [R1+0x244], R4 ;  /* 0x0002440401007387 */ /* 0x0003e40000100800 */
[----:B-1----:R-:W1:Y:S01]  /*ced0*/  S2R R4, SR_CTAID.X ;  /* 0x0000000000047919 */ /* 0x002e620000002500 */
[----:B0-----:R-:W-:-:S04]  /*cee0*/  IMAD.SHL.U32 R0, R0, 0x20, RZ ;  /* 0x0000002000007824 */ /* 0x001fc800078e00ff */
[----:B------:R-:W-:Y:S02]  /*cef0*/  IMAD.IADD R3, R0, 0x1, R3 ;  /* 0x0000000100037824 */ /* 0x000fe400078e0203 */
[----:B------:R-:W0:Y:S01]  /*cf00*/  LDC R0, c[0x0][0x3d4] ;  /* 0x0000f500ff007b82 */ /* 0x000e220000000800 */
[----:B-1----:R-:W-:-:S05]  /*cf10*/  IMAD.SHL.U32 R4, R4, 0x40, RZ ;  /* 0x0000004004047824 */ /* 0x002fca00078e00ff */
[----:B------:R-:W-:-:S04]  /*cf20*/  ISETP.GE.U32.AND P1, PT, R138, R4, PT ;  /* 0x000000048a00720c */ /* 0x000fc80003f26070 */
[----:B------:R-:W-:Y:S01]  /*cf30*/  ISETP.GE.U32.AND.EX P1, PT, R139, RZ, PT, P1 ;  /* 0x000000ff8b00720c */ /* 0x000fe20003f26110 */
[----:B0-----:R-:W-:-:S04]  /*cf40*/  IMAD.SHL.U32 R0, R0, 0x20, RZ ;  /* 0x0000002000007824 */ /* 0x001fc800078e00ff */
[----:B------:R-:W-:Y:S02]  /*cf50*/  IMAD.IADD R2, R0, 0x1, R2 ;  /* 0x0000000100027824 */ /* 0x000fe400078e0202 */
[----:B------:R-:W-:-:S06]  /*cf60*/  IMAD.MOV.U32 R0, RZ, RZ, R133 ;  /* 0x000000ffff007224 */ /* 0x000fcc00078e0085 */
[----:B------:R-:W-:Y:S05]  /*cf70*/  @!P1 BRA `(.L_x_19) ;  /* 0xffffffc000309947 */ /* 0x000fea000383ffff */
[----:B------:R-:W-:Y:S02]  /*cf80*/  VIADD R4, R4, 0x40 ;  /* 0x0000004004047836 */ /* 0x000fe40000000000 */
[----:B------:R-:W-:-:S03]  /*cf90*/  IMAD.MOV.U32 R0, RZ, RZ, R133 ;  /* 0x000000ffff007224 */ /* 0x000fc600078e0085 */
[----:B------:R-:W-:-:S13]  /*cfa0*/  ISETP.GE.AND P0, PT, R4, 0x1, PT ;  /* 0x000000010400780c */ /* 0x000fda0003f06270 */
[----:B------:R-:W-:Y:S05]  /*cfb0*/  @!P0 BRA `(.L_x_14) ;  /* 0x0000000000108947 */ /* 0x000fea0003800000 */
[----:B------:R-:W-:-:S04]  /*cfc0*/  IMAD.U32 R3, R252, -0x80000000, RZ ;  /* 0x80000000fc037824 */ /* 0x000fc800078e00ff */
[----:B------:R-:W0:Y:S02]  /*cfd0*/  SYNCS.PHASECHK.TRANS64.TRYWAIT P0, [R140+URZ], R3 ;  /* 0x000000038c0075a7 */ /* 0x000e2400080011ff */
[----:B0-----:R-:W-:Y:S05]  /*cfe0*/  @!P0 BRA `(.L_x_20) ;  /* 0x0000006400f88947 */ /* 0x001fea0003800000 */
.L_x_26:
[----:B------:R-:W-:-:S07]  /*cff0*/  IMAD.MOV.U32 R0, RZ, RZ, R133 ;  /* 0x000000ffff007224 */ /* 0x000fce00078e0085 */
.L_x_14:
[----:B------:R-:W2:Y:S01]  /*d000*/  LDL.LU R140, [R1+0x244] ;  /* 0x00024400018c7983 */ /* 0x000ea20000300800 */
[----:B------:R-:W0:Y:S01]  /*d010*/  LDCU.64 UR8, c[0x0][0x3e0] ;  /* 0x00007c00ff0877ac */ /* 0x000e220008000a00 */
[----:B------:R-:W3:Y:S01]  /*d020*/  LDC R169, c[0x0][0x3e8] ;  /* 0x0000fa00ffa97b82 */ /* 0x000ee20000000800 */
[----:B------:R-:W4:Y:S07]  /*d030*/  S2R R238, SR_TID.X ;  /* 0x0000000000ee7919 */ /* 0x000f2e0000002100 */
[----:B------:R-:W-:Y:S06]  /*d040*/  BAR.SYNC.DEFER_BLOCKING 0x0 ;  /* 0x0000000000007b1d */ /* 0x000fec0000010000 */
[----:B------:R-:W5:Y:S02]  /*d050*/  @!P4 SYNCS.CCTL.IV [UR4+0x14800] ;  /* 0x01480000ff00c9b1 */ /* 0x000f640008000004 */
[----:B-----5:R-:W-:Y:S01]  /*d060*/  BAR.SYNC.DEFER_BLOCKING 0x0 ;  /* 0x0000000000007b1d */ /* 0x020fe20000010000 */
[----:B----4-:R-:W-:-:S02]  /*d070*/  LOP3.LUT R2, R238, 0x10, RZ, 0xc0, !PT ;  /* 0x00000010ee027812 */ /* 0x010fc400078ec0ff */
[----:B------:R-:W-:Y:S02]  /*d080*/  LOP3.LUT R3, R238, 0xf, RZ, 0xc0, !PT ;  /* 0x0000000fee037812 */ /* 0x000fe400078ec0ff */
[----:B------:R-:W-:Y:S01]  /*d090*/  LEA R2, R2, UR4, 0x9 ;  /* 0x0000000402027c11 */ /* 0x000fe2000f8e48ff */
[----:B-1----:R-:W1:Y:S01]  /*d0a0*/  LDTM.x128 R4, tmem[UR6] ;  /* 0x00000006000479ee */ /* 0x002e6200083c0000 */
[C---:B------:R-:W-:Y:S01]  /*d0b0*/  LOP3.LUT R135, R238.reuse, 0x60, RZ, 0xc0, !PT ;  /* 0x00000060ee877812 */ /* 0x040fe200078ec0ff */
[C---:B------:R-:W-:Y:S01]  /*d0c0*/  IMAD.SHL.U32 R132, R238.reuse, 0x10, RZ ;  /* 0x00000010ee847824 */ /* 0x040fe200078e00ff */
[----:B------:R-:W-:Y:S01]  /*d0d0*/  LOP3.LUT R134, R238, 0x80, RZ, 0xc0, !PT ;  /* 0x00000080ee867812 */ /* 0x000fe200078ec0ff */
[----:B------:R-:W-:Y:S01]  /*d0e0*/  IMAD R2, R3, 0x10, R2 ;  /* 0x0000001003027824 */ /* 0x000fe200078e0202 */
[----:B------:R-:W-:Y:S01]  /*d0f0*/  SHF.R.U32.HI R3, RZ, 0x2, R238 ;  /* 0x00000002ff037819 */ /* 0x000fe200000116ee */
[----:B------:R-:W4:Y:S01]  /*d100*/  S2R R141, SR_CTAID.X ;  /* 0x00000000008d7919 */ /* 0x000f220000002500 */
[----:B------:R-:W5:Y:S01]  /*d110*/  S2UR UR12, SR_CTAID.Y ;  /* 0x00000000000c79c3 */ /* 0x000f620000002600 */
[----:B------:R-:W5:Y:S01]  /*d120*/  LDCU.64 UR6, c[0x0][0x3e0] ;  /* 0x00007c00ff0677ac */ /* 0x000f620008000a00 */
[----:B------:R-:W-:-:S04]  /*d130*/  LOP3.LUT R3, R3, 0x38, RZ, 0xc0, !PT ;  /* 0x0000003803037812 */ /* 0x000fc800078ec0ff */
[----:B------:R-:W-:Y:S01]  /*d140*/  LOP3.LUT R3, R3, 0x1f, R238, 0xf8, !PT ;  /* 0x0000001f03037812 */ /* 0x000fe200078ef8ee */
[----:B------:R-:W-:Y:S01]  /*d150*/  IMAD R2, R135, 0x8, R2 ;  /* 0x0000000887027824 */ /* 0x000fe200078e0202 */
[----:B------:R-:W0:Y:S01]  /*d160*/  @!P4 SYNCS.CCTL.IV [UR4+0x14808] ;  /* 0x01480800ff00c9b1 */ /* 0x000e220008000004 */
[----:B------:R-:W-:Y:S01]  /*d170*/  IMAD.SHL.U32 R139, R134, 0x20, RZ ;  /* 0x00000020868b7824 */ /* 0x000fe200078e00ff */
[----:B------:R-:W-:Y:S01]  /*d180*/  LOP3.LUT R137, R132, 0x30, RZ, 0xc0, !PT ;  /* 0x0000003084897812 */ /* 0x000fe200078ec0ff */
[----:B------:R-:W-:Y:S01]  /*d190*/  IMAD.SHL.U32 R135, R3, 0x8, RZ ;  /* 0x0000000803877824 */ /* 0x000fe200078e00ff */
[----:B------:R-:W-:-:S04]  /*d1a0*/  NOP ;  /* 0x0000000000007918 */ /* 0x000fc80000000000 */
[----:B------:R-:W-:Y:S01]  /*d1b0*/  LOP3.LUT R138, R135, 0xc0, RZ, 0xc0, !PT ;  /* 0x000000c0878a7812 */ /* 0x000fe200078ec0ff */
[----:B------:R-:W-:-:S03]  /*d1c0*/  IMAD.IADD R132, R139, 0x1, R2 ;  /* 0x000000018b847824 */ /* 0x000fc600078e0202 */
[----:B------:R-:W-:Y:S01]  /*d1d0*/  IADD3 R2, PT, PT, R138, UR4, R137 ;  /* 0x000000048a027c10 */ /* 0x000fe2000fffe089 */
[C---:B--2---:R-:W-:Y:S01]  /*d1e0*/  FMUL R133, R140.reuse, 8388608 ;  /* 0x4b0000008c857820 */ /* 0x044fe20000400000 */
[C---:B------:R-:W-:Y:S02]  /*d1f0*/  FSETP.GEU.AND P1, PT, R140.reuse, 1.175494350822287508e-38, PT ;  /* 0x008000008c00780b */ /* 0x040fe40003f2e000 */
[C---:B------:R-:W-:Y:S02]  /*d200*/  FSETP.GT.AND P0, PT, |R140|.reuse, 8.50705917302346158658e+37, PT ;  /* 0x7e8000008c00780b */ /* 0x040fe40003f04200 */
[----:B------:R-:W-:Y:S02]  /*d210*/  FSEL R133, R133, R140, !P1 ;  /* 0x0000008c85857208 */ /* 0x000fe40004800000 */
[----:B------:R-:W-:-:S03]  /*d220*/  FSETP.GEU.AND P2, PT, |R140|, 1.175494350822287508e-38, PT ;  /* 0x008000008c00780b */ /* 0x000fc60003f4e200 */
[----:B------:R-:W-:Y:S01]  /*d230*/  VIADD R136, R133, 0xc0cafb0d ;  /* 0xc0cafb0d85887836 */ /* 0x000fe20000000000 */
[----:B------:R-:W-:-:S04]  /*d240*/  FSEL R134, RZ, -23, P1 ;  /* 0xc1b80000ff867808 */ /* 0x000fc80000800000 */
[----:B------:R-:W-:Y:S01]  /*d250*/  LOP3.LUT R136, R136, 0xff800000, RZ, 0xc0, !PT ;  /* 0xff80000088887812 */ /* 0x000fe200078ec0ff */
[----:B------:R-:W-:-:S03]  /*d260*/  @P0 FMUL R140, R140, 0.25 ;  /* 0x3e8000008c8c0820 */ /* 0x000fc60000400000 */
[----:B------:R-:W-:Y:S01]  /*d270*/  I2FP.F32.S32 R135, R136 ;  /* 0x0000008800877245 */ /* 0x000fe20000201400 */
[----:B------:R-:W-:-:S04]  /*d280*/  @!P2 FMUL R140, R140, 16777216 ;  /* 0x4b8000008c8ca820 */ /* 0x000fc80000400000 */
[----:B------:R-:W-:Y:S02]  /*d290*/  FFMA.FTZ R134, R135, 1.1920928955078125e-07, R134 ;  /* 0x3400000087867823 */ /* 0x000fe40000010086 */
[----:B------:R-:W2:Y:S01]  /*d2a0*/  MUFU.RCP R135, R140 ;  /* 0x0000008c00877308 */ /* 0x000ea20000001000 */
[----:B-1----:R-:W-:Y:S01]  /*d2b0*/  @P0 FMUL R4, R4, 0.25 ;  /* 0x3e80000004040820 */ /* 0x002fe20000400000 */
[----:B------:R-:W-:Y:S01]  /*d2c0*/  @P0 FMUL R5, R5, 0.25 ;  /* 0x3e80000005050820 */ /* 0x000fe20000400000 */
        /* <DEDUP_REMOVED lines=126> */
[----:B------:R-:W-:Y:S01]  /*dab0*/  @!P2 FMUL R4, R4, 16777216 ;  /* 0x4b8000000404a820 */ /* 0x000fe20000400000 */
        /* <DEDUP_REMOVED lines=127> */
[C---:B--2---:R-:W-:Y:S01]  /*e2b0*/  FMUL R4, R135.reuse, R4 ;  /* 0x0000000487047220 */ /* 0x044fe20000400000 */
        /* <DEDUP_REMOVED lines=126> */
[----:B------:R-:W-:Y:S01]  /*eaa0*/  FMUL R131, R135, R131 ;  /* 0x0000008387837220 */ /* 0x000fe20000400000 */
[----:B------:R-:W-:-:S02]  /*eab0*/  F2FP.SATFINITE.E4M3.F32.PACK_AB_MERGE_C R4, R5, R4, RZ ;  /* 0x000000040504723e */ /* 0x000fc400048070ff */
[----:B------:R-:W-:Y:S02]  /*eac0*/  F2FP.SATFINITE.E4M3.F32.PACK_AB_MERGE_C R135, R9, R8, RZ ;  /* 0x000000080987723e */ /* 0x000fe400048070ff */
[----:B------:R-:W-:Y:S02]  /*ead0*/  F2FP.SATFINITE.E4M3.F32.PACK_AB_MERGE_C R12, R13, R12, RZ ;  /* 0x0000000c0d0c723e */ /* 0x000fe400048070ff */
[----:B------:R-:W-:Y:S02]  /*eae0*/  F2FP.SATFINITE.E4M3.F32.PACK_AB_MERGE_C R20, R21, R20, RZ ;  /* 0x000000141514723e */ /* 0x000fe400048070ff */
[----:B------:R-:W-:Y:S02]  /*eaf0*/  F2FP.SATFINITE.E4M3.F32.PACK_AB_MERGE_C R24, R25, R24, RZ ;  /* 0x000000181918723e */ /* 0x000fe400048070ff */
[----:B------:R-:W-:Y:S02]  /*eb00*/  F2FP.SATFINITE.E4M3.F32.PACK_AB_MERGE_C R28, R29, R28, RZ ;  /* 0x0000001c1d1c723e */ /* 0x000fe400048070ff */
[----:B------:R-:W-:-:S02]  /*eb10*/  F2FP.SATFINITE.E4M3.F32.PACK_AB_MERGE_C R5, R7, R6, RZ ;  /* 0x000000060705723e */ /* 0x000fc400048070ff */
[----:B------:R-:W-:Y:S02]  /*eb20*/  F2FP.SATFINITE.E4M3.F32.PACK_AB_MERGE_C R30, R31, R30, RZ ;  /* 0x0000001e1f1e723e */ /* 0x000fe400048070ff */
[----:B------:R-:W-:Y:S02]  /*eb30*/  F2FP.SATFINITE.E4M3.F32.PACK_AB_MERGE_C R32, R33, R32, RZ ;  /* 0x000000202120723e */ /* 0x000fe400048070ff */
[----:B------:R-:W-:Y:S02]  /*eb40*/  F2FP.SATFINITE.E4M3.F32.PACK_AB_MERGE_C R6, R97, R96, RZ ;  /* 0x000000606106723e */ /* 0x000fe400048070ff */
[----:B------:R-:W-:Y:S02]  /*eb50*/  F2FP.SATFINITE.E4M3.F32.PACK_AB_MERGE_C R38, R39, R38, RZ ;  /* 0x000000262726723e */ /* 0x000fe400048070ff */
[----:B------:R-:W-:Y:S02]  /*eb60*/  F2FP.SATFINITE.E4M3.F32.PACK_AB_MERGE_C R40, R41, R40, RZ ;  /* 0x000000282928723e */ /* 0x000fe400048070ff */
[----:B------:R-:W-:-:S02]  /*eb70*/  F2FP.SATFINITE.E4M3.F32.PACK_AB_MERGE_C R8, R113, R112, RZ ;  /* 0x000000707108723e */ /* 0x000fc400048070ff */
[----:B------:R-:W-:Y:S02]  /*eb80*/  LOP3.LUT R31, R4, 0xffff, RZ, 0xc0, !PT ;  /* 0x0000ffff041f7812 */ /* 0x000fe400078ec0ff */
[----:B------:R-:W-:Y:S02]  /*eb90*/  LOP3.LUT R96, R135, 0xffff, RZ, 0xc0, !PT ;  /* 0x0000ffff87607812 */ /* 0x000fe400078ec0ff */
[----:B------:R-:W-:Y:S02]  /*eba0*/  LOP3.LUT R33, R12, 0xffff, RZ, 0xc0, !PT ;  /* 0x0000ffff0c217812 */ /* 0x000fe400078ec0ff */
[----:B------:R-:W-:Y:S02]  /*ebb0*/  F2FP.SATFINITE.E4M3.F32.PACK_AB_MERGE_C R44, R45, R44, RZ ;  /* 0x0000002c2d2c723e */ /* 0x000fe400048070ff */
[----:B------:R-:W-:Y:S02]  /*ebc0*/  LOP3.LUT R41, R28, 0xffff, RZ, 0xc0, !PT ;  /* 0x0000ffff1c297812 */ /* 0x000fe400078ec0ff */
[----:B------:R-:W-:-:S02]  /*ebd0*/  LOP3.LUT R39, R20, 0xffff, RZ, 0xc0, !PT ;  /* 0x0000ffff14277812 */ /* 0x000fc400078ec0ff */
[----:B------:R-:W-:Y:S02]  /*ebe0*/  LOP3.LUT R112, R24, 0xffff, RZ, 0xc0, !PT ;  /* 0x0000ffff18707812 */ /* 0x000fe400078ec0ff */
        /* <DEDUP_REMOVED lines=9> */
[----:B------:R-:W-:Y:S02]  /*ec80*/  PRMT R13, R33, 0x3340, R0 ;  /* 0x00003340210d7816 */ /* 0x000fe40000000000 */
[----:B------:R-:W-:-:S02]  /*ec90*/  PRMT R12, R31, 0x3340, R96 ;  /* 0x000033401f0c7816 */ /* 0x000fc40000000060 */
[----:B------:R-:W-:Y:S02]  /*eca0*/  F2FP.SATFINITE.E4M3.F32.PACK_AB_MERGE_C R58, R59, R58, RZ ;  /* 0x0000003a3b3a723e */ /* 0x000fe400048070ff */
[----:B------:R-:W-:Y:S02]  /*ecb0*/  F2FP.SATFINITE.E4M3.F32.PACK_AB_MERGE_C R62, R63, R62, RZ ;  /* 0x0000003e3f3e723e */ /* 0x000fe400048070ff */
[----:B------:R-:W-:Y:S02]  /*ecc0*/  PRMT R15, R41, 0x3340, R0 ;  /* 0x00003340290f7816 */ /* 0x000fe40000000000 */
[----:B------:R-:W-:Y:S02]  /*ecd0*/  PRMT R4, R39, 0x3340, R112 ;  /* 0x0000334027047816 */ /* 0x000fe40000000070 */
[----:B------:R-:W-:Y:S02]  /*ece0*/  LOP3.LUT R55, R44, 0xffff, RZ, 0xc0, !PT ;  /* 0x0000ffff2c377812 */ /* 0x000fe400078ec0ff */
[----:B------:R-:W-:-:S02]  /*ecf0*/  F2FP.SATFINITE.E4M3.F32.PACK_AB_MERGE_C R42, R43, R42, RZ ;  /* 0x0000002a2b2a723e */ /* 0x000fc400048070ff */
[----:B------:R-:W-:Y:S02]  /*ed00*/  F2FP.SATFINITE.E4M3.F32.PACK_AB_MERGE_C R50, R51, R50, RZ ;  /* 0x000000323332723e */ /* 0x000fe400048070ff */
[----:B------:R-:W-:Y:S02]  /*ed10*/  F2FP.SATFINITE.E4M3.F32.PACK_AB_MERGE_C R7, R99, R98, RZ ;  /* 0x000000626307723e */ /* 0x000fe400048070ff */
[----:B------:R-:W-:Y:S02]  /*ed20*/  LOP3.LUT R63, R60, 0xffff, RZ, 0xc0, !PT ;  /* 0x0000ffff3c3f7812 */ /* 0x000fe400078ec0ff */
[----:B------:R-:W-:Y:S02]  /*ed30*/  LOP3.LUT R44, R52, 0xffff, RZ, 0xc0, !PT ;  /* 0x0000ffff342c7812 */ /* 0x000fe400078ec0ff */
[----:B------:R-:W-:Y:S02]  /*ed40*/  LOP3.LUT R59, R56, 0xffff, RZ, 0xc0, !PT ;  /* 0x0000ffff383b7812 */ /* 0x000fe400078ec0ff */
[----:B------:R-:W-:-:S02]  /*ed50*/  F2FP.SATFINITE.E4M3.F32.PACK_AB_MERGE_C R46, R47, R46, RZ ;  /* 0x0000002e2f2e723e */ /* 0x000fc400048070ff */
[----:B------:R-:W-:Y:S02]  /*ed60*/  F2FP.SATFINITE.E4M3.F32.PACK_AB_MERGE_C R48, R49, R48, RZ ;  /* 0x000000303130723e */ /* 0x000fe400048070ff */
[----:B------:R-:W-:Y:S02]  /*ed70*/  F2FP.SATFINITE.E4M3.F32.PACK_AB_MERGE_C R9, R115, R114, RZ ;  /* 0x000000727309723e */ /* 0x000fe400048070ff */
[----:B------:R-:W-:Y:S02]  /*ed80*/  LOP3.LUT R43, R5, 0xffff, RZ, 0xc0, !PT ;  /* 0x0000ffff052b7812 */ /* 0x000fe400078ec0ff */
[----:B------:R-:W-:Y:S02]  /*ed90*/  LOP3.LUT R98, R137, 0xffff, RZ, 0xc0, !PT ;  /* 0x0000ffff89627812 */ /* 0x000fe400078ec0ff */
[----:B------:R-:W-:Y:S02]  /*eda0*/  LOP3.LUT R45, R14, 0xffff, RZ, 0xc0, !PT ;  /* 0x0000ffff0e2d7812 */ /* 0x000fe400078ec0ff */
[----:B------:R-:W-:-:S02]  /*edb0*/  LOP3.LUT R51, R36, 0xffff, RZ, 0xc0, !PT ;  /* 0x0000ffff24337812 */ /* 0x000fc400078ec0ff */
[----:B------:R-:W-:Y:S02]  /*edc0*/  LOP3.LUT R40, R40, 0xffff, RZ, 0xc0, !PT ;  /* 0x0000ffff28287812 */ /* 0x000fe400078ec0ff */
[----:B------:R-:W-:Y:S02]  /*edd0*/  PRMT R12, R12, 0x5410, R13 ;  /* 0x000054100c0c7816 */ /* 0x000fe4000000000d */
[----:B------:R-:W-:Y:S02]  /*ede0*/  LOP3.LUT R47, R22, 0xffff, RZ, 0xc0, !PT ;  /* 0x0000ffff162f7812 */ /* 0x000fe400078ec0ff */
[----:B------:R-:W-:Y:S02]  /*edf0*/  LOP3.LUT R114, R26, 0xffff, RZ, 0xc0, !PT ;  /* 0x0000ffff1a727812 */ /* 0x000fe400078ec0ff */
[----:B------:R-:W-:Y:S02]  /*ee00*/  LOP3.LUT R49, R30, 0xffff, RZ, 0xc0, !PT ;  /* 0x0000ffff1e317812 */ /* 0x000fe400078ec0ff */
[----:B------:R-:W-:-:S02]  /*ee10*/  F2FP.SATFINITE.E4M3.F32.PACK_AB_MERGE_C R68, R69, R68, RZ ;  /* 0x000000444544723e */ /* 0x000fc400048070ff */
[----:B------:R-:W-:Y:S02]  /*ee20*/  F2FP.SATFINITE.E4M3.F32.PACK_AB_MERGE_C R70, R71, R70, RZ ;  /* 0x000000464746723e */ /* 0x000fe400048070ff */
[----:B------:R-:W-:Y:S02]  /*ee30*/  F2FP.SATFINITE.E4M3.F32.PACK_AB_MERGE_C R72, R73, R72, RZ ;  /* 0x000000484948723e */ /* 0x000fe400048070ff */
[----:B------:R-:W-:Y:S02]  /*ee40*/  F2FP.SATFINITE.E4M3.F32.PACK_AB_MERGE_C R74, R75, R74, RZ ;  /* 0x0000004a4b4a723e */ /* 0x000fe400048070ff */
[----:B------:R-:W-:Y:S02]  /*ee50*/  F2FP.SATFINITE.E4M3.F32.PACK_AB_MERGE_C R76, R77, R76, RZ ;  /* 0x0000004c4d4c723e */ /* 0x000fe400048070ff */
[----:B------:R-:W-:Y:S02]  /*ee60*/  F2FP.SATFINITE.E4M3.F32.PACK_AB_MERGE_C R78, R79, R78, RZ ;  /* 0x0000004e4f4e723e */ /* 0x000fe400048070ff */
[----:B------:R-:W-:-:S02]  /*ee70*/  PRMT R13, R4, 0x5410, R15 ;  /* 0x00005410040d7816 */ /* 0x000fc4000000000f */
[----:B------:R-:W-:Y:S02]  /*ee80*/  F2FP.SATFINITE.E4M3.F32.PACK_AB_MERGE_C R16, R17, R16, RZ ;  /* 0x000000101110723e */ /* 0x000fe400048070ff */
[--C-:B------:R-:W-:Y:S02]  /*ee90*/  PRMT R4, R63, 0x3340, R0.reuse ;  /* 0x000033403f047816 */ /* 0x100fe40000000000 */
[----:B------:R-:W-:Y:S02]  /*eea0*/  PRMT R15, R44, 0x3340, R59 ;  /* 0x000033402c0f7816 */ /* 0x000fe4000000003b */
[----:B------:R-:W-:Y:S02]  /*eeb0*/  F2FP.SATFINITE.E4M3.F32.PACK_AB_MERGE_C R18, R19, R18, RZ ;  /* 0x000000121312723e */ /* 0x000fe400048070ff */
[--C-:B------:R-:W-:Y:S02]  /*eec0*/  PRMT R5, R55, 0x3340, R0.reuse ;  /* 0x0000334037057816 */ /* 0x100fe40000000000 */
[----:B------:R-:W-:-:S02]  /*eed0*/  PRMT R20, R45, 0x3340, R0 ;  /* 0x000033402d147816 */ /* 0x000fc40000000000 */
[----:B------:R-:W-:Y:S02]  /*eee0*/  PRMT R14, R51, 0x3340, R40 ;  /* 0x00003340330e7816 */ /* 0x000fe40000000028 */
[----:B------:R-:W-:Y:S02]  /*eef0*/  PRMT R17, R43, 0x3340, R98 ;  /* 0x000033402b117816 */ /* 0x000fe40000000062 */
[----:B------:R-:W-:Y:S02]  /*ef00*/  F2FP.SATFINITE.E4M3.F32.PACK_AB_MERGE_C R64, R65, R64, RZ ;  /* 0x000000404140723e */ /* 0x000fe400048070ff */
[----:B------:R-:W-:Y:S02]  /*ef10*/  F2FP.SATFINITE.E4M3.F32.PACK_AB_MERGE_C R66, R67, R66, RZ ;  /* 0x000000424342723e */ /* 0x000fe400048070ff */
[----:B------:R-:W-:Y:S02]  /*ef20*/  PRMT R22, R49, 0x3340, R0 ;  /* 0x0000334031167816 */ /* 0x000fe40000000000 */
[----:B------:R-:W-:-:S02]  /*ef30*/  PRMT R19, R47, 0x3340, R114 ;  /* 0x000033402f137816 */ /* 0x000fc40000000072 */
[----:B------:R-:W-:Y:S02]  /*ef40*/  LOP3.LUT R52, R38, 0xffff, RZ, 0xc0, !PT ;  /* 0x0000ffff26347812 */ /* 0x000fe400078ec0ff */
[----:B------:R-:W-:Y:S02]  /*ef50*/  LOP3.LUT R53, R42, 0xffff, RZ, 0xc0, !PT ;  /* 0x0000ffff2a357812 */ /* 0x000fe400078ec0ff */
[----:B------:R-:W-:Y:S02]  /*ef60*/  LOP3.LUT R57, R46, 0xffff, RZ, 0xc0, !PT ;  /* 0x0000ffff2e397812 */ /* 0x000fe400078ec0ff */
[----:B------:R-:W-:Y:S02]  /*ef70*/  LOP3.LUT R54, R54, 0xffff, RZ, 0xc0, !PT ;  /* 0x0000ffff36367812 */ /* 0x000fe400078ec0ff */
[----:B------:R-:W-:Y:S02]  /*ef80*/  LOP3.LUT R61, R58, 0xffff, RZ, 0xc0, !PT ;  /* 0x0000ffff3a3d7812 */ /* 0x000fe400078ec0ff */
[----:B------:R-:W-:-:S02]  /*ef90*/  LOP3.LUT R65, R62, 0xffff, RZ, 0xc0, !PT ;  /* 0x0000ffff3e417812 */ /* 0x000fc400078ec0ff */
[----:B------:R-:W-:Y:S02]  /*efa0*/  LOP3.LUT R68, R68, 0xffff, RZ, 0xc0, !PT ;  /* 0x0000ffff44447812 */ /* 0x000fe400078ec0ff */
[----:B------:R-:W-:Y:S02]  /*efb0*/  LOP3.LUT R70, R70, 0xffff, RZ, 0xc0, !PT ;  /* 0x0000ffff46467812 */ /* 0x000fe400078ec0ff */
[----:B------:R-:W-:Y:S02]  /*efc0*/  LOP3.LUT R67, R72, 0xffff, RZ, 0xc0, !PT ;  /* 0x0000ffff48437812 */ /* 0x000fe400078ec0ff */
[----:B------:R-:W-:Y:S02]  /*efd0*/  LOP3.LUT R69, R74, 0xffff, RZ, 0xc0, !PT ;  /* 0x0000ffff4a457812 */ /* 0x000fe400078ec0ff */
[----:B------:R-:W-:Y:S02]  /*efe0*/  LOP3.LUT R71, R76, 0xffff, RZ, 0xc0, !PT ;  /* 0x0000ffff4c477812 */ /* 0x000fe400078ec0ff */
[----:B------:R-:W-:-:S02]  /*eff0*/  LOP3.LUT R73, R78, 0xffff, RZ, 0xc0, !PT ;  /* 0x0000ffff4e497812 */ /* 0x000fc400078ec0ff */
        /* <DEDUP_REMOVED lines=9> */
[----:B------:R-:W-:Y:S02]  /*f090*/  PRMT R15, R15, 0x5410, R4 ;  /* 0x000054100f0f7816 */ /* 0x000fe40000000004 */
[----:B------:R-:W-:Y:S02]  /*f0a0*/  F2FP.SATFINITE.E4M3.F32.PACK_AB_MERGE_C R102, R103, R102, RZ ;  /* 0x000000666766723e */ /* 0x000fe400048070ff */
[----:B------:R-:W-:-:S02]  /*f0b0*/  F2FP.SATFINITE.E4M3.F32.PACK_AB_MERGE_C R106, R107, R106, RZ ;  /* 0x0000006a6b6a723e */ /* 0x000fc400048070ff */
[----:B------:R-:W-:Y:S02]  /*f0c0*/  F2FP.SATFINITE.E4M3.F32.PACK_AB_MERGE_C R110, R111, R110, RZ ;  /* 0x0000006e6f6e723e */ /* 0x000fe400048070ff */
[----:B------:R-:W-:Y:S02]  /*f0d0*/  PRMT R14, R14, 0x5410, R5 ;  /* 0x000054100e0e7816 */ /* 0x000fe40000000005 */
[----:B------:R-:W-:Y:S02]  /*f0e0*/  PRMT R4, R17, 0x5410, R20 ;  /* 0x0000541011047816 */ /* 0x000fe40000000014 */
[----:B------:R-:W-:Y:S02]  /*f0f0*/  PRMT R17, R19, 0x5410, R22 ;  /* 0x0000541013117816 */ /* 0x000fe40000000016 */
[----:B------:R-:W-:Y:S02]  /*f100*/  PRMT R20, R57, 0x3340, R0 ;  /* 0x0000334039147816 */ /* 0x000fe40000000000 */
[----:B------:R-:W-:-:S02]  /*f110*/  PRMT R5, R52, 0x3340, R53 ;  /* 0x0000334034057816 */ /* 0x000fc40000000035 */
[----:B------:R-:W-:Y:S02]  /*f120*/  F2FP.SATFINITE.E4M3.F32.PACK_AB_MERGE_C R80, R81, R80, RZ ;  /* 0x000000505150723e */ /* 0x000fe400048070ff */
[----:B------:R-:W-:Y:S02]  /*f130*/  F2FP.SATFINITE.E4M3.F32.PACK_AB_MERGE_C R82, R83, R82, RZ ;  /* 0x000000525352723e */ /* 0x000fe400048070ff */
[--C-:B------:R-:W-:Y:S02]  /*f140*/  PRMT R22, R65, 0x3340, R0.reuse ;  /* 0x0000334041167816 */ /* 0x100fe40000000000 */
[--C-:B------:R-:W-:Y:S02]  /*f150*/  PRMT R24, R71, 0x3340, R0.reuse ;  /* 0x0000334047187816 */ /* 0x100fe40000000000 */
[----:B------:R-:W-:Y:S02]  /*f160*/  PRMT R26, R73, 0x3340, R0 ;  /* 0x00003340491a7816 */ /* 0x000fe40000000000 */
[----:B------:R-:W-:-:S02]  /*f170*/  PRMT R19, R54, 0x3340, R61 ;  /* 0x0000334036137816 */ /* 0x000fc4000000003d */
[----:B------:R-:W-:Y:S02]  /*f180*/  PRMT R21, R68, 0x3340, R67 ;  /* 0x0000334044157816 */ /* 0x000fe40000000043 */
[----:B------:R-:W-:Y:S02]  /*f190*/  PRMT R23, R70, 0x3340, R69 ;  /* 0x0000334046177816 */ /* 0x000fe40000000045 */
        /* <DEDUP_REMOVED lines=12> */
[----:B------:R-:W-:Y:S02]  /*f260*/  PRMT R5, R5, 0x5410, R20 ;  /* 0x0000541005057816 */ /* 0x000fe40000000014 */
[----:B------:R-:W-:Y:S02]  /*f270*/  PRMT R19, R19, 0x5410, R22 ;  /* 0x0000541013137816 */ /* 0x000fe40000000016 */
[----:B------:R-:W-:Y:S02]  /*f280*/  PRMT R21, R21, 0x5410, R24 ;  /* 0x0000541015157816 */ /* 0x000fe40000000018 */
[----:B------:R-:W-:-:S02]  /*f290*/  PRMT R20, R23, 0x5410, R26 ;  /* 0x0000541017147816 */ /* 0x000fc4000000001a */
[----:B------:R-:W-:Y:S02]  /*f2a0*/  F2FP.SATFINITE.E4M3.F32.PACK_AB_MERGE_C R116, R117, R116, RZ ;  /* 0x000000747574723e */ /* 0x000fe400048070ff */
[----:B------:R-:W-:Y:S02]  /*f2b0*/  F2FP.SATFINITE.E4M3.F32.PACK_AB_MERGE_C R120, R121, R120, RZ ;  /* 0x000000787978723e */ /* 0x000fe400048070ff */
[----:B------:R-:W-:Y:S02]  /*f2c0*/  F2FP.SATFINITE.E4M3.F32.PACK_AB_MERGE_C R124, R125, R124, RZ ;  /* 0x0000007c7d7c723e */ /* 0x000fe400048070ff */
[--C-:B------:R-:W-:Y:S02]  /*f2d0*/  PRMT R22, R79, 0x3340, R0.reuse ;  /* 0x000033404f167816 */ /* 0x100fe40000000000 */
[--C-:B------:R-:W-:Y:S02]  /*f2e0*/  PRMT R26, R81, 0x3340, R0.reuse ;  /* 0x00003340511a7816 */ /* 0x100fe40000000000 */
[----:B------:R-:W-:-:S02]  /*f2f0*/  PRMT R27, R87, 0x3340, R0 ;  /* 0x00003340571b7816 */ /* 0x000fc40000000000 */
[----:B------:R-:W-:Y:S02]  /*f300*/  PRMT R25, R84, 0x3340, R75 ;  /* 0x0000334054197816 */ /* 0x000fe4000000004b */
[----:B------:R-:W-:Y:S02]  /*f310*/  PRMT R23, R86, 0x3340, R77 ;  /* 0x0000334056177816 */ /* 0x000fe4000000004d */
[----:B------:R-:W-:Y:S02]  /*f320*/  PRMT R24, R100, 0x3340, R83 ;  /* 0x0000334064187816 */ /* 0x000fe40000000053 */
[----:B------:R-:W-:Y:S02]  /*f330*/  PRMT R29, R89, 0x3340, R0 ;  /* 0x00003340591d7816 */ /* 0x000fe40000000000 */
[----:B------:R-:W-:Y:S02]  /*f340*/  PRMT R28, R102, 0x3340, R85 ;  /* 0x00003340661c7816 */ /* 0x000fe40000000055 */
[----:B------:R-:W-:-:S02]  /*f350*/  PRMT R25, R25, 0x5410, R22 ;  /* 0x0000541019197816 */ /* 0x000fc40000000016 */
[----:B------:R-:W-:Y:S02]  /*f360*/  PRMT R23, R23, 0x5410, R26 ;  /* 0x0000541017177816 */ /* 0x000fe4000000001a */
[----:B------:R-:W-:Y:S02]  /*f370*/  PRMT R24, R24, 0x5410, R27 ;  /* 0x0000541018187816 */ /* 0x000fe4000000001b */
[----:B------:R-:W-:Y:S02]  /*f380*/  LOP3.LUT R116, R116, 0xffff, RZ, 0xc0, !PT ;  /* 0x0000ffff74747812 */ /* 0x000fe400078ec0ff */
[----:B------:R-:W-:Y:S02]  /*f390*/  LOP3.LUT R91, R120, 0xffff, RZ, 0xc0, !PT ;  /* 0x0000ffff785b7812 */ /* 0x000fe400078ec0ff */
[----:B------:R-:W-:Y:S02]  /*f3a0*/  LOP3.LUT R95, R124, 0xffff, RZ, 0xc0, !PT ;  /* 0x0000ffff7c5f7812 */ /* 0x000fe400078ec0ff */
[----:B------:R-:W-:-:S02]  /*f3b0*/  PRMT R22, R28, 0x5410, R29 ;  /* 0x000054101c167816 */ /* 0x000fc4000000001d */
[----:B------:R-:W-:Y:S02]  /*f3c0*/  SHF.R.U32.HI R26, RZ, 0x8, R31 ;  /* 0x00000008ff1a7819 */ /* 0x000fe4000001161f */
[----:B------:R-:W-:Y:S02]  /*f3d0*/  SHF.R.U32.HI R27, RZ, 0x8, R96 ;  /* 0x00000008ff1b7819 */ /* 0x000fe40000011660 */
[----:B------:R-:W-:Y:S02]  /*f3e0*/  SHF.R.U32.HI R28, RZ, 0x8, R33 ;  /* 0x00000008ff1c7819 */ /* 0x000fe40000011621 */
[----:B------:R-:W-:Y:S02]  /*f3f0*/  PRMT R36, R95, 0x3340, R0 ;  /* 0x000033405f247816 */ /* 0x000fe40000000000 */
[----:B------:R-:W-:Y:S02]  /*f400*/  PRMT R33, R116, 0x3340, R91 ;  /* 0x0000334074217816 */ /* 0x000fe4000000005b */
[----:B------:R-:W-:-:S02]  /*f410*/  LOP3.LUT R30, R26, 0xffff, RZ, 0xc0, !PT ;  /* 0x0000ffff1a1e7812 */ /* 0x000fc400078ec0ff */
[----:B------:R-:W-:Y:S02]  /*f420*/  LOP3.LUT R29, R27, 0xffff, RZ, 0xc0, !PT ;  /* 0x0000ffff1b1d7812 */ /* 0x000fe400078ec0ff */
[----:B------:R-:W-:Y:S02]  /*f430*/  LOP3.LUT R31, R28, 0xffff, RZ, 0xc0, !PT ;  /* 0x0000ffff1c1f7812 */ /* 0x000fe400078ec0ff */
[----:B------:R-:W-:Y:S02]  /*f440*/  F2FP.SATFINITE.E4M3.F32.PACK_AB_MERGE_C R118, R119, R118, RZ ;  /* 0x000000767776723e */ /* 0x000fe400048070ff */
[----:B------:R-:W-:Y:S02]  /*f450*/  F2FP.SATFINITE.E4M3.F32.PACK_AB_MERGE_C R122, R123, R122, RZ ;  /* 0x0000007a7b7a723e */ /* 0x000fe400048070ff */
[----:B------:R-:W-:Y:S02]  /*f460*/  F2FP.SATFINITE.E4M3.F32.PACK_AB_MERGE_C R126, R127, R126, RZ ;  /* 0x0000007e7f7e723e */ /* 0x000fe400048070ff */
[----:B------:R-:W-:-:S02]  /*f470*/  PRMT R27, R33, 0x5410, R36 ;  /* 0x00005410211b7816 */ /* 0x000fc40000000024 */
[----:B------:R-:W-:Y:S02]  /*f480*/  PRMT R36, R30, 0x3340, R29 ;  /* 0x000033401e247816 */ /* 0x000fe4000000001d */
[----:B------:R-:W-:Y:S02]  /*f490*/  PRMT R37, R31, 0x3340, R0 ;  /* 0x000033401f257816 */ /* 0x000fe40000000000 */
[----:B------:R-:W-:Y:S02]  /*f4a0*/  SHF.R.U32.HI R30, RZ, 0x8, R41 ;  /* 0x00000008ff1e7819 */ /* 0x000fe40000011629 */
[----:B------:R-:W-:Y:S02]  /*f4b0*/  LOP3.LUT R118, R118, 0xffff, RZ, 0xc0, !PT ;  /* 0x0000ffff76767812 */ /* 0x000fe400078ec0ff */
[----:B------:R-:W-:Y:S02]  /*f4c0*/  LOP3.LUT R93, R122, 0xffff, RZ, 0xc0, !PT ;  /* 0x0000ffff7a5d7812 */ /* 0x000fe400078ec0ff */
[----:B------:R-:W-:-:S02]  /*f4d0*/  LOP3.LUT R97, R126, 0xffff, RZ, 0xc0, !PT ;  /* 0x0000ffff7e617812 */ /* 0x000fc400078ec0ff */
[----:B------:R-:W-:Y:S02]  /*f4e0*/  SHF.R.U32.HI R31, RZ, 0x8, R51 ;  /* 0x00000008ff1f7819 */ /* 0x000fe40000011633 */
[----:B------:R-:W-:Y:S02]  /*f4f0*/  SHF.R.U32.HI R33, RZ, 0x8, R40 ;  /* 0x00000008ff217819 */ /* 0x000fe40000011628 */
[----:B------:R-:W-:Y:S02]  /*f500*/  SHF.R.U32.HI R28, RZ, 0x8, R39 ;  /* 0x00000008ff1c7819 */ /* 0x000fe40000011627 */
[----:B------:R-:W-:Y:S02]  /*f510*/  SHF.R.U32.HI R29, RZ, 0x8, R112 ;  /* 0x00000008ff1d7819 */ /* 0x000fe40000011670 */
[----:B------:R-:W-:Y:S02]  /*f520*/  F2FP.SATFINITE.E4M3.F32.PACK_AB_MERGE_C R34, R35, R34, RZ ;  /* 0x000000222322723e */ /* 0x000fe400048070ff */
[----:B------:R-:W-:-:S02]  /*f530*/  LOP3.LUT R39, R30, 0xffff, RZ, 0xc0, !PT ;  /* 0x0000ffff1e277812 */ /* 0x000fc400078ec0ff */
[----:B------:R-:W-:Y:S02]  /*f540*/  PRMT R38, R97, 0x3340, R0 ;  /* 0x0000334061267816 */ /* 0x000fe40000000000 */
[----:B------:R-:W-:Y:S02]  /*f550*/  PRMT R35, R118, 0x3340, R93 ;  /* 0x0000334076237816 */ /* 0x000fe4000000005d */
[----:B------:R-:W-:Y:S02]  /*f560*/  LOP3.LUT R30, R31, 0xffff, RZ, 0xc0, !PT ;  /* 0x0000ffff1f1e7812 */ /* 0x000fe400078ec0ff */
[----:B------:R-:W-:Y:S02]  /*f570*/  LOP3.LUT R33, R33, 0xffff, RZ, 0xc0, !PT ;  /* 0x0000ffff21217812 */ /* 0x000fe400078ec0ff */
[----:B------:R-:W-:Y:S02]  /*f580*/  LOP3.LUT R28, R28, 0xffff, RZ, 0xc0, !PT ;  /* 0x0000ffff1c1c7812 */ /* 0x000fe400078ec0ff */
[----:B------:R-:W-:-:S02]  /*f590*/  LOP3.LUT R29, R29, 0xffff, RZ, 0xc0, !PT ;  /* 0x0000ffff1d1d7812 */ /* 0x000fc400078ec0ff */
[----:B------:R-:W-:Y:S02]  /*f5a0*/  PRMT R26, R35, 0x5410, R38 ;  /* 0x00005410231a7816 */ /* 0x000fe40000000026 */
[----:B------:R-:W-:Y:S02]  /*f5b0*/  PRMT R40, R30, 0x3340, R33 ;  /* 0x000033401e287816 */ /* 0x000fe40000000021 */
[----:B------:R-:W-:Y:S02]  /*f5c0*/  SHF.R.U32.HI R31, RZ, 0x8, R44 ;  /* 0x00000008ff1f7819 */ /* 0x000fe4000001162c */
[----:B------:R-:W-:Y:S02]  /*f5d0*/  PRMT R38, R28, 0x3340, R29 ;  /* 0x000033401c267816 */ /* 0x000fe4000000001d */
[----:B------:R-:W-:Y:S02]  /*f5e0*/  SHF.R.U32.HI R33, RZ, 0x8, R59 ;  /* 0x00000008ff217819 */ /* 0x000fe4000001163b */
[----:B------:R-:W-:-:S02]  /*f5f0*/  SHF.R.U32.HI R30, RZ, 0x8, R45 ;  /* 0x00000008ff1e7819 */ /* 0x000fc4000001162d */
[----:B------:R-:W-:Y:S02]  /*f600*/  SHF.R.U32.HI R35, RZ, 0x8, R55 ;  /* 0x00000008ff237819 */ /* 0x000fe40000011637 */
[----:B------:R-:W-:Y:S02]  /*f610*/  SHF.R.U32.HI R28, RZ, 0x8, R43 ;  /* 0x00000008ff1c7819 */ /* 0x000fe4000001162b */
[----:B------:R-:W-:Y:S02]  /*f620*/  SHF.R.U32.HI R29, RZ, 0x8, R98 ;  /* 0x00000008ff1d7819 */ /* 0x000fe40000011662 */
[----:B------:R-:W-:Y:S02]  /*f630*/  LOP3.LUT R42, R31, 0xffff, RZ, 0xc0, !PT ;  /* 0x0000ffff1f2a7812 */ /* 0x000fe400078ec0ff */
[----:B------:R-:W-:Y:S02]  /*f640*/  LOP3.LUT R33, R33, 0xffff, RZ, 0xc0, !PT ;  /* 0x0000ffff21217812 */ /* 0x000fe400078ec0ff */
[----:B------:R-:W-:-:S02]  /*f650*/  LOP3.LUT R31, R30, 0xffff, RZ, 0xc0, !PT ;  /* 0x0000ffff1e1f7812 */ /* 0x000fc400078ec0ff */
[----:B------:R-:W-:Y:S02]  /*f660*/  LOP3.LUT R35, R35, 0xffff, RZ, 0xc0, !PT ;  /* 0x0000ffff23237812 */ /* 0x000fe400078ec0ff */
[----:B------:R-:W-:Y:S02]  /*f670*/  LOP3.LUT R28, R28, 0xffff, RZ, 0xc0, !PT ;  /* 0x0000ffff1c1c7812 */ /* 0x000fe400078ec0ff */
[----:B------:R-:W-:Y:S02]  /*f680*/  LOP3.LUT R29, R29, 0xffff, RZ, 0xc0, !PT ;  /* 0x0000ffff1d1d7812 */ /* 0x000fe400078ec0ff */
[----:B------:R-:W-:Y:S02]  /*f690*/  PRMT R42, R42, 0x3340, R33 ;  /* 0x000033402a2a7816 */ /* 0x000fe40000000021 */
[----:B------:R-:W-:Y:S02]  /*f6a0*/  PRMT R45, R31, 0x3340, R0 ;  /* 0x000033401f2d7816 */ /* 0x000fe40000000000 */
[----:B------:R-:W-:-:S02]  /*f6b0*/  SHF.R.U32.HI R30, RZ, 0x8, R49 ;  /* 0x00000008ff1e7819 */ /* 0x000fc40000011631 */
[----:B------:R-:W-:Y:S02]  /*f6c0*/  PRMT R41, R35, 0x3340, R0 ;  /* 0x0000334023297816 */ /* 0x000fe40000000000 */
[----:B------:R-:W-:Y:S02]  /*f6d0*/  PRMT R44, R28, 0x3340, R29 ;  /* 0x000033401c2c7816 */ /* 0x000fe4000000001d */
[----:B------:R-:W-:Y:S02]  /*f6e0*/  SHF.R.U32.HI R31, RZ, 0x8, R52 ;  /* 0x00000008ff1f7819 */ /* 0x000fe40000011634 */
[----:B------:R-:W-:Y:S02]  /*f6f0*/  SHF.R.U32.HI R33, RZ, 0x8, R53 ;  /* 0x00000008ff217819 */ /* 0x000fe40000011635 */
[----:B------:R-:W-:Y:S02]  /*f700*/  SHF.R.U32.HI R35, RZ, 0x8, R63 ;  /* 0x00000008ff237819 */ /* 0x000fe4000001163f */
[----:B------:R-:W-:-:S02]  /*f710*/  SHF.R.U32.HI R28, RZ, 0x8, R47 ;  /* 0x00000008ff1c7819 */ /* 0x000fc4000001162f */
[----:B------:R-:W-:Y:S02]  /*f720*/  SHF.R.U32.HI R29, RZ, 0x8, R114 ;  /* 0x00000008ff1d7819 */ /* 0x000fe40000011672 */
[----:B------:R-:W-:Y:S02]  /*f730*/  LOP3.LUT R47, R30, 0xffff, RZ, 0xc0, !PT ;  /* 0x0000ffff1e2f7812 */ /* 0x000fe400078ec0ff */
[----:B------:R-:W-:Y:S02]  /*f740*/  LOP3.LUT R30, R31, 0xffff, RZ, 0xc0, !PT ;  /* 0x0000ffff1f1e7812 */ /* 0x000fe400078ec0ff */
[----:B------:R-:W-:Y:S02]  /*f750*/  LOP3.LUT R33, R33, 0xffff, RZ, 0xc0, !PT ;  /* 0x0000ffff21217812 */ /* 0x000fe400078ec0ff */
[----:B------:R-:W-:Y:S02]  /*f760*/  LOP3.LUT R35, R35, 0xffff, RZ, 0xc0, !PT ;  /* 0x0000ffff23237812 */ /* 0x000fe400078ec0ff */
[----:B------:R-:W-:-:S02]  /*f770*/  LOP3.LUT R28, R28, 0xffff, RZ, 0xc0, !PT ;  /* 0x0000ffff1c1c7812 */ /* 0x000fc400078ec0ff */
[----:B------:R-:W-:Y:S02]  /*f780*/  LOP3.LUT R29, R29, 0xffff, RZ, 0xc0, !PT ;  /* 0x0000ffff1d1d7812 */ /* 0x000fe400078ec0ff */
[----:B------:R-:W-:Y:S02]  /*f790*/  PRMT R49, R30, 0x3340, R33 ;  /* 0x000033401e317816 */ /* 0x000fe40000000021 */
[----:B------:R-:W-:Y:S02]  /*f7a0*/  PRMT R43, R35, 0x3340, R0 ;  /* 0x00003340232b7816 */ /* 0x000fe40000000000 */
[----:B------:R-:W-:Y:S02]  /*f7b0*/  PRMT R46, R28, 0x3340, R29 ;  /* 0x000033401c2e7816 */ /* 0x000fe4000000001d */
[----:B------:R-:W-:Y:S02]  /*f7c0*/  SHF.R.U32.HI R30, RZ, 0x8, R65 ;  /* 0x00000008ff1e7819 */ /* 0x000fe40000011641 */
[----:B------:R-:W-:-:S02]  /*f7d0*/  SHF.R.U32.HI R35, RZ, 0x8, R57 ;  /* 0x00000008ff237819 */ /* 0x000fc40000011639 */
[----:B------:R-:W-:Y:S02]  /*f7e0*/  SHF.R.U32.HI R28, RZ, 0x8, R54 ;  /* 0x00000008ff1c7819 */ /* 0x000fe40000011636 */
[----:B------:R-:W-:Y:S02]  /*f7f0*/  SHF.R.U32.HI R29, RZ, 0x8, R61 ;  /* 0x00000008ff1d7819 */ /* 0x000fe4000001163d */
[----:B------:R-:W-:Y:S02]  /*f800*/  SHF.R.U32.HI R31, RZ, 0x8, R68 ;  /* 0x00000008ff1f7819 */ /* 0x000fe40000011644 */
[----:B------:R-:W-:Y:S02]  /*f810*/  SHF.R.U32.HI R33, RZ, 0x8, R67 ;  /* 0x00000008ff217819 */ /* 0x000fe40000011643 */
[----:B------:R-:W-:Y:S02]  /*f820*/  LOP3.LUT R53, R30, 0xffff, RZ, 0xc0, !PT ;  /* 0x0000ffff1e357812 */ /* 0x000fe400078ec0ff */
[----:B------:R-:W-:-:S02]  /*f830*/  LOP3.LUT R35, R35, 0xffff, RZ, 0xc0, !PT ;  /* 0x0000ffff23237812 */ /* 0x000fc400078ec0ff */
[----:B------:R-:W-:Y:S02]  /*f840*/  LOP3.LUT R28, R28, 0xffff, RZ, 0xc0, !PT ;  /* 0x0000ffff1c1c7812 */ /* 0x000fe400078ec0ff */
[----:B------:R-:W-:Y:S02]  /*f850*/  LOP3.LUT R29, R29, 0xffff, RZ, 0xc0, !PT ;  /* 0x0000ffff1d1d7812 */ /* 0x000fe400078ec0ff */
[----:B------:R-:W-:Y:S02]  /*f860*/  LOP3.LUT R30, R31, 0xffff, RZ, 0xc0, !PT ;  /* 0x0000ffff1f1e7812 */ /* 0x000fe400078ec0ff */
[----:B------:R-:W-:Y:S02]  /*f870*/  LOP3.LUT R33, R33, 0xffff, RZ, 0xc0, !PT ;  /* 0x0000ffff21217812 */ /* 0x000fe400078ec0ff */
[--C-:B------:R-:W-:Y:S02]  /*f880*/  PRMT R54, R53, 0x3340, R0.reuse ;  /* 0x0000334035367816 */ /* 0x100fe40000000000 */
[----:B------:R-:W-:-:S02]  /*f890*/  PRMT R52, R35, 0x3340, R0 ;  /* 0x0000334023347816 */ /* 0x000fc40000000000 */
[----:B------:R-:W-:Y:S02]  /*f8a0*/  PRMT R51, R28, 0x3340, R29 ;  /* 0x000033401c337816 */ /* 0x000fe4000000001d */
[----:B------:R-:W-:Y:S02]  /*f8b0*/  PRMT R53, R30, 0x3340, R33 ;  /* 0x000033401e357816 */ /* 0x000fe40000000021 */
[----:B------:R-:W-:Y:S02]  /*f8c0*/  SHF.R.U32.HI R35, RZ, 0x8, R71 ;  /* 0x00000008ff237819 */ /* 0x000fe40000011647 */
[----:B------:R-:W-:Y:S02]  /*f8d0*/  SHF.R.U32.HI R28, RZ, 0x8, R70 ;  /* 0x00000008ff1c7819 */ /* 0x000fe40000011646 */
[----:B------:R-:W-:Y:S02]  /*f8e0*/  SHF.R.U32.HI R30, RZ, 0x8, R73 ;  /* 0x00000008ff1e7819 */ /* 0x000fe40000011649 */
[----:B------:R-:W-:-:S02]  /*f8f0*/  SHF.R.U32.HI R31, RZ, 0x8, R84 ;  /* 0x00000008ff1f7819 */ /* 0x000fc40000011654 */
[----:B------:R-:W-:Y:S02]  /*f900*/  SHF.R.U32.HI R33, RZ, 0x8, R75 ;  /* 0x00000008ff217819 */ /* 0x000fe4000001164b */
[----:B------:R-:W-:Y:S02]  /*f910*/  SHF.R.U32.HI R29, RZ, 0x8, R69 ;  /* 0x00000008ff1d7819 */ /* 0x000fe40000011645 */
[----:B------:R-:W-:Y:S02]  /*f920*/  LOP3.LUT R35, R35, 0xffff, RZ, 0xc0, !PT ;  /* 0x0000ffff23237812 */ /* 0x000fe400078ec0ff */
[----:B------:R-:W-:Y:S02]  /*f930*/  LOP3.LUT R58, R28, 0xffff, RZ, 0xc0, !PT ;  /* 0x0000ffff1c3a7812 */ /* 0x000fe400078ec0ff */
[----:B------:R-:W-:Y:S02]  /*f940*/  LOP3.LUT R55, R30, 0xffff, RZ, 0xc0, !PT ;  /* 0x0000ffff1e377812 */ /* 0x000fe400078ec0ff */
[----:B------:R-:W-:-:S02]  /*f950*/  LOP3.LUT R28, R31, 0xffff, RZ, 0xc0, !PT ;  /* 0x0000ffff1f1c7812 */ /* 0x000fc400078ec0ff */
[----:B------:R-:W-:Y:S02]  /*f960*/  LOP3.LUT R33, R33, 0xffff, RZ, 0xc0, !PT ;  /* 0x0000ffff21217812 */ /* 0x000fe400078ec0ff */
[----:B------:R-:W-:Y:S02]  /*f970*/  LOP3.LUT R29, R29, 0xffff, RZ, 0xc0, !PT ;  /* 0x0000ffff1d1d7812 */ /* 0x000fe400078ec0ff */
[--C-:B------:R-:W-:Y:S02]  /*f980*/  PRMT R56, R35, 0x3340, R0.reuse ;  /* 0x0000334023387816 */ /* 0x100fe40000000000 */
[----:B------:R-:W-:Y:S02]  /*f990*/  PRMT R62, R55, 0x3340, R0 ;  /* 0x00003340373e7816 */ /* 0x000fe40000000000 */
[----:B------:R-:W-:Y:S02]  /*f9a0*/  SHF.R.U32.HI R35, RZ, 0x8, R79 ;  /* 0x00000008ff237819 */ /* 0x000fe4000001164f */
[----:B------:R-:W-:-:S02]  /*f9b0*/  PRMT R55, R28, 0x3340, R33 ;  /* 0x000033401c377816 */ /* 0x000fc40000000021 */
[----:B------:R-:W-:Y:S02]  /*f9c0*/  PRMT R61, R58, 0x3340, R29 ;  /* 0x000033403a3d7816 */ /* 0x000fe4000000001d */
[----:B------:R-:W-:Y:S02]  /*f9d0*/  SHF.R.U32.HI R28, RZ, 0x8, R86 ;  /* 0x00000008ff1c7819 */ /* 0x000fe40000011656 */
[----:B------:R-:W-:Y:S02]  /*f9e0*/  SHF.R.U32.HI R30, RZ, 0x8, R81 ;  /* 0x00000008ff1e7819 */ /* 0x000fe40000011651 */
[----:B------:R-:W-:Y:S02]  /*f9f0*/  SHF.R.U32.HI R29, RZ, 0x8, R77 ;  /* 0x00000008ff1d7819 */ /* 0x000fe4000001164d */
[----:B------:R-:W-:Y:S02]  /*fa00*/  SHF.R.U32.HI R31, RZ, 0x8, R100 ;  /* 0x00000008ff1f7819 */ /* 0x000fe40000011664 */
[----:B------:R-:W-:-:S02]  /*fa10*/  SHF.R.U32.HI R33, RZ, 0x8, R83 ;  /* 0x00000008ff217819 */ /* 0x000fc40000011653 */
[----:B------:R-:W-:Y:S02]  /*fa20*/  LOP3.LUT R35, R35, 0xffff, RZ, 0xc0, !PT ;  /* 0x0000ffff23237812 */ /* 0x000fe400078ec0ff */
[----:B------:R-:W-:Y:S02]  /*fa30*/  LOP3.LUT R60, R28, 0xffff, RZ, 0xc0, !PT ;  /* 0x0000ffff1c3c7812 */ /* 0x000fe400078ec0ff */
[----:B------:R-:W-:Y:S02]  /*fa40*/  LOP3.LUT R57, R30, 0xffff, RZ, 0xc0, !PT ;  /* 0x0000ffff1e397812 */ /* 0x000fe400078ec0ff */
[----:B------:R-:W-:Y:S02]  /*fa50*/  LOP3.LUT R29, R29, 0xffff, RZ, 0xc0, !PT ;  /* 0x0000ffff1d1d7812 */ /* 0x000fe400078ec0ff */
[----:B------:R-:W-:Y:S02]  /*fa60*/  LOP3.LUT R28, R31, 0xffff, RZ, 0xc0, !PT ;  /* 0x0000ffff1f1c7812 */ /* 0x000fe400078ec0ff */
[----:B------:R-:W-:-:S02]  /*fa70*/  LOP3.LUT R33, R33, 0xffff, RZ, 0xc0, !PT ;  /* 0x0000ffff21217812 */ /* 0x000fc400078ec0ff */
[--C-:B------:R-:W-:Y:S02]  /*fa80*/  PRMT R58, R35, 0x3340, R0.reuse ;  /* 0x00003340233a7816 */ /* 0x100fe40000000000 */
[----:B------:R-:W-:Y:S02]  /*fa90*/  SHF.R.U32.HI R35, RZ, 0x8, R87 ;  /* 0x00000008ff237819 */ /* 0x000fe40000011657 */
[----:B------:R-:W-:Y:S02]  /*faa0*/  PRMT R68, R57, 0x3340, R0 ;  /* 0x0000334039447816 */ /* 0x000fe40000000000 */
[----:B------:R-:W-:Y:S02]  /*fab0*/  PRMT R63, R60, 0x3340, R29 ;  /* 0x000033403c3f7816 */ /* 0x000fe4000000001d */
[----:B------:R-:W-:Y:S02]  /*fac0*/  PRMT R57, R28, 0x3340, R33 ;  /* 0x000033401c397816 */ /* 0x000fe40000000021 */
[----:B------:R-:W-:-:S02]  /*fad0*/  SHF.R.U32.HI R28, RZ, 0x8, R102 ;  /* 0x00000008ff1c7819 */ /* 0x000fc40000011666 */
[----:B------:R-:W-:Y:S02]  /*fae0*/  SHF.R.U32.HI R29, RZ, 0x8, R85 ;  /* 0x00000008ff1d7819 */ /* 0x000fe40000011655 */
[----:B------:R-:W-:Y:S02]  /*faf0*/  LOP3.LUT R35, R35, 0xffff, RZ, 0xc0, !PT ;  /* 0x0000ffff23237812 */ /* 0x000fe400078ec0ff */
[----:B------:R-:W-:Y:S02]  /*fb00*/  SHF.R.U32.HI R30, RZ, 0x8, R89 ;  /* 0x00000008ff1e7819 */ /* 0x000fe40000011659 */
[----:B------:R-:W-:Y:S02]  /*fb10*/  SHF.R.U32.HI R31, RZ, 0x8, R116 ;  /* 0x00000008ff1f7819 */ /* 0x000fe40000011674 */
[----:B------:R-:W-:Y:S02]  /*fb20*/  SHF.R.U32.HI R33, RZ, 0x8, R91 ;  /* 0x00000008ff217819 */ /* 0x000fe4000001165b */
[----:B------:R-:W-:-:S02]  /*fb30*/  LOP3.LUT R70, R28, 0xffff, RZ, 0xc0, !PT ;  /* 0x0000ffff1c467812 */ /* 0x000fc400078ec0ff */
[----:B------:R-:W-:Y:S01]  /*fb40*/  LOP3.LUT R29, R29, 0xffff, RZ, 0xc0, !PT ;  /* 0x0000ffff1d1d7812 */ /* 0x000fe200078ec0ff */
[----:B------:R-:W-:Y:S01]  /*fb50*/  IMAD.IADD R136, R133, 0x1, -R136 ;  /* 0x0000000185887824 */ /* 0x000fe200078e0a88 */
[----:B------:R-:W-:Y:S02]  /*fb60*/  PRMT R60, R35, 0x3340, R0 ;  /* 0x00003340233c7816 */ /* 0x000fe40000000000 */
[----:B------:R-:W-:Y:S02]  /*fb70*/  LOP3.LUT R35, R30, 0xffff, RZ, 0xc0, !PT ;  /* 0x0000ffff1e237812 */ /* 0x000fe400078ec0ff */
[----:B------:R-:W-:Y:S02]  /*fb80*/  LOP3.LUT R28, R31, 0xffff, RZ, 0xc0, !PT ;  /* 0x0000ffff1f1c7812 */ /* 0x000fe400078ec0ff */
[----:B------:R-:W-:Y:S02]  /*fb90*/  LOP3.LUT R33, R33, 0xffff, RZ, 0xc0, !PT ;  /* 0x0000ffff21217812 */ /* 0x000fe400078ec0ff */
[----:B------:R-:W-:-:S02]  /*fba0*/  PRMT R70, R70, 0x3340, R29 ;  /* 0x0000334046467816 */ /* 0x000fc4000000001d */
[----:B------:R-:W-:Y:S01]  /*fbb0*/  SHF.R.U32.HI R30, RZ, 0x8, R95 ;  /* 0x00000008ff1e7819 */ /* 0x000fe2000001165f */
[----:B------:R-:W-:Y:S01]  /*fbc0*/  IMAD.MOV.U32 R67, RZ, RZ, 0x3dc6b27f ;  /* 0x3dc6b27fff437424 */ /* 0x000fe200078e00ff */
[----:B------:R-:W-:Y:S01]  /*fbd0*/  SHF.R.U32.HI R29, RZ, 0x8, R93 ;  /* 0x00000008ff1d7819 */ /* 0x000fe2000001165d */
[----:B------:R-:W-:Y:S01]  /*fbe0*/  FADD R136, R136, -1 ;  /* 0xbf80000088887421 */ /* 0x000fe20000000000 */
[----:B------:R-:W-:Y:S02]  /*fbf0*/  PRMT R59, R28, 0x3340, R33 ;  /* 0x000033401c3b7816 */ /* 0x000fe40000000021 */
[----:B------:R-:W-:Y:S02]  /*fc00*/  LOP3.LUT R33, R30, 0xffff, RZ, 0xc0, !PT ;  /* 0x0000ffff1e217812 */ /* 0x000fe400078ec0ff */
[----:B------:R-:W-:Y:S01]  /*fc10*/  LOP3.LUT R30, R29, 0xffff, RZ, 0xc0, !PT ;  /* 0x0000ffff1d1e7812 */ /* 0x000fe200078ec0ff */
[----:B------:R-:W-:-:S04]  /*fc20*/  FFMA.FTZ R29, R136, R67, -0.16845393180847167969 ;  /* 0xbe2c7f30881d7423 */ /* 0x000fc80000010043 */
[----:B------:R-:W-:-:S04]  /*fc30*/  FFMA.FTZ R29, R136, R29, 0.1716887056827545166 ;  /* 0x3e2fcf2a881d7423 */ /* 0x000fc8000001001d */
[----:B------:R-:W-:-:S04]  /*fc40*/  FFMA.FTZ R29, R136, R29, -0.17900948226451873779 ;  /* 0xbe374e43881d7423 */ /* 0x000fc8000001001d */
[C---:B------:R-:W-:Y:S01]  /*fc50*/  FFMA.FTZ R29, R136.reuse, R29, 0.20512372255325317383 ;  /* 0x3e520bf4881d7423 */ /* 0x040fe2000001001d */
[----:B------:R-:W-:Y:S02]  /*fc60*/  SHF.R.U32.HI R28, RZ, 0x8, R118 ;  /* 0x00000008ff1c7819 */ /* 0x000fe40000011676 */
[----:B------:R-:W-:Y:S01]  /*fc70*/  SHF.R.U32.HI R31, RZ, 0x8, R97 ;  /* 0x00000008ff1f7819 */ /* 0x000fe20000011661 */
[C---:B------:R-:W-:Y:S01]  /*fc80*/  FFMA.FTZ R29, R136.reuse, R29, -0.24046532809734344482 ;  /* 0xbe763c8b881d7423 */ /* 0x040fe2000001001d */
[--C-:B------:R-:W-:Y:S02]  /*fc90*/  PRMT R65, R35, 0x3340, R0.reuse ;  /* 0x0000334023417816 */ /* 0x100fe40000000000 */
[--C-:B------:R-:W-:Y:S01]  /*fca0*/  PRMT R39, R39, 0x3340, R0.reuse ;  /* 0x0000334027277816 */ /* 0x100fe20000000000 */
[----:B------:R-:W-:Y:S01]  /*fcb0*/  FFMA.FTZ R29, R136, R29, 0.28857114911079406738 ;  /* 0x3e93bf99881d7423 */ /* 0x000fe2000001001d */
[----:B------:R-:W-:Y:S02]  /*fcc0*/  PRMT R47, R47, 0x3340, R0 ;  /* 0x000033402f2f7816 */ /* 0x000fe40000000000 */
[----:B------:R-:W-:-:S02]  /*fcd0*/  LOP3.LUT R35, R28, 0xffff, RZ, 0xc0, !PT ;  /* 0x0000ffff1c237812 */ /* 0x000fc400078ec0ff */
[----:B------:R-:W-:Y:S01]  /*fce0*/  LOP3.LUT R31, R31, 0xffff, RZ, 0xc0, !PT ;  /* 0x0000ffff1f1f7812 */ /* 0x000fe200078ec0ff */
[----:B------:R-:W-:Y:S01]  /*fcf0*/  FFMA.FTZ R29, R136, R29, -0.36067417263984680176 ;  /* 0xbeb8aa49881d7423 */ /* 0x000fe2000001001d */
        /* <DEDUP_REMOVED lines=15> */
[----:B------:R-:W-:Y:S02]  /*fdf0*/  PRMT R38, R40, 0x5410, R41 ;  /* 0x0000541028267816 */ /* 0x000fe40000000029 */
[----:B------:R-:W-:-:S02]  /*fe00*/  PRMT R39, R42, 0x5410, R43 ;  /* 0x000054102a277816 */ /* 0x000fc4000000002b */
[----:B------:R-:W-:Y:S02]  /*fe10*/  PRMT R49, R49, 0x5410, R52 ;  /* 0x0000541031317816 */ /* 0x000fe40000000034 */
[----:B------:R-:W-:Y:S01]  /*fe20*/  PRMT R47, R51, 0x5410, R54 ;  /* 0x00005410332f7816 */ /* 0x000fe20000000036 */
[----:B------:R-:W-:Y:S01]  /*fe30*/  FFMA.FTZ R29, R136, R29, 0.48089820146560668945 ;  /* 0x3ef6384a881d7423 */ /* 0x000fe2000001001d */
[----:B------:R-:W-:Y:S02]  /*fe40*/  PRMT R12, R12, 0x4210, R31 ;  /* 0x000042100c0c7816 */ /* 0x000fe4000000001f */
[----:B------:R-:W-:Y:S02]  /*fe50*/  PRMT R13, R13, 0x4210, R32 ;  /* 0x000042100d0d7816 */ /* 0x000fe40000000020 */
[----:B------:R-:W-:Y:S02]  /*fe60*/  PRMT R14, R14, 0x4210, R35 ;  /* 0x000042100e0e7816 */ /* 0x000fe40000000023 */
        /* <DEDUP_REMOVED lines=12> */
[----:B------:R-:W-:Y:S01]  /*ff30*/  PRMT R47, R47, 0x5210, R66 ;  /* 0x000052102f2f7816 */ /* 0x000fe20000000042 */
[C---:B------:R-:W-:Y:S01]  /*ff40*/  FFMA.FTZ R29, R136.reuse, R29, -0.72134751081466674805 ;  /* 0xbf38aa3b881d7423 */ /* 0x040fe2000001001d */
[----:B------:R-:W-:Y:S01]  /*ff50*/  ISETP.GE.U32.AND P0, PT, R133, 0x7f800000, PT ;  /* 0x7f8000008500780c */ /* 0x000fe20003f06070 */
[----:B0-----:R0:W-:Y:S02]  /*ff60*/  STS.128 [R132], R12 ;  /* 0x0000000c84007388 */ /* 0x0011e40000000c00 */
[----:B------:R-:W-:-:S02]  /*ff70*/  FMUL R29, R136, R29 ;  /* 0x0000001d881d7220 */ /* 0x000fc40000400000 */
[----:B------:R1:W-:Y:S04]  /*ff80*/  STS.128 [R132+0x800], R16 ;  /* 0x0008001084007388 */ /* 0x0003e80000000c00 */
[----:B------:R2:W-:Y:S04]  /*ff90*/  STS.128 [R132+0x400], R36 ;  /* 0x0004002484007388 */ /* 0x0005e80000000c00 */
[----:B------:R-:W-:Y:S01]  /*ffa0*/  STS.128 [R132+0xc00], R44 ;  /* 0x000c002c84007388 */ /* 0x000fe20000000c00 */
[----:B------:R-:W-:Y:S01]  /*ffb0*/  FMUL R29, R136, R29 ;  /* 0x0000001d881d7220 */ /* 0x000fe20000400000 */
[----:B0-----:R-:W-:-:S03]  /*ffc0*/  @P0 IMAD.MOV.U32 R12, RZ, RZ, 0x7f800000 ;  /* 0x7f800000ff0c0424 */ /* 0x001fc600078e00ff */
[----:B------:R-:W-:Y:S01]  /*ffd0*/  FFMA.FTZ R29, R136, 1.4426950216293334961, R29 ;  /* 0x3fb8aa3b881d7823 */ /* 0x000fe2000001001d */
[----:B------:R-:W-:-:S03]  /*ffe0*/  LOP3.LUT R4, R238, 0xff, RZ, 0xc0, !PT ;  /* 0x000000ffee047812 */ /* 0x000fc600078ec0ff */
[----:B------:R-:W-:Y:S01]  /*fff0*/  FADD R29, R134, R29 ;  /* 0x0000001d861d7221 */ /* 0x000fe20000000000 */
[C---:B------:R-:W-:Y:S01]  /*10000*/  @P0 FFMA.FTZ R29, R133.reuse, R12, +INF ;  /* 0x7f800000851d0423 */ /* 0x040fe2000001000c */
[----:B------:R-:W-:Y:S02]  /*10010*/  FSETP.NEU.AND P1, PT, R133, RZ, PT ;  /* 0x000000ff8500720b */ /* 0x000fe40003f2d000 */
[----:B------:R-:W-:Y:S02]  /*10020*/  F2FP.SATFINITE.E4M3.F32.PACK_AB_MERGE_C R11, R131, R130, RZ ;  /* 0x00000082830b723e */ /* 0x000fe400048070ff */
[----:B------:R-:W-:Y:S01]  /*10030*/  LEA R5, R4, UR4, 0x4 ;  /* 0x0000000404057c11 */ /* 0x000fe2000f8e20ff */
[----:B------:R-:W-:Y:S01]  /*10040*/  BAR.SYNC.DEFER_BLOCKING 0x0 ;  /* 0x0000000000007b1d */ /* 0x000fe20000010000 */
[----:B------:R-:W-:Y:S02]  /*10050*/  FSEL R29, R29, -INF , P1 ;  /* 0xff8000001d1d7808 */ /* 0x000fe40000800000 */
[----:B------:R-:W-:-:S02]  /*10060*/  PRMT R30, R30, 0x5410, R67 ;  /* 0x000054101e1e7816 */ /* 0x000fc40000000043 */
[----:B------:R-:W-:Y:S02]  /*10070*/  LOP3.LUT R80, R80, 0xffff, RZ, 0xc0, !PT ;  /* 0x0000ffff50507812 */ /* 0x000fe400078ec0ff */
[----:B-1----:R-:W-:Y:S02]  /*10080*/  LOP3.LUT R17, R82, 0xffff, RZ, 0xc0, !PT ;  /* 0x0000ffff52117812 */ /* 0x002fe400078ec0ff */
[----:B------:R-:W-:Y:S02]  /*10090*/  LOP3.LUT R16, R7, 0xffff, RZ, 0xc0, !PT ;  /* 0x0000ffff07107812 */ /* 0x000fe400078ec0ff */
[----:B------:R-:W-:Y:S02]  /*100a0*/  LOP3.LUT R9, R9, 0xffff, RZ, 0xc0, !PT ;  /* 0x0000ffff09097812 */ /* 0x000fe400078ec0ff */
[----:B------:R-:W-:Y:S01]  /*100b0*/  LOP3.LUT R11, R11, 0xffff, RZ, 0xc0, !PT ;  /* 0x0000ffff0b0b7812 */ /* 0x000fe200078ec0ff */
[----:B------:R-:W-:Y:S01]  /*100c0*/  FFMA R0, R29, 0.69314718246459960938, R0 ;  /* 0x3f3172181d007823 */ /* 0x000fe20000000000 */
[----:B------:R-:W-:-:S02]  /*100d0*/  PRMT R59, R59, 0x5410, R28 ;  /* 0x000054103b3b7816 */ /* 0x000fc4000000001c */
[----:B------:R-:W-:Y:S02]  /*100e0*/  PRMT R32, R21, 0x4210, R80 ;  /* 0x0000421015207816 */ /* 0x000fe40000000050 */
[----:B--2---:R-:W-:Y:S02]  /*100f0*/  PRMT R36, R20, 0x4210, R17 ;  /* 0x0000421014247816 */ /* 0x004fe40000000011 */
[----:B------:R-:W-:Y:S02]  /*10100*/  PRMT R37, R23, 0x4210, R16 ;  /* 0x0000421017257816 */ /* 0x000fe40000000010 */
[----:B------:R-:W-:Y:S01]  /*10110*/  PRMT R38, R22, 0x4210, R9 ;  /* 0x0000421016267816 */ /* 0x000fe20000000009 */
[----:B------:R-:W0:Y:S01]  /*10120*/  LDS.128 R12, [R5] ;  /* 0x00000000050c7984 */ /* 0x000e220000000c00 */
[----:B------:R-:W-:-:S03]  /*10130*/  PRMT R51, R30, 0x5210, R11 ;  /* 0x000052101e337816 */ /* 0x000fc6000000000b */
[----:B------:R-:W-:Y:S04]  /*10140*/  LDS.128 R228, [R5+0x1000] ;  /* 0x0010000005e47984 */ /* 0x000fe80000000c00 */
[----:B------:R-:W1:Y:S04]  /*10150*/  LDS.128 R20, [R5+0x2000] ;  /* 0x0020000005147984 */ /* 0x000e680000000c00 */
[----:B------:R-:W2:Y:S01]  /*10160*/  LDS.128 R28, [R5+0x3000] ;  /* 0x00300000051c7984 */ /* 0x000ea20000000c00 */
[----:B------:R-:W-:Y:S02]  /*10170*/  F2FP.SATFINITE.E4M3.F32.PACK_AB_MERGE_C R10, R129, R128, RZ ;  /* 0x00000080810a723e */ /* 0x000fe400048070ff */
[----:B------:R-:W-:-:S02]  /*10180*/  LOP3.LUT R6, R6, 0xffff, RZ, 0xc0, !PT ;  /* 0x0000ffff06067812 */ /* 0x000fc400078ec0ff */
[----:B------:R-:W-:Y:S02]  /*10190*/  LOP3.LUT R7, R8, 0xffff, RZ, 0xc0, !PT ;  /* 0x0000ffff08077812 */ /* 0x000fe400078ec0ff */
[----:B------:R-:W-:Y:S02]  /*101a0*/  LOP3.LUT R10, R10, 0xffff, RZ, 0xc0, !PT ;  /* 0x0000ffff0a0a7812 */ /* 0x000fe400078ec0ff */
[----:B------:R-:W-:Y:S02]  /*101b0*/  PRMT R33, R25, 0x4210, R6 ;  /* 0x0000421019217816 */ /* 0x000fe40000000006 */
[----:B------:R-:W-:Y:S02]  /*101c0*/  PRMT R34, R24, 0x4210, R7 ;  /* 0x0000421018227816 */ /* 0x000fe40000000007 */
[----:B------:R-:W-:Y:S01]  /*101d0*/  PRMT R35, R27, 0x4210, R10 ;  /* 0x000042101b237816 */ /* 0x000fe2000000000a */
[----:B------:R-:W-:Y:S01]  /*101e0*/  BAR.SYNC.DEFER_BLOCKING 0x0 ;  /* 0x0000000000007b1d */ /* 0x000fe20000010000 */
[----:B------:R-:W-:Y:S01]  /*101f0*/  PRMT R39, R26, 0x4210, R11 ;  /* 0x000042101a277816 */ /* 0x000fe2000000000b */
[----:B----4-:R-:W-:Y:S01]  /*10200*/  IMAD.SHL.U32 R141, R141, 0x40, RZ ;  /* 0x000000408d8d7824 */ /* 0x010fe200078e00ff */
[----:B------:R-:W-:-:S02]  /*10210*/  PRMT R62, R61, 0x5410, R62 ;  /* 0x000054103d3e7816 */ /* 0x000fc4000000003e */
[----:B------:R-:W-:Y:S02]  /*10220*/  PRMT R49, R63, 0x5410, R68 ;  /* 0x000054103f317816 */ /* 0x000fe40000000044 */
[----:B------:R-:W-:Y:S02]  /*10230*/  PRMT R50, R70, 0x5410, R65 ;  /* 0x0000541046327816 */ /* 0x000fe40000000041 */
[----:B------:R-:W-:Y:S02]  /*10240*/  LOP3.LUT R242, R141, 0x3f, R238, 0xf8, !PT ;  /* 0x0000003f8df27812 */ /* 0x000fe400078ef8ee */
[----:B------:R-:W-:Y:S02]  /*10250*/  PRMT R48, R62, 0x5210, R17 ;  /* 0x000052103e307816 */ /* 0x000fe40000000011 */
[----:B------:R-:W-:Y:S02]  /*10260*/  PRMT R49, R49, 0x5210, R16 ;  /* 0x0000521031317816 */ /* 0x000fe40000000010 */
[----:B------:R-:W-:Y:S01]  /*10270*/  PRMT R50, R50, 0x5210, R9 ;  /* 0x0000521032327816 */ /* 0x000fe20000000009 */
[----:B------:R4:W-:Y:S04]  /*10280*/  STS.128 [R132], R32 ;  /* 0x0000002084007388 */ /* 0x0009e80000000c00 */
[----:B------:R0:W-:Y:S01]  /*10290*/  STS.128 [R132+0x800], R36 ;  /* 0x0008002484007388 */ /* 0x0001e20000000c00 */
[----:B------:R-:W-:Y:S01]  /*102a0*/  PRMT R55, R55, 0x5410, R58 ;  /* 0x0000541037377816 */ /* 0x000fe2000000003a */
[----:B------:R-:W-:Y:S01]  /*102b0*/  IMAD R54, R242, UR9, RZ ;  /* 0x00000009f2367c24 */ /* 0x000fe2000f8e02ff */
[----:B------:R-:W1:Y:S01]  /*102c0*/  LDCU UR9, c[0x0][0x3e8] ;  /* 0x00007d00ff0977ac */ /* 0x000e620008000800 */
[----:B----4-:R-:W4:Y:S08]  /*102d0*/  LDC.64 R34, c[0x0][0x398] ;  /* 0x0000e600ff227b82 */ /* 0x010f300000000a00 */
[----:B0-----:R-:W0:Y:S01]  /*102e0*/  LDC R37, c[0x0][0x398] ;  /* 0x0000e600ff257b82 */ /* 0x001e220000000800 */
[----:B------:R-:W-:Y:S01]  /*102f0*/  PRMT R53, R53, 0x5410, R56 ;  /* 0x0000541035357816 */ /* 0x000fe20000000038 */
[----:B------:R1:W-:Y:S01]  /*10300*/  STS.128 [R132+0xc00], R48 ;  /* 0x000c003084007388 */ /* 0x0003e20000000c00 */
[----:B------:R-:W-:-:S02]  /*10310*/  PRMT R60, R57, 0x5410, R60 ;  /* 0x00005410393c7816 */ /* 0x000fc4000000003c */
[----:B------:R-:W-:Y:S02]  /*10320*/  PRMT R81, R55, 0x5210, R6 ;  /* 0x0000521037517816 */ /* 0x000fe40000000006 */
[----:B------:R-:W-:Y:S02]  /*10330*/  PRMT R83, R59, 0x5210, R10 ;  /* 0x000052103b537816 */ /* 0x000fe4000000000a */
[C---:B------:R-:W-:Y:S02]  /*10340*/  PRMT R57, R14.reuse, 0x7773, RZ ;  /* 0x000077730e397816 */ /* 0x040fe400000000ff */
[C---:B------:R-:W-:Y:S02]  /*10350*/  PRMT R59, R14.reuse, 0x7772, RZ ;  /* 0x000077720e3b7816 */ /* 0x040fe400000000ff */
[C---:B------:R-:W-:Y:S02]  /*10360*/  PRMT R61, R14.reuse, 0x7771, RZ ;  /* 0x000077710e3d7816 */ /* 0x040fe400000000ff */
[----:B------:R-:W-:-:S02]  /*10370*/  PRMT R63, R14, 0x7770, RZ ;  /* 0x000077700e3f7816 */ /* 0x000fc400000000ff */
[C---:B------:R-:W-:Y:S02]  /*10380*/  PRMT R47, R15.reuse, 0x7773, RZ ;  /* 0x000077730f2f7816 */ /* 0x040fe400000000ff */
[C---:B-1----:R-:W-:Y:S02]  /*10390*/  PRMT R49, R15.reuse, 0x7772, RZ ;  /* 0x000077720f317816 */ /* 0x042fe400000000ff */
[C---:B------:R-:W-:Y:S02]  /*103a0*/  PRMT R51, R15.reuse, 0x7771, RZ ;  /* 0x000077710f337816 */ /* 0x040fe400000000ff */
[----:B------:R-:W-:Y:S02]  /*103b0*/  PRMT R55, R15, 0x7770, RZ ;  /* 0x000077700f377816 */ /* 0x000fe400000000ff */
[C---:B------:R-:W-:Y:S02]  /*103c0*/  PRMT R14, R22.reuse, 0x7773, RZ ;  /* 0x00007773160e7816 */ /* 0x040fe400000000ff */
[----:B------:R-:W-:-:S02]  /*103d0*/  PRMT R15, R22, 0x7772, RZ ;  /* 0x00007772160f7816 */ /* 0x000fc400000000ff */
[C---:B------:R-:W-:Y:S02]  /*103e0*/  PRMT R16, R22.reuse, 0x7771, RZ ;  /* 0x0000777116107816 */ /* 0x040fe400000000ff */
[----:B------:R-:W-:Y:S02]  /*103f0*/  PRMT R17, R22, 0x7770, RZ ;  /* 0x0000777016117816 */ /* 0x000fe400000000ff */
[----:B------:R-:W-:Y:S02]  /*10400*/  PRMT R80, R53, 0x5210, R80 ;  /* 0x0000521035507816 */ /* 0x000fe40000000050 */
[----:B------:R-:W-:Y:S02]  /*10410*/  SHF.R.U32.HI R22, RZ, 0x6, R238 ;  /* 0x00000006ff167819 */ /* 0x000fe400000116ee */
[----:B------:R-:W-:Y:S02]  /*10420*/  PRMT R82, R60, 0x5210, R7 ;  /* 0x000052103c527816 */ /* 0x000fe40000000007 */
[----:B------:R-:W-:-:S02]  /*10430*/  PRMT R69, R12, 0x7773, RZ ;  /* 0x000077730c457816 */ /* 0x000fc400000000ff */
[C---:B------:R-:W-:Y:S02]  /*10440*/  PRMT R71, R12.reuse, 0x7772, RZ ;  /* 0x000077720c477816 */ /* 0x040fe400000000ff */
[C---:B------:R-:W-:Y:S02]  /*10450*/  PRMT R43, R12.reuse, 0x7771, RZ ;  /* 0x000077710c2b7816 */ /* 0x040fe400000000ff */
[----:B------:R-:W-:Y:S02]  /*10460*/  PRMT R41, R12, 0x7770, RZ ;  /* 0x000077700c297816 */ /* 0x000fe400000000ff */
[C---:B------:R-:W-:Y:S02]  /*10470*/  PRMT R65, R13.reuse, 0x7773, RZ ;  /* 0x000077730d417816 */ /* 0x040fe400000000ff */
[C---:B------:R-:W-:Y:S02]  /*10480*/  PRMT R53, R13.reuse, 0x7772, RZ ;  /* 0x000077720d357816 */ /* 0x040fe400000000ff */
[----:B------:R-:W-:-:S02]  /*10490*/  PRMT R67, R13, 0x7771, RZ ;  /* 0x000077710d437816 */ /* 0x000fc400000000ff */
[----:B------:R-:W-:Y:S01]  /*104a0*/  PRMT R45, R13, 0x7770, RZ ;  /* 0x000077700d2d7816 */ /* 0x000fe200000000ff */
[----:B-----5:R-:W-:Y:S01]  /*104b0*/  UIMAD UR6, UR12, UR6, URZ ;  /* 0x000000060c0672a4 */ /* 0x020fe2000f8e02ff */
[C---:B------:R-:W-:Y:S02]  /*104c0*/  PRMT R6, R20.reuse, 0x7773, RZ ;  /* 0x0000777314067816 */ /* 0x040fe400000000ff */
[C---:B------:R-:W-:Y:S02]  /*104d0*/  PRMT R7, R20.reuse, 0x7772, RZ ;  /* 0x0000777214077816 */ /* 0x040fe400000000ff */
[C---:B------:R-:W-:Y:S02]  /*104e0*/  PRMT R8, R20.reuse, 0x7771, RZ ;  /* 0x0000777114087816 */ /* 0x040fe400000000ff */
[----:B------:R-:W-:Y:S02]  /*104f0*/  PRMT R9, R20, 0x7770, RZ ;  /* 0x0000777014097816 */ /* 0x000fe400000000ff */
        /* <DEDUP_REMOVED lines=8> */
[----:B------:R-:W-:Y:S01]  /*10580*/  IMAD R23, R242, UR7, RZ ;  /* 0x00000007f2177c24 */ /* 0x000fe2000f8e02ff */
[----:B------:R-:W-:Y:S02]  /*10590*/  SHF.R.U32.HI R32, RZ, 0x6, R238 ;  /* 0x00000006ff207819 */ /* 0x000fe400000116ee */
[----:B------:R-:W-:Y:S01]  /*105a0*/  SGXT.U32 R22, R22, 0x2 ;  /* 0x000000021616781a */ /* 0x000fe20000000000 */
[----:B------:R-:W-:Y:S01]  /*105b0*/  UIMAD UR8, UR12, UR8, URZ ;  /* 0x000000080c0872a4 */ /* 0x000fe2000f8e02ff */
[----:B------:R-:W-:Y:S01]  /*105c0*/  STS.128 [R132+0x400], R80 ;  /* 0x0004005084007388 */ /* 0x000fe20000000c00 */
[----:B------:R-:W-:Y:S01]  /*105d0*/  USHF.R.S32.HI UR7, URZ, 0x1f, UR6 ;  /* 0x0000001fff077899 */ /* 0x000fe20008011406 */
[----:B------:R-:W-:Y:S01]  /*105e0*/  SGXT.U32 R32, R32, 0x2 ;  /* 0x000000022020781a */ /* 0x000fe20000000000 */
[----:B---3--:R-:W-:Y:S01]  /*105f0*/  IMAD R33, R22, R169, RZ ;  /* 0x000000a916217224 */ /* 0x008fe200078e02ff */
[----:B----4-:R-:W-:-:S02]  /*10600*/  IADD3 R168, P0, P1, R23, UR6, R34 ;  /* 0x0000000617a87c10 */ /* 0x010fc4000f91e022 */
[C---:B------:R-:W-:Y:S02]  /*10610*/  LEA.HI R172, R238.reuse, 0x18c, RZ, 0x1a ;  /* 0x0000018ceeac7811 */ /* 0x040fe400078fd0ff */
[C---:B------:R-:W-:Y:S02]  /*10620*/  LEA.HI R170, R238.reuse, 0x15c, RZ, 0x1a ;  /* 0x0000015ceeaa7811 */ /* 0x040fe400078fd0ff */
[C---:B------:R-:W-:Y:S02]  /*10630*/  LEA.HI R174, R238.reuse, 0xbc, RZ, 0x1a ;  /* 0x000000bceeae7811 */ /* 0x040fe400078fd0ff */
[C---:B------:R-:W-:Y:S02]  /*10640*/  LEA.HI R239, R238.reuse, 0xcc, RZ, 0x1a ;  /* 0x000000cceeef7811 */ /* 0x040fe400078fd0ff */
[C---:B------:R-:W-:Y:S02]  /*10650*/  LEA.HI R241, R238.reuse, 0xdc, RZ, 0x1a ;  /* 0x000000dceef17811 */ /* 0x040fe400078fd0ff */
[----:B------:R-:W-:-:S02]  /*10660*/  LEA.HI R243, R238, 0xec, RZ, 0x1a ;  /* 0x000000eceef37811 */ /* 0x000fc400078fd0ff */
[C---:B------:R-:W-:Y:S02]  /*10670*/  LEA.HI R245, R238.reuse, 0xfc, RZ, 0x1a ;  /* 0x000000fceef57811 */ /* 0x040fe400078fd0ff */
[C---:B------:R-:W-:Y:S02]  /*10680*/  LEA.HI R247, R238.reuse, 0x10c, RZ, 0x1a ;  /* 0x0000010ceef77811 */ /* 0x040fe400078fd0ff */
[C---:B------:R-:W-:Y:S02]  /*10690*/  LEA.HI R249, R238.reuse, 0x11c, RZ, 0x1a ;  /* 0x0000011ceef97811 */ /* 0x040fe400078fd0ff */
[----:B------:R-:W-:Y:S01]  /*106a0*/  LEA.HI R251, R238, 0x12c, RZ, 0x1a ;  /* 0x0000012ceefb7811 */ /* 0x000fe200078fd0ff */
[----:B------:R-:W-:Y:S01]  /*106b0*/  IMAD.SHL.U32 R3, R3, 0x10, RZ ;  /* 0x0000001003037824 */ /* 0x000fe200078e00ff */
[----:B------:R-:W-:Y:S01]  /*106c0*/  SHF.R.S32.HI R40, RZ, 0x1f, R23 ;  /* 0x0000001fff287819 */ /* 0x000fe20000011417 */
[----:B------:R-:W1:Y:S01]  /*106d0*/  LDCU UR6, c[0x0][0x3ec] ;  /* 0x00007d80ff0677ac */ /* 0x000e620008000800 */
[----:B--2---:R-:W-:-:S02]  /*106e0*/  PRMT R224, R31, 0x7773, RZ ;  /* 0x000077731fe07816 */ /* 0x004fc400000000ff */
[C---:B------:R-:W-:Y:S02]  /*106f0*/  PRMT R225, R31.reuse, 0x7772, RZ ;  /* 0x000077721fe17816 */ /* 0x040fe400000000ff */
[C---:B------:R-:W-:Y:S02]  /*10700*/  PRMT R226, R31.reuse, 0x7771, RZ ;  /* 0x000077711fe27816 */ /* 0x040fe400000000ff */
[----:B------:R-:W-:Y:S01]  /*10710*/  PRMT R227, R31, 0x7770, RZ ;  /* 0x000077701fe37816 */ /* 0x000fe200000000ff */
[----:B------:R-:W-:Y:S01]  /*10720*/  IMAD R31, R32, UR9, RZ ;  /* 0x00000009201f7c24 */ /* 0x000fe2000f8e02ff */
[----:B0-----:R-:W-:Y:S02]  /*10730*/  IADD3 R54, PT, PT, R54, UR8, R37 ;  /* 0x0000000836367c10 */ /* 0x001fe4000fffe025 */
[----:B------:R-:W-:Y:S01]  /*10740*/  IADD3.X R40, PT, PT, R40, UR7, R35, P0, P1 ;  /* 0x0000000728287c10 */ /* 0x000fe200087e2423 */
[----:B------:R-:W-:Y:S01]  /*10750*/  IMAD R35, R169, 0x4, R33 ;  /* 0x00000004a9237824 */ /* 0x000fe200078e0221 */
[----:B------:R-:W-:-:S02]  /*10760*/  IADD3 RZ, P0, PT, R33, R168, RZ ;  /* 0x000000a821ff7210 */ /* 0x000fc40007f1e0ff */
[C---:B------:R-:W-:Y:S02]  /*10770*/  PRMT R220, R30.reuse, 0x7773, RZ ;  /* 0x000077731edc7816 */ /* 0x040fe400000000ff */
[C---:B------:R-:W-:Y:S02]  /*10780*/  PRMT R221, R30.reuse, 0x7772, RZ ;  /* 0x000077721edd7816 */ /* 0x040fe400000000ff */
[C---:B------:R-:W-:Y:S02]  /*10790*/  PRMT R222, R30.reuse, 0x7771, RZ ;  /* 0x000077711ede7816 */ /* 0x040fe400000000ff */
[----:B------:R-:W-:Y:S01]  /*107a0*/  PRMT R223, R30, 0x7770, RZ ;  /* 0x000077701edf7816 */ /* 0x000fe200000000ff */
[----:B------:R-:W-:Y:S01]  /*107b0*/  IMAD.IADD R30, R31, 0x1, R54 ;  /* 0x000000011f1e7824 */ /* 0x000fe200078e0236 */
[----:B------:R-:W-:Y:S01]  /*107c0*/  LEA.HI R34, R238, 0xc, RZ, 0x1a ;  /* 0x0000000cee227811 */ /* 0x000fe200078fd0ff */
[----:B------:R-:W-:Y:S01]  /*107d0*/  IMAD R39, R169, 0x4, R35 ;  /* 0x00000004a9277824 */ /* 0x000fe200078e0223 */
[----:B------:R-:W-:Y:S01]  /*107e0*/  LEA.HI.X.SX32 R31, R33, R40, 0x1, P0 ;  /* 0x00000028211f7211 */ /* 0x000fe200000f0eff */
[----:B------:R-:W-:Y:S01]  /*107f0*/  BAR.SYNC.DEFER_BLOCKING 0x0 ;  /* 0x0000000000007b1d */ /* 0x000fe20000010000 */
[----:B------:R-:W-:Y:S01]  /*10800*/  IADD3 R32, P0, PT, R35, R168, RZ ;  /* 0x000000a823207210 */ /* 0x000fe20007f1e0ff */
[----:B------:R-:W-:-:S03]  /*10810*/  IMAD R37, R34, R169, RZ ;  /* 0x000000a922257224 */ /* 0x000fc600078e02ff */
[----:B------:R-:W-:Y:S02]  /*10820*/  LEA.HI.X.SX32 R33, R35, R40, 0x1, P0 ;  /* 0x0000002823217211 */ /* 0x000fe400000f0eff */
[----:B------:R-:W-:-:S04]  /*10830*/  IADD3 R34, P0, PT, R39, R168, RZ ;  /* 0x000000a827227210 */ /* 0x000fc80007f1e0ff */
[----:B------:R-:W-:Y:S01]  /*10840*/  LEA.HI.X.SX32 R35, R39, R40, 0x1, P0 ;  /* 0x0000002827237211 */ /* 0x000fe200000f0eff */
[----:B------:R-:W-:Y:S01]  /*10850*/  IMAD R39, R169, 0x8, R39 ;  /* 0x00000008a9277824 */ /* 0x000fe200078e0227 */
[----:B------:R-:W-:Y:S01]  /*10860*/  LEA.HI R36, R238, 0xc, RZ, 0x1a ;  /* 0x0000000cee247811 */ /* 0x000fe200078fd0ff */
[----:B------:R0:W-:Y:S04]  /*10870*/  STG.E.U8 desc[UR10][R30.64], R41 ;  /* 0x000000291e007986 */ /* 0x0001e8000c10110a */
[----:B------:R2:W-:Y:S01]  /*10880*/  STG.E.U8 desc[UR10][R32.64], R43 ;  /* 0x0000002b20007986 */ /* 0x0005e2000c10110a */
[----:B0-----:R-:W-:Y:S01]  /*10890*/  IADD3 R30, P0, PT, R39, R168, RZ ;  /* 0x000000a8271e7210 */ /* 0x001fe20007f1e0ff */
[----:B------:R-:W-:-:S03]  /*108a0*/  IMAD R41, R169, 0x4, R39 ;  /* 0x00000004a9297824 */ /* 0x000fc600078e0227 */
[----:B------:R-:W-:Y:S01]  /*108b0*/  LEA.HI.X.SX32 R31, R39, R40, 0x1, P0 ;  /* 0x00000028271f7211 */ /* 0x000fe200000f0eff */
[----:B------:R-:W-:Y:S01]  /*108c0*/  IMAD R39, R169, 0x4, R41 ;  /* 0x00000004a9277824 */ /* 0x000fe200078e0229 */
[-C--:B--2---:R-:W-:Y:S02]  /*108d0*/  IADD3 R32, P0, PT, R41, R168.reuse, RZ ;  /* 0x000000a829207210 */ /* 0x084fe40007f1e0ff */
[----:B------:R-:W-:Y:S02]  /*108e0*/  IADD3 RZ, P1, PT, R37, R168, RZ ;  /* 0x000000a825ff7210 */ /* 0x000fe40007f3e0ff */
[----:B------:R-:W-:Y:S02]  /*108f0*/  LEA.HI R38, R238, 0x1c, RZ, 0x1a ;  /* 0x0000001cee267811 */ /* 0x000fe400078fd0ff */
[-C--:B------:R-:W-:Y:S01]  /*10900*/  LEA.HI.X.SX32 R33, R41, R40.reuse, 0x1, P0 ;  /* 0x0000002829217211 */ /* 0x080fe200000f0eff */
[----:B------:R-:W-:Y:S01]  /*10910*/  IMAD R41, R169, 0x8, R39 ;  /* 0x00000008a9297824 */ /* 0x000fe200078e0227 */
[----:B------:R-:W-:Y:S01]  /*10920*/  LEA.HI.X.SX32 R37, R37, R40, 0x1, P1 ;  /* 0x0000002825257211 */ /* 0x000fe200008f0eff */
[----:B------:R0:W-:Y:S01]  /*10930*/  STG.E.U8 desc[UR10][R34.64], R71 ;  /* 0x0000004722007986 */ /* 0x0001e2000c10110a */
[----:B------:R-:W-:-:S02]  /*10940*/  IMAD R75, R36, UR9, RZ ;  /* 0x00000009244b7c24 */ /* 0x000fc4000f8e02ff */
[----:B------:R-:W-:Y:S01]  /*10950*/  IMAD R43, R38, R169, RZ ;  /* 0x000000a9262b7224 */ /* 0x000fe200078e02ff */
[-C--:B------:R-:W-:Y:S01]  /*10960*/  IADD3 R38, P0, PT, R41, R168.reuse, RZ ;  /* 0x000000a829267210 */ /* 0x080fe20007f1e0ff */
[----:B------:R-:W-:Y:S01]  /*10970*/  IMAD.IADD R36, R75, 0x1, R54 ;  /* 0x000000014b247824 */ /* 0x000fe200078e0236 */
[----:B------:R-:W-:Y:S02]  /*10980*/  LEA.HI R52, R238, 0x1c, RZ, 0x1a ;  /* 0x0000001cee347811 */ /* 0x000fe400078fd0ff */
[-C--:B0-----:R-:W-:Y:S02]  /*10990*/  IADD3 R34, P1, PT, R39, R168.reuse, RZ ;  /* 0x000000a827227210 */ /* 0x081fe40007f3e0ff */
[----:B------:R-:W-:Y:S02]  /*109a0*/  IADD3 RZ, P2, PT, R43, R168, RZ ;  /* 0x000000a82bff7210 */ /* 0x000fe40007f5e0ff */
[-C--:B------:R-:W-:Y:S02]  /*109b0*/  LEA.HI.X.SX32 R35, R39, R40.reuse, 0x1, P1 ;  /* 0x0000002827237211 */ /* 0x080fe400008f0eff */
[----:B------:R-:W-:Y:S01]  /*109c0*/  LEA.HI.X.SX32 R39, R41, R40, 0x1, P0 ;  /* 0x0000002829277211 */ /* 0x000fe200000f0eff */
[----:B------:R-:W-:Y:S01]  /*109d0*/  IMAD R41, R169, 0x4, R41 ;  /* 0x00000004a9297824 */ /* 0x000fe200078e0229 */
[----:B------:R0:W-:Y:S01]  /*109e0*/  STG.E.U8 desc[UR10][R36.64], R69 ;  /* 0x0000004524007986 */ /* 0x0001e2000c10110a */
[----:B------:R-:W-:Y:S01]  /*109f0*/  IMAD R75, R52, UR9, RZ ;  /* 0x00000009344b7c24 */ /* 0x000fe2000f8e02ff */
[----:B------:R-:W-:-:S02]  /*10a00*/  LEA.HI R52, R238, 0x2c, RZ, 0x1a ;  /* 0x0000002cee347811 */ /* 0x000fc400078fd0ff */
[----:B------:R2:W-:Y:S04]  /*10a10*/  STG.E.U8 desc[UR10][R30.64], R45 ;  /* 0x0000002d1e007986 */ /* 0x0005e8000c10110a */
[----:B------:R-:W-:Y:S01]  /*10a20*/  STG.E.U8 desc[UR10][R32.64], R67 ;  /* 0x0000004320007986 */ /* 0x000fe2000c10110a */
[----:B0-----:R-:W-:Y:S01]  /*10a30*/  LEA.HI.X.SX32 R37, R43, R40, 0x1, P2 ;  /* 0x000000282b257211 */ /* 0x001fe200010f0eff */
[----:B------:R-:W-:Y:S02]  /*10a40*/  IMAD R43, R169, 0x4, R41 ;  /* 0x00000004a92b7824 */ /* 0x000fe400078e0229 */
[----:B------:R0:W-:Y:S01]  /*10a50*/  STG.E.U8 desc[UR10][R34.64], R53 ;  /* 0x0000003522007986 */ /* 0x0001e2000c10110a */
[----:B--2---:R-:W-:-:S03]  /*10a60*/  IADD3 R30, P0, PT, R41, R168, RZ ;  /* 0x000000a8291e7210 */ /* 0x004fc60007f1e0ff */
[----:B------:R-:W2:Y:S01]  /*10a70*/  LDS.128 R32, [R5] ;  /* 0x0000000005207984 */ /* 0x000ea20000000c00 */
[----:B------:R-:W-:Y:S01]  /*10a80*/  IMAD R45, R52, R169, RZ ;  /* 0x000000a9342d7224 */ /* 0x000fe200078e02ff */
[----:B------:R-:W-:Y:S02]  /*10a90*/  LEA.HI.X.SX32 R31, R41, R40, 0x1, P0 ;  /* 0x00000028291f7211 */ /* 0x000fe400000f0eff */
[----:B------:R-:W-:Y:S01]  /*10aa0*/  IADD3 R52, P0, PT, R43, R168, RZ ;  /* 0x000000a82b347210 */ /* 0x000fe20007f1e0ff */
[----:B------:R-:W-:-:S03]  /*10ab0*/  IMAD.IADD R36, R75, 0x1, R54 ;  /* 0x000000014b247824 */ /* 0x000fc600078e0236 */
[----:B0-----:R-:W-:Y:S01]  /*10ac0*/  LEA.HI.X.SX32 R53, R43, R40, 0x1, P0 ;  /* 0x000000282b357211 */ /* 0x001fe200000f0eff */
[----:B------:R-:W-:Y:S01]  /*10ad0*/  IMAD R43, R169, 0x8, R43 ;  /* 0x00000008a92b7824 */ /* 0x000fe200078e022b */
[----:B------:R0:W-:Y:S01]  /*10ae0*/  STG.E.U8 desc[UR10][R36.64], R65 ;  /* 0x0000004124007986 */ /* 0x0001e2000c10110a */
[----:B------:R-:W-:-:S03]  /*10af0*/  LEA.HI R56, R238, 0x2c, RZ, 0x1a ;  /* 0x0000002cee387811 */ /* 0x000fc600078fd0ff */
[----:B------:R3:W-:Y:S01]  /*10b00*/  STG.E.U8 desc[UR10][R38.64], R63 ;  /* 0x0000003f26007986 */ /* 0x0007e2000c10110a */
[----:B------:R-:W-:Y:S01]  /*10b10*/  IMAD R41, R169, 0x4, R43 ;  /* 0x00000004a9297824 */ /* 0x000fe200078e022b */
[-C--:B------:R-:W-:Y:S02]  /*10b20*/  IADD3 RZ, P1, PT, R45, R168.reuse, RZ ;  /* 0x000000a82dff7210 */ /* 0x080fe40007f3e0ff */
[----:B------:R4:W-:Y:S01]  /*10b30*/  STG.E.U8 desc[UR10][R30.64], R61 ;  /* 0x0000003d1e007986 */ /* 0x0009e2000c10110a */
[----:B0-----:R-:W-:Y:S01]  /*10b40*/  IMAD R37, R56, UR9, RZ ;  /* 0x0000000938257c24 */ /* 0x001fe2000f8e02ff */
[C---:B---3--:R-:W-:Y:S02]  /*10b50*/  IADD3 R38, P0, PT, R43.reuse, R168, RZ ;  /* 0x000000a82b267210 */ /* 0x048fe40007f1e0ff */
[----:B------:R-:W-:Y:S02]  /*10b60*/  LEA.HI R56, R238, 0x3c, RZ, 0x1a ;  /* 0x0000003cee387811 */ /* 0x000fe400078fd0ff */
[-C--:B------:R-:W-:Y:S01]  /*10b70*/  LEA.HI.X.SX32 R39, R43, R40.reuse, 0x1, P0 ;  /* 0x000000282b277211 */ /* 0x080fe200000f0eff */
[----:B------:R-:W-:Y:S01]  /*10b80*/  IMAD R43, R169, 0x4, R41 ;  /* 0x00000004a92b7824 */ /* 0x000fe200078e0229 */
[----:B------:R0:W-:Y:S01]  /*10b90*/  STG.E.U8 desc[UR10][R52.64], R59 ;  /* 0x0000003b34007986 */ /* 0x0001e2000c10110a */
[----:B------:R-:W-:Y:S01]  /*10ba0*/  IMAD.IADD R36, R37, 0x1, R54 ;  /* 0x0000000125247824 */ /* 0x000fe200078e0236 */
[----:B------:R-:W-:Y:S01]  /*10bb0*/  LEA.HI.X.SX32 R37, R45, R40, 0x1, P1 ;  /* 0x000000282d257211 */ /* 0x000fe200008f0eff */
[----:B------:R-:W-:Y:S01]  /*10bc0*/  IMAD R45, R56, R169, RZ ;  /* 0x000000a9382d7224 */ /* 0x000fe200078e02ff */
[----:B------:R-:W-:-:S02]  /*10bd0*/  LEA.HI R58, R238, 0x3c, RZ, 0x1a ;  /* 0x0000003cee3a7811 */ /* 0x000fc400078fd0ff */
[-C--:B----4-:R-:W-:Y:S02]  /*10be0*/  IADD3 R30, P0, PT, R41, R168.reuse, RZ ;  /* 0x000000a8291e7210 */ /* 0x090fe40007f1e0ff */
[-C--:B0-----:R-:W-:Y:S01]  /*10bf0*/  IADD3 R52, P1, PT, R43, R168.reuse, RZ ;  /* 0x000000a82b347210 */ /* 0x081fe20007f3e0ff */
[----:B------:R-:W-:Y:S01]  /*10c00*/  IMAD R61, R58, UR9, RZ ;  /* 0x000000093a3d7c24 */ /* 0x000fe2000f8e02ff */
[----:B------:R-:W-:Y:S02]  /*10c10*/  IADD3 RZ, P2, PT, R45, R168, RZ ;  /* 0x000000a82dff7210 */ /* 0x000fe40007f5e0ff */
[-C--:B------:R-:W-:Y:S01]  /*10c20*/  LEA.HI.X.SX32 R53, R43, R40.reuse, 0x1, P1 ;  /* 0x000000282b357211 */ /* 0x080fe200008f0eff */
[----:B------:R-:W-:Y:S01]  /*10c30*/  IMAD R43, R169, 0x8, R43 ;  /* 0x00000008a92b7824 */ /* 0x000fe200078e022b */
[----:B------:R-:W-:Y:S01]  /*10c40*/  LEA.HI.X.SX32 R31, R41, R40, 0x1, P0 ;  /* 0x00000028291f7211 */ /* 0x000fe200000f0eff */
[----:B------:R0:W-:Y:S02]  /*10c50*/  STG.E.U8 desc[UR10][R36.64], R57 ;  /* 0x0000003924007986 */ /* 0x0001e4000c10110a */
[----:B------:R-:W-:Y:S01]  /*10c60*/  IMAD R41, R169, 0x4, R43 ;  /* 0x00000004a9297824 */ /* 0x000fe200078e022b */
[----:B------:R-:W-:Y:S01]  /*10c70*/  IADD3 R56, P0, PT, R43, R168, RZ ;  /* 0x000000a82b387210 */ /* 0x000fe20007f1e0ff */
[----:B------:R-:W-:Y:S04]  /*10c80*/  STG.E.U8 desc[UR10][R38.64], R55 ;  /* 0x0000003726007986 */ /* 0x000fe8000c10110a */
[----:B------:R3:W-:Y:S01]  /*10c90*/  STG.E.U8 desc[UR10][R30.64], R51 ;  /* 0x000000331e007986 */ /* 0x0007e2000c10110a */
[----:B0-----:R-:W-:Y:S01]  /*10ca0*/  IMAD.IADD R36, R61, 0x1, R54 ;  /* 0x000000013d247824 */ /* 0x001fe200078e0236 */
[----:B------:R-:W-:-:S02]  /*10cb0*/  LEA.HI.X.SX32 R37, R45, R40, 0x1, P2 ;  /* 0x000000282d257211 */ /* 0x000fc400010f0eff */
[----:B------:R-:W-:Y:S01]  /*10cc0*/  STG.E.U8 desc[UR10][R52.64], R49 ;  /* 0x0000003134007986 */ /* 0x000fe2000c10110a */
[----:B------:R-:W-:-:S03]  /*10cd0*/  LEA.HI.X.SX32 R57, R43, R40, 0x1, P0 ;  /* 0x000000282b397211 */ /* 0x000fc600000f0eff */
[----:B------:R0:W-:Y:S01]  /*10ce0*/  STG.E.U8 desc[UR10][R36.64], R47 ;  /* 0x0000002f24007986 */ /* 0x0001e2000c10110a */
[----:B---3--:R-:W-:Y:S02]  /*10cf0*/  IADD3 R30, P0, PT, R41, R168, RZ ;  /* 0x000000a8291e7210 */ /* 0x008fe40007f1e0ff */
[C---:B--2---:R-:W-:Y:S02]  /*10d00*/  PRMT R45, R33.reuse, 0x7773, RZ ;  /* 0x00007773212d7816 */ /* 0x044fe400000000ff */
[C---:B------:R-:W-:Y:S02]  /*10d10*/  PRMT R65, R33.reuse, 0x7772, RZ ;  /* 0x0000777221417816 */ /* 0x040fe400000000ff */
[C---:B------:R-:W-:Y:S02]  /*10d20*/  PRMT R67, R33.reuse, 0x7771, RZ ;  /* 0x0000777121437816 */ /* 0x040fe400000000ff */
[----:B------:R-:W-:Y:S01]  /*10d30*/  PRMT R69, R33, 0x7770, RZ ;  /* 0x0000777021457816 */ /* 0x000fe200000000ff */
[----:B0-----:R-:W-:Y:S01]  /*10d40*/  IMAD R37, R169, 0x4, R41 ;  /* 0x00000004a9257824 */ /* 0x001fe200078e0229 */
[----:B------:R-:W-:-:S02]  /*10d50*/  LEA.HI R33, R238, 0x4c, RZ, 0x1a ;  /* 0x0000004cee217811 */ /* 0x000fc400078fd0ff */
[C---:B------:R-:W-:Y:S02]  /*10d60*/  PRMT R71, R32.reuse, 0x7773, RZ ;  /* 0x0000777320477816 */ /* 0x040fe400000000ff */
[C---:B------:R-:W-:Y:S02]  /*10d70*/  PRMT R75, R32.reuse, 0x7772, RZ ;  /* 0x00007772204b7816 */ /* 0x040fe400000000ff */
[C---:B------:R-:W-:Y:S02]  /*10d80*/  PRMT R77, R32.reuse, 0x7771, RZ ;  /* 0x00007771204d7816 */ /* 0x040fe400000000ff */
[----:B------:R-:W-:Y:S02]  /*10d90*/  PRMT R39, R32, 0x7770, RZ ;  /* 0x0000777020277816 */ /* 0x000fe400000000ff */
[----:B------:R-:W-:Y:S02]  /*10da0*/  LEA.HI.X.SX32 R31, R41, R40, 0x1, P0 ;  /* 0x00000028291f7211 */ /* 0x000fe400000f0eff */
[----:B------:R-:W-:Y:S01]  /*10db0*/  IADD3 R32, P0, PT, R37, R168, RZ ;  /* 0x000000a825207210 */ /* 0x000fe20007f1e0ff */
[----:B------:R-:W-:-:S03]  /*10dc0*/  IMAD R41, R33, UR9, RZ ;  /* 0x0000000921297c24 */ /* 0x000fc6000f8e02ff */
[----:B------:R-:W-:Y:S01]  /*10dd0*/  LEA.HI.X.SX32 R33, R37, R40, 0x1, P0 ;  /* 0x0000002825217211 */ /* 0x000fe200000f0eff */
[----:B------:R-:W-:Y:S01]  /*10de0*/  IMAD R37, R169, 0x8, R37 ;  /* 0x00000008a9257824 */ /* 0x000fe200078e0225 */
[----:B------:R-:W-:Y:S01]  /*10df0*/  LEA.HI R58, R238, 0x4c, RZ, 0x1a ;  /* 0x0000004cee3a7811 */ /* 0x000fe200078fd0ff */
[----:B------:R0:W-:Y:S03]  /*10e00*/  STG.E.U8 desc[UR10][R56.64], R39 ;  /* 0x0000002738007986 */ /* 0x0001e6000c10110a */
[----:B------:R-:W-:Y:S01]  /*10e10*/  IADD3 R36, P0, PT, R37, R168, RZ ;  /* 0x000000a825247210 */ /* 0x000fe20007f1e0ff */
[----:B------:R2:W-:Y:S01]  /*10e20*/  STG.E.U8 desc[UR10][R30.64], R77 ;  /* 0x0000004d1e007986 */ /* 0x0005e2000c10110a */
[C---:B------:R-:W-:Y:S02]  /*10e30*/  PRMT R55, R34.reuse, 0x7773, RZ ;  /* 0x0000777322377816 */ /* 0x040fe400000000ff */
[----:B------:R-:W-:-:S02]  /*10e40*/  PRMT R59, R34, 0x7772, RZ ;  /* 0x00007772223b7816 */ /* 0x000fc400000000ff */
[C---:B------:R-:W-:Y:S01]  /*10e50*/  PRMT R61, R34.reuse, 0x7771, RZ ;  /* 0x00007771223d7816 */ /* 0x040fe200000000ff */
[----:B0-----:R-:W-:Y:S01]  /*10e60*/  IMAD R39, R169, 0x4, R37 ;  /* 0x00000004a9277824 */ /* 0x001fe200078e0225 */
[----:B------:R-:W-:Y:S01]  /*10e70*/  PRMT R63, R34, 0x7770, RZ ;  /* 0x00007770223f7816 */ /* 0x000fe200000000ff */
[----:B------:R-:W-:Y:S01]  /*10e80*/  IMAD.IADD R34, R41, 0x1, R54 ;  /* 0x0000000129227824 */ /* 0x000fe200078e0236 */
[C---:B------:R-:W-:Y:S02]  /*10e90*/  PRMT R47, R35.reuse, 0x7773, RZ ;  /* 0x00007773232f7816 */ /* 0x040fe400000000ff */
[C---:B------:R-:W-:Y:S02]  /*10ea0*/  PRMT R49, R35.reuse, 0x7772, RZ ;  /* 0x0000777223317816 */ /* 0x040fe400000000ff */
[C---:B------:R-:W-:Y:S02]  /*10eb0*/  PRMT R51, R35.reuse, 0x7771, RZ ;  /* 0x0000777123337816 */ /* 0x040fe400000000ff */
[----:B------:R-:W-:Y:S01]  /*10ec0*/  PRMT R53, R35, 0x7770, RZ ;  /* 0x0000777023357816 */ /* 0x000fe200000000ff */
[----:B------:R-:W-:Y:S01]  /*10ed0*/  IMAD R35, R58, R169, RZ ;  /* 0x000000a93a237224 */ /* 0x000fe200078e02ff */
[----:B------:R-:W-:Y:S01]  /*10ee0*/  LEA.HI.X.SX32 R37, R37, R40, 0x1, P0 ;  /* 0x0000002825257211 */ /* 0x000fe200000f0eff */
[----:B------:R-:W-:Y:S01]  /*10ef0*/  IMAD R41, R169, 0x4, R39 ;  /* 0x00000004a9297824 */ /* 0x000fe200078e0227 */
[-C--:B--2---:R-:W-:Y:S01]  /*10f00*/  IADD3 R30, P0, PT, R39, R168.reuse, RZ ;  /* 0x000000a8271e7210 */ /* 0x084fe20007f1e0ff */
[----:B------:R0:W-:Y:S01]  /*10f10*/  STG.E.U8 desc[UR10][R32.64], R75 ;  /* 0x0000004b20007986 */ /* 0x0001e2000c10110a */
[----:B------:R-:W-:-:S02]  /*10f20*/  IADD3 RZ, P1, PT, R35, R168, RZ ;  /* 0x000000a823ff7210 */ /* 0x000fc40007f3e0ff */
[-C--:B------:R-:W-:Y:S02]  /*10f30*/  LEA.HI.X.SX32 R31, R39, R40.reuse, 0x1, P0 ;  /* 0x00000028271f7211 */ /* 0x080fe400000f0eff */
[C---:B------:R-:W-:Y:S02]  /*10f40*/  LEA.HI R38, R238.reuse, 0x5c, RZ, 0x1a ;  /* 0x0000005cee267811 */ /* 0x040fe400078fd0ff */
[----:B------:R-:W-:Y:S02]  /*10f50*/  LEA.HI R52, R238, 0x5c, RZ, 0x1a ;  /* 0x0000005cee347811 */ /* 0x000fe400078fd0ff */
[----:B------:R-:W-:Y:S02]  /*10f60*/  LEA.HI.X.SX32 R35, R35, R40, 0x1, P1 ;  /* 0x0000002823237211 */ /* 0x000fe400008f0eff */
[C---:B0-----:R-:W-:Y:S01]  /*10f70*/  IADD3 R32, P0, PT, R41.reuse, R168, RZ ;  /* 0x000000a829207210 */ /* 0x041fe20007f1e0ff */
[----:B------:R-:W-:Y:S02]  /*10f80*/  IMAD R43, R38, R169, RZ ;  /* 0x000000a9262b7224 */ /* 0x000fe400078e02ff */
[----:B------:R-:W-:Y:S01]  /*10f90*/  IMAD R39, R52, UR9, RZ ;  /* 0x0000000934277c24 */ /* 0x000fe2000f8e02ff */
[----:B------:R-:W-:Y:S01]  /*10fa0*/  LEA.HI.X.SX32 R33, R41, R40, 0x1, P0 ;  /* 0x0000002829217211 */ /* 0x000fe200000f0eff */
[----:B------:R-:W-:Y:S01]  /*10fb0*/  IMAD R41, R169, 0x8, R41 ;  /* 0x00000008a9297824 */ /* 0x000fe200078e0229 */
[----:B------:R0:W-:Y:S01]  /*10fc0*/  STG.E.U8 desc[UR10][R34.64], R71 ;  /* 0x0000004722007986 */ /* 0x0001e2000c10110a */
[----:B------:R-:W-:-:S03]  /*10fd0*/  IADD3 RZ, P1, PT, R43, R168, RZ ;  /* 0x000000a82bff7210 */ /* 0x000fc60007f3e0ff */
[----:B------:R2:W-:Y:S01]  /*10fe0*/  STG.E.U8 desc[UR10][R36.64], R69 ;  /* 0x0000004524007986 */ /* 0x0005e2000c10110a */
[----:B0-----:R-:W-:Y:S02]  /*10ff0*/  IMAD.IADD R34, R39, 0x1, R54 ;  /* 0x0000000127227824 */ /* 0x001fe400078e0236 */
[----:B------:R-:W-:Y:S01]  /*11000*/  IMAD R39, R169, 0x4, R41 ;  /* 0x00000004a9277824 */ /* 0x000fe200078e0229 */
[----:B--2---:R-:W-:Y:S01]  /*11010*/  IADD3 R36, P0, PT, R41, R168, RZ ;  /* 0x000000a829247210 */ /* 0x004fe20007f1e0ff */
[----:B------:R0:W-:Y:S01]  /*11020*/  STG.E.U8 desc[UR10][R30.64], R67 ;  /* 0x000000431e007986 */ /* 0x0001e2000c10110a */
[-C--:B------:R-:W-:Y:S02]  /*11030*/  LEA.HI.X.SX32 R35, R43, R40.reuse, 0x1, P1 ;  /* 0x000000282b237211 */ /* 0x080fe400008f0eff */
[----:B------:R-:W-:Y:S01]  /*11040*/  LEA.HI.X.SX32 R37, R41, R40, 0x1, P0 ;  /* 0x0000002829257211 */ /* 0x000fe200000f0eff */
[----:B------:R-:W-:Y:S01]  /*11050*/  IMAD R41, R169, 0x4, R39 ;  /* 0x00000004a9297824 */ /* 0x000fe200078e0227 */
[C---:B------:R-:W-:Y:S01]  /*11060*/  LEA.HI R38, R238.reuse, 0x6c, RZ, 0x1a ;  /* 0x0000006cee267811 */ /* 0x040fe200078fd0ff */
[----:B------:R2:W-:Y:S01]  /*11070*/  STG.E.U8 desc[UR10][R32.64], R65 ;  /* 0x0000004120007986 */ /* 0x0005e2000c10110a */
[----:B------:R-:W-:-:S02]  /*11080*/  LEA.HI R52, R238, 0x6c, RZ, 0x1a ;  /* 0x0000006cee347811 */ /* 0x000fc400078fd0ff */
[C---:B0-----:R-:W-:Y:S01]  /*11090*/  IADD3 R30, P0, PT, R39.reuse, R168, RZ ;  /* 0x000000a8271e7210 */ /* 0x041fe20007f1e0ff */
[----:B------:R0:W-:Y:S03]  /*110a0*/  STG.E.U8 desc[UR10][R34.64], R45 ;  /* 0x0000002d22007986 */ /* 0x0001e6000c10110a */
[----:B------:R-:W-:Y:S02]  /*110b0*/  LEA.HI.X.SX32 R31, R39, R40, 0x1, P0 ;  /* 0x00000028271f7211 */ /* 0x000fe400000f0eff */
[----:B--2---:R-:W-:Y:S01]  /*110c0*/  IADD3 R32, P0, PT, R41, R168, RZ ;  /* 0x000000a829207210 */ /* 0x004fe20007f1e0ff */
[----:B------:R-:W-:Y:S02]  /*110d0*/  IMAD R43, R38, R169, RZ ;  /* 0x000000a9262b7224 */ /* 0x000fe400078e02ff */
[----:B------:R-:W-:Y:S02]  /*110e0*/  IMAD R39, R52, UR9, RZ ;  /* 0x0000000934277c24 */ /* 0x000fe4000f8e02ff */
[----:B0-----:R-:W-:Y:S01]  /*110f0*/  IMAD R45, R169, 0x8, R41 ;  /* 0x00000008a92d7824 */ /* 0x001fe200078e0229 */
[----:B------:R-:W-:Y:S01]  /*11100*/  LEA.HI.X.SX32 R33, R41, R40, 0x1, P0 ;  /* 0x0000002829217211 */ /* 0x000fe200000f0eff */
[----:B------:R-:W-:Y:S01]  /*11110*/  IMAD.IADD R34, R39, 0x1, R54 ;  /* 0x0000000127227824 */ /* 0x000fe200078e0236 */
[----:B------:R-:W-:-:S02]  /*11120*/  IADD3 RZ, P1, PT, R43, R168, RZ ;  /* 0x000000a82bff7210 */ /* 0x000fc40007f3e0ff */
[----:B------:R-:W-:Y:S02]  /*11130*/  IADD3 R38, P0, PT, R45, R168, RZ ;  /* 0x000000a82d267210 */ /* 0x000fe40007f1e0ff */
[-C--:B------:R-:W-:Y:S02]  /*11140*/  LEA.HI.X.SX32 R35, R43, R40.reuse, 0x1, P1 ;  /* 0x000000282b237211 */ /* 0x080fe400008f0eff */
[----:B------:R-:W-:Y:S01]  /*11150*/  LEA.HI.X.SX32 R39, R45, R40, 0x1, P0 ;  /* 0x000000282d277211 */ /* 0x000fe200000f0eff */
[----:B------:R-:W-:Y:S01]  /*11160*/  IMAD R45, R169, 0x4, R45 ;  /* 0x00000004a92d7824 */ /* 0x000fe200078e022d */
[----:B------:R-:W-:Y:S01]  /*11170*/  LEA.HI R43, R238, 0x7c, RZ, 0x1a ;  /* 0x0000007cee2b7811 */ /* 0x000fe200078fd0ff */
[----:B------:R0:W-:Y:S04]  /*11180*/  STG.E.U8 desc[UR10][R36.64], R63 ;  /* 0x0000003f24007986 */ /* 0x0001e8000c10110a */
[----:B------:R-:W-:-:S02]  /*11190*/  IMAD R57, R43, UR9, RZ ;  /* 0x000000092b397c24 */ /* 0x000fc4000f8e02ff */
[----:B0-----:R-:W-:Y:S01]  /*111a0*/  IMAD R37, R169, 0x4, R45 ;  /* 0x00000004a9257824 */ /* 0x001fe200078e022d */
[----:B------:R-:W-:-:S03]  /*111b0*/  LEA.HI R36, R238, 0x7c, RZ, 0x1a ;  /* 0x0000007cee247811 */ /* 0x000fc600078fd0ff */
[C---:B------:R-:W-:Y:S01]  /*111c0*/  IMAD R43, R169.reuse, 0x8, R37 ;  /* 0x00000008a92b7824 */ /* 0x040fe200078e0225 */
[----:B------:R0:W-:Y:S01]  /*111d0*/  STG.E.U8 desc[UR10][R30.64], R61 ;  /* 0x0000003d1e007986 */ /* 0x0001e2000c10110a */
[----:B------:R-:W-:Y:S02]  /*111e0*/  IMAD R41, R36, R169, RZ ;  /* 0x000000a924297224 */ /* 0x000fe400078e02ff */
[----:B------:R-:W-:Y:S01]  /*111f0*/  IMAD R65, R169, 0x4, R43 ;  /* 0x00000004a9417824 */ /* 0x000fe200078e022b */
[----:B------:R2:W-:Y:S02]  /*11200*/  STG.E.U8 desc[UR10][R32.64], R59 ;  /* 0x0000003b20007986 */ /* 0x0005e4000c10110a */
[-C--:B------:R-:W-:Y:S01]  /*11210*/  IADD3 RZ, P2, PT, R41, R168.reuse, RZ ;  /* 0x000000a829ff7210 */ /* 0x080fe20007f5e0ff */
[----:B------:R-:W-:Y:S01]  /*11220*/  IMAD R67, R169, 0x4, R65 ;  /* 0x00000004a9437824 */ /* 0x000fe200078e0241 */
[-C--:B0-----:R-:W-:Y:S02]  /*11230*/  IADD3 R30, P0, PT, R45, R168.reuse, RZ ;  /* 0x000000a82d1e7210 */ /* 0x081fe40007f1e0ff */
[----:B--2---:R-:W-:-:S02]  /*11240*/  IADD3 R32, P1, PT, R37, R168, RZ ;  /* 0x000000a825207210 */ /* 0x004fc40007f3e0ff */
[----:B------:R-:W-:Y:S02]  /*11250*/  LEA.HI.X.SX32 R31, R45, R40, 0x1, P0 ;  /* 0x000000282d1f7211 */ /* 0x000fe400000f0eff */
[----:B------:R-:W-:Y:S01]  /*11260*/  IADD3 R36, P0, PT, R43, R168, RZ ;  /* 0x000000a82b247210 */ /* 0x000fe20007f1e0ff */
[----:B------:R0:W-:Y:S01]  /*11270*/  STG.E.U8 desc[UR10][R34.64], R55 ;  /* 0x0000003722007986 */ /* 0x0001e2000c10110a */
[-C--:B------:R-:W-:Y:S01]  /*11280*/  LEA.HI.X.SX32 R33, R37, R40.reuse, 0x1, P1 ;  /* 0x0000002825217211 */ /* 0x080fe200008f0eff */
[----:B------:R-:W-:Y:S01]  /*11290*/  IMAD R69, R169, 0x8, R67 ;  /* 0x00000008a9457824 */ /* 0x000fe200078e0243 */
[----:B------:R-:W-:Y:S01]  /*112a0*/  PRMT R73, R228, 0x7770, RZ ;  /* 0x00007770e4497816 */ /* 0x000fe200000000ff */
[----:B------:R-:W-:Y:S01]  /*112b0*/  STG.E.U8 desc[UR10][R38.64], R53 ;  /* 0x0000003526007986 */ /* 0x000fe2000c10110a */
[-C--:B------:R-:W-:Y:S01]  /*112c0*/  LEA.HI.X.SX32 R37, R43, R40.reuse, 0x1, P0 ;  /* 0x000000282b257211 */ /* 0x080fe200000f0eff */
[----:B------:R-:W-:Y:S02]  /*112d0*/  IMAD R71, R169, 0x4, R69 ;  /* 0x00000004a9477824 */ /* 0x000fe400078e0245 */
[----:B------:R-:W-:Y:S01]  /*112e0*/  STG.E.U8 desc[UR10][R30.64], R51 ;  /* 0x000000331e007986 */ /* 0x000fe2000c10110a */
[----:B0-----:R-:W-:Y:S01]  /*112f0*/  IMAD.IADD R34, R57, 0x1, R54 ;  /* 0x0000000139227824 */ /* 0x001fe200078e0236 */
[----:B------:R-:W-:-:S02]  /*11300*/  LEA.HI.X.SX32 R35, R41, R40, 0x1, P2 ;  /* 0x0000002829237211 */ /* 0x000fc400010f0eff */
[----:B------:R-:W-:Y:S04]  /*11310*/  STG.E.U8 desc[UR10][R32.64], R49 ;  /* 0x0000003120007986 */ /* 0x000fe8000c10110a */
[----:B------:R-:W-:Y:S04]  /*11320*/  STG.E.U8 desc[UR10][R34.64], R47 ;  /* 0x0000002f22007986 */ /* 0x000fe8000c10110a */
[----:B------:R0:W-:Y:S02]  /*11330*/  STG.E.U8 desc[UR10][R36.64], R73 ;  /* 0x0000004924007986 */ /* 0x0001e4000c10110a */
[----:B0-----:R-:W-:-:S04]  /*11340*/  IMAD R73, R169, 0x4, R71 ;  /* 0x00000004a9497824 */ /* 0x001fc800078e0247 */
[----:B------:R-:W-:-:S04]  /*11350*/  IMAD R75, R169, 0x8, R73 ;  /* 0x00000008a94b7824 */ /* 0x000fc800078e0249 */
        /* <DEDUP_REMOVED lines=11> */
[----:B------:R-:W-:Y:S01]  /*11410*/  IMAD R103, R169, 0x8, R101 ;  /* 0x00000008a9677824 */ /* 0x000fe200078e0265 */
[----:B------:R-:W-:-:S03]  /*11420*/  LEA.HI R60, R238, 0xac, RZ, 0x1a ;  /* 0x000000acee3c7811 */ /* 0x000fc600078fd0ff */
[----:B------:R-:W-:Y:S01]  /*11430*/  IMAD R105, R169, 0x4, R103 ;  /* 0x00000004a9697824 */ /* 0x000fe200078e0267 */
[----:B------:R-:W-:-:S03]  /*11440*/  LEA.HI R66, R238, 0xdc, RZ, 0x1a ;  /* 0x000000dcee427811 */ /* 0x000fc600078fd0ff */
[C---:B------:R-:W-:Y:S01]  /*11450*/  IMAD R107, R169.reuse, 0x4, R105 ;  /* 0x00000004a96b7824 */ /* 0x040fe200078e0269 */
[----:B------:R-:W-:Y:S01]  /*11460*/  LEA.HI R76, R238, 0x11c, RZ, 0x1a ;  /* 0x0000011cee4c7811 */ /* 0x000fe200078fd0ff */
[-C--:B------:R-:W-:Y:S02]  /*11470*/  IMAD R173, R60, R169.reuse, RZ ;  /* 0x000000a93cad7224 */ /* 0x080fe400078e02ff */
[----:B------:R-:W-:Y:S01]  /*11480*/  IMAD R109, R169, 0x8, R107 ;  /* 0x00000008a96d7824 */ /* 0x000fe200078e026b */
[----:B------:R-:W-:Y:S01]  /*11490*/  LEA.HI R86, R238, 0x14c, RZ, 0x1a ;  /* 0x0000014cee567811 */ /* 0x000fe200078fd0ff */
[-C--:B------:R-:W-:Y:S01]  /*114a0*/  IMAD R177, R66, R169.reuse, RZ ;  /* 0x000000a942b17224 */ /* 0x080fe200078e02ff */
[-C--:B------:R-:W-:Y:S01]  /*114b0*/  IADD3 RZ, P6, PT, R173, R168.reuse, RZ ;  /* 0x000000a8adff7210 */ /* 0x080fe20007fde0ff */
[-C--:B------:R-:W-:Y:S02]  /*114c0*/  IMAD R59, R76, R169.reuse, RZ ;  /* 0x000000a94c3b7224 */ /* 0x080fe400078e02ff */
[----:B------:R-:W-:Y:S01]  /*114d0*/  IMAD R111, R169, 0x4, R109 ;  /* 0x00000004a96f7824 */ /* 0x000fe200078e026d */
[----:B------:R-:W-:Y:S01]  /*114e0*/  LEA.HI R34, R238, 0x1bc, RZ, 0x1a ;  /* 0x000001bcee227811 */ /* 0x000fe200078fd0ff */
[-C--:B------:R-:W-:Y:S01]  /*114f0*/  IMAD R49, R86, R169.reuse, RZ ;  /* 0x000000a956317224 */ /* 0x080fe200078e02ff */
[----:B------:R-:W-:Y:S01]  /*11500*/  IADD3 RZ, P4, PT, R177, R168, RZ ;  /* 0x000000a8b1ff7210 */ /* 0x000fe20007f9e0ff */
[----:B------:R-:W-:Y:S01]  /*11510*/  IMAD R113, R169, 0x4, R111 ;  /* 0x00000004a9717824 */ /* 0x000fe200078e026f */
[----:B------:R-:W-:Y:S01]  /*11520*/  LEA.HI.X.SX32 R173, R173, R40, 0x1, P6 ;  /* 0x00000028adad7211 */ /* 0x000fe200030f0eff */
[----:B------:R-:W-:Y:S01]  /*11530*/  IMAD R45, R172, R169, RZ ;  /* 0x000000a9ac2d7224 */ /* 0x000fe200078e02ff */
[----:B------:R-:W-:-:S02]  /*11540*/  LEA.HI R82, R238, 0x1fc, RZ, 0x1a ;  /* 0x000001fcee527811 */ /* 0x000fc400078fd0ff */
[----:B------:R-:W-:Y:S01]  /*11550*/  IADD3 RZ, P6, PT, R59, R168, RZ ;  /* 0x000000a83bff7210 */ /* 0x000fe20007fde0ff */
[----:B------:R-:W-:Y:S01]  /*11560*/  IMAD R115, R169, 0x8, R113 ;  /* 0x00000008a9737824 */ /* 0x000fe200078e0271 */
[----:B------:R-:W-:Y:S01]  /*11570*/  LEA.HI R88, R238, 0x8c, RZ, 0x1a ;  /* 0x0000008cee587811 */ /* 0x000fe200078fd0ff */
[-C--:B------:R-:W-:Y:S01]  /*11580*/  IMAD R31, R34, R169.reuse, RZ ;  /* 0x000000a9221f7224 */ /* 0x080fe200078e02ff */
[----:B------:R-:W-:Y:S02]  /*11590*/  LEA.HI R38, R238, 0x9c, RZ, 0x1a ;  /* 0x0000009cee267811 */ /* 0x000fe400078fd0ff */
[----:B------:R-:W-:Y:S01]  /*115a0*/  LEA.HI.X.SX32 R177, R177, R40, 0x1, P4 ;  /* 0x00000028b1b17211 */ /* 0x000fe200020f0eff */
[----:B------:R-:W-:Y:S01]  /*115b0*/  IMAD R121, R82, R169, RZ ;  /* 0x000000a952797224 */ /* 0x000fe200078e02ff */
[----:B------:R-:W-:Y:S02]  /*115c0*/  LEA.HI R30, R238, 0x19c, RZ, 0x1a ;  /* 0x0000019cee1e7811 */ /* 0x000fe400078fd0ff */
[----:B------:R-:W-:-:S02]  /*115d0*/  IADD3 RZ, P4, PT, R49, R168, RZ ;  /* 0x000000a831ff7210 */ /* 0x000fc40007f9e0ff */
[----:B------:R-:W-:Y:S02]  /*115e0*/  LEA.HI.X.SX32 R59, R59, R40, 0x1, P6 ;  /* 0x000000283b3b7211 */ /* 0x000fe400030f0eff */
[----:B------:R-:W-:Y:S01]  /*115f0*/  IADD3 RZ, P6, PT, R45, R168, RZ ;  /* 0x000000a82dff7210 */ /* 0x000fe20007fde0ff */
[----:B------:R-:W-:Y:S01]  /*11600*/  IMAD R117, R169, 0x4, R115 ;  /* 0x00000004a9757824 */ /* 0x000fe200078e0273 */
[----:B------:R-:W-:Y:S01]  /*11610*/  LEA.HI R70, R238, 0xfc, RZ, 0x1a ;  /* 0x000000fcee467811 */ /* 0x000fe200078fd0ff */
[-C--:B------:R-:W-:Y:S01]  /*11620*/  IMAD R97, R88, R169.reuse, RZ ;  /* 0x000000a958617224 */ /* 0x080fe200078e02ff */
[----:B------:R-:W-:Y:S01]  /*11630*/  LEA.HI.X.SX32 R49, R49, R40, 0x1, P4 ;  /* 0x0000002831317211 */ /* 0x000fe200020f0eff */
[-C--:B------:R-:W-:Y:S01]  /*11640*/  IMAD R171, R38, R169.reuse, RZ ;  /* 0x000000a926ab7224 */ /* 0x080fe200078e02ff */
[----:B------:R-:W-:Y:S01]  /*11650*/  LEA.HI R64, R238, 0xcc, RZ, 0x1a ;  /* 0x000000ccee407811 */ /* 0x000fe200078fd0ff */
[----:B------:R-:W-:Y:S01]  /*11660*/  IMAD R43, R30, R169, RZ ;  /* 0x000000a91e2b7224 */ /* 0x000fe200078e02ff */
[----:B------:R-:W-:-:S02]  /*11670*/  IADD3 R38, P4, PT, R31, R168, RZ ;  /* 0x000000a81f267210 */ /* 0x000fc40007f9e0ff */
[----:B------:R-:W-:Y:S01]  /*11680*/  LEA.HI.X.SX32 R45, R45, R40, 0x1, P6 ;  /* 0x000000282d2d7211 */ /* 0x000fe200030f0eff */
[----:B------:R-:W-:Y:S01]  /*11690*/  IMAD R119, R169, 0x4, R117 ;  /* 0x00000004a9777824 */ /* 0x000fe200078e0275 */
[-C--:B------:R-:W-:Y:S02]  /*116a0*/  IADD3 R30, P6, PT, R121, R168.reuse, RZ ;  /* 0x000000a8791e7210 */ /* 0x080fe40007fde0ff */
[----:B------:R-:W-:Y:S01]  /*116b0*/  LEA.HI R72, R238, 0x10c, RZ, 0x1a ;  /* 0x0000010cee487811 */ /* 0x000fe200078fd0ff */
[-C--:B------:R-:W-:Y:S01]  /*116c0*/  IMAD R63, R70, R169.reuse, RZ ;  /* 0x000000a9463f7224 */ /* 0x080fe200078e02ff */
[----:B------:R-:W-:Y:S01]  /*116d0*/  LEA.HI R52, R238, 0x16c, RZ, 0x1a ;  /* 0x0000016cee347811 */ /* 0x000fe200078fd0ff */
[----:B------:R-:W-:Y:S01]  /*116e0*/  IMAD R179, R64, R169, RZ ;  /* 0x000000a940b37224 */ /* 0x000fe200078e02ff */
[----:B------:R-:W-:Y:S02]  /*116f0*/  IADD3 RZ, P2, PT, R97, R168, RZ ;  /* 0x000000a861ff7210 */ /* 0x000fe40007f5e0ff */
[----:B------:R-:W-:-:S02]  /*11700*/  LEA.HI.X.SX32 R39, R31, R40, 0x1, P4 ;  /* 0x000000281f277211 */ /* 0x000fc400020f0eff */
[C---:B------:R-:W-:Y:S02]  /*11710*/  LEA.HI R84, R238.reuse, 0x13c, RZ, 0x1a ;  /* 0x0000013cee547811 */ /* 0x040fe400078fd0ff */
[----:B------:R-:W-:Y:S01]  /*11720*/  LEA.HI.X.SX32 R31, R121, R40, 0x1, P6 ;  /* 0x00000028791f7211 */ /* 0x000fe200030f0eff */
[----:B------:R-:W-:Y:S01]  /*11730*/  IMAD R121, R169, 0x8, R119 ;  /* 0x00000008a9797824 */ /* 0x000fe200078e0277 */
[----:B------:R-:W-:Y:S01]  /*11740*/  LEA.HI R56, R238, 0x17c, RZ, 0x1a ;  /* 0x0000017cee387811 */ /* 0x000fe200078fd0ff */
[-C--:B------:R-:W-:Y:S01]  /*11750*/  IMAD R61, R72, R169.reuse, RZ ;  /* 0x000000a9483d7224 */ /* 0x080fe200078e02ff */
[----:B------:R-:W-:Y:S01]  /*11760*/  IADD3 RZ, P1, PT, R171, R168, RZ ;  /* 0x000000a8abff7210 */ /* 0x000fe20007f3e0ff */
[-C--:B------:R-:W-:Y:S01]  /*11770*/  IMAD R51, R52, R169.reuse, RZ ;  /* 0x000000a934337224 */ /* 0x080fe200078e02ff */
[----:B------:R-:W-:Y:S01]  /*11780*/  LEA.HI.X.SX32 R97, R97, R40, 0x1, P2 ;  /* 0x0000002861617211 */ /* 0x000fe200010f0eff */
[----:B------:R-:W-:Y:S01]  /*11790*/  IMAD R55, R84, R169, RZ ;  /* 0x000000a954377224 */ /* 0x000fe200078e02ff */
[----:B------:R-:W-:Y:S01]  /*117a0*/  LEA.HI R74, R238, 0x1dc, RZ, 0x1a ;  /* 0x000001dcee4a7811 */ /* 0x000fe200078fd0ff */
[----:B------:R-:W-:Y:S01]  /*117b0*/  IMAD R123, R169, 0x4, R121 ;  /* 0x00000004a97b7824 */ /* 0x000fe200078e0279 */
[----:B------:R-:W-:-:S02]  /*117c0*/  IADD3 RZ, P2, PT, R63, R168, RZ ;  /* 0x000000a83fff7210 */ /* 0x000fc40007f5e0ff */
[----:B------:R-:W-:Y:S02]  /*117d0*/  LEA.HI R32, R238, 0x1ac, RZ, 0x1a ;  /* 0x000001acee207811 */ /* 0x000fe400078fd0ff */
[----:B------:R-:W-:Y:S01]  /*117e0*/  IADD3 RZ, P0, PT, R179, R168, RZ ;  /* 0x000000a8b3ff7210 */ /* 0x000fe20007f1e0ff */
[-C--:B------:R-:W-:Y:S01]  /*117f0*/  IMAD R47, R56, R169.reuse, RZ ;  /* 0x000000a9382f7224 */ /* 0x080fe200078e02ff */
[----:B------:R-:W-:Y:S02]  /*11800*/  LEA.HI.X.SX32 R171, R171, R40, 0x1, P1 ;  /* 0x00000028abab7211 */ /* 0x000fe400008f0eff */
[----:B------:R-:W-:Y:S02]  /*11810*/  LEA.HI R80, R238, 0x1ec, RZ, 0x1a ;  /* 0x000001ecee507811 */ /* 0x000fe400078fd0ff */
[----:B------:R-:W-:Y:S01]  /*11820*/  IADD3 RZ, P1, PT, R61, R168, RZ ;  /* 0x000000a83dff7210 */ /* 0x000fe20007f3e0ff */
[-C--:B------:R-:W-:Y:S01]  /*11830*/  IMAD R35, R74, R169.reuse, RZ ;  /* 0x000000a94a237224 */ /* 0x080fe200078e02ff */
[----:B------:R-:W-:Y:S01]  /*11840*/  LEA.HI R36, R238, 0x1cc, RZ, 0x1a ;  /* 0x000001ccee247811 */ /* 0x000fe200078fd0ff */
[----:B------:R-:W-:Y:S01]  /*11850*/  IMAD R125, R169, 0x4, R123 ;  /* 0x00000004a97d7824 */ /* 0x000fe200078e027b */
[-C--:B------:R-:W-:Y:S01]  /*11860*/  LEA.HI.X.SX32 R63, R63, R40.reuse, 0x1, P2 ;  /* 0x000000283f3f7211 */ /* 0x080fe200010f0eff */
[----:B------:R-:W-:Y:S01]  /*11870*/  IMAD R41, R32, R169, RZ ;  /* 0x000000a920297224 */ /* 0x000fe200078e02ff */
[----:B------:R-:W-:-:S02]  /*11880*/  LEA.HI.X.SX32 R179, R179, R40, 0x1, P0 ;  /* 0x00000028b3b37211 */ /* 0x000fc400000f0eff */
[-C--:B------:R-:W-:Y:S02]  /*11890*/  IADD3 RZ, P2, PT, R51, R168.reuse, RZ ;  /* 0x000000a833ff7210 */ /* 0x080fe40007f5e0ff */
[----:B------:R-:W-:Y:S01]  /*118a0*/  IADD3 RZ, P0, PT, R55, R168, RZ ;  /* 0x000000a837ff7210 */ /* 0x000fe20007f1e0ff */
[-C--:B------:R-:W-:Y:S01]  /*118b0*/  IMAD R99, R80, R169.reuse, RZ ;  /* 0x000000a950637224 */ /* 0x080fe200078e02ff */
[----:B------:R-:W-:Y:S01]  /*118c0*/  LEA.HI.X.SX32 R61, R61, R40, 0x1, P1 ;  /* 0x000000283d3d7211 */ /* 0x000fe200008f0eff */
[----:B------:R-:W-:Y:S01]  /*118d0*/  IMAD R33, R36, R169, RZ ;  /* 0x000000a924217224 */ /* 0x000fe200078e02ff */
[----:B------:R-:W-:Y:S01]  /*118e0*/  IADD3 RZ, P1, PT, R47, R168, RZ ;  /* 0x000000a82fff7210 */ /* 0x000fe20007f3e0ff */
[----:B------:R-:W-:Y:S01]  /*118f0*/  IMAD R127, R169, 0x8, R125 ;  /* 0x00000008a97f7824 */ /* 0x000fe200078e027d */
[-C--:B------:R-:W-:Y:S02]  /*11900*/  LEA.HI.X.SX32 R51, R51, R40.reuse, 0x1, P2 ;  /* 0x0000002833337211 */ /* 0x080fe400010f0eff */
[----:B------:R-:W-:-:S02]  /*11910*/  LEA.HI.X.SX32 R55, R55, R40, 0x1, P0 ;  /* 0x0000002837377211 */ /* 0x000fc400000f0eff */
[-C--:B------:R-:W-:Y:S02]  /*11920*/  IADD3 R36, P2, PT, R35, R168.reuse, RZ ;  /* 0x000000a823247210 */ /* 0x080fe40007f5e0ff */
[----:B------:R-:W-:Y:S01]  /*11930*/  IADD3 RZ, P0, PT, R41, R168, RZ ;  /* 0x000000a829ff7210 */ /* 0x000fe20007f1e0ff */
[----:B------:R-:W-:Y:S01]  /*11940*/  IMAD R129, R169, 0x4, R127 ;  /* 0x00000004a9817824 */ /* 0x000fe200078e027f */
[----:B------:R-:W-:Y:S02]  /*11950*/  LEA.HI.X.SX32 R47, R47, R40, 0x1, P1 ;  /* 0x000000282f2f7211 */ /* 0x000fe400008f0eff */
[----:B------:R-:W-:Y:S02]  /*11960*/  IADD3 R34, P1, PT, R99, R168, RZ ;  /* 0x000000a863227210 */ /* 0x000fe40007f3e0ff */
[-C--:B------:R-:W-:Y:S02]  /*11970*/  LEA.HI.X.SX32 R37, R35, R40.reuse, 0x1, P2 ;  /* 0x0000002823257211 */ /* 0x080fe400010f0eff */
[----:B------:R-:W-:-:S02]  /*11980*/  LEA.HI.X.SX32 R41, R41, R40, 0x1, P0 ;  /* 0x0000002829297211 */ /* 0x000fc400000f0eff */
[-C--:B------:R-:W-:Y:S01]  /*11990*/  IADD3 R218, P2, PT, R71, R168.reuse, RZ ;  /* 0x000000a847da7210 */ /* 0x080fe20007f5e0ff */
[----:B------:R-:W-:Y:S01]  /*119a0*/  IMAD R131, R169, 0x4, R129 ;  /* 0x00000004a9837824 */ /* 0x000fe200078e0281 */
[----:B------:R-:W-:Y:S02]  /*119b0*/  IADD3 R98, P0, PT, R65, R168, RZ ;  /* 0x000000a841627210 */ /* 0x000fe40007f1e0ff */
[----:B------:R-:W-:Y:S02]  /*119c0*/  LEA.HI.X.SX32 R35, R99, R40, 0x1, P1 ;  /* 0x0000002863237211 */ /* 0x000fe400008f0eff */
[----:B------:R-:W-:Y:S02]  /*119d0*/  IADD3 R216, P1, PT, R69, R168, RZ ;  /* 0x000000a845d87210 */ /* 0x000fe40007f3e0ff */
[-C--:B------:R-:W-:Y:S01]  /*119e0*/  LEA.HI.X.SX32 R219, R71, R40.reuse, 0x1, P2 ;  /* 0x0000002847db7211 */ /* 0x080fe200010f0eff */
[----:B------:R-:W-:Y:S01]  /*119f0*/  IMAD R133, R169, 0x8, R131 ;  /* 0x00000008a9857824 */ /* 0x000fe200078e0283 */
[----:B------:R-:W-:-:S02]  /*11a00*/  LEA.HI.X.SX32 R99, R65, R40, 0x1, P0 ;  /* 0x0000002841637211 */ /* 0x000fc400000f0eff */
[-C--:B------:R-:W-:Y:S02]  /*11a10*/  IADD3 R186, P2, PT, R77, R168.reuse, RZ ;  /* 0x000000a84dba7210 */ /* 0x080fe40007f5e0ff */
[----:B------:R-:W-:Y:S02]  /*11a20*/  IADD3 R214, P0, PT, R67, R168, RZ ;  /* 0x000000a843d67210 */ /* 0x000fe40007f1e0ff */
[----:B------:R-:W-:Y:S02]  /*11a30*/  LEA.HI.X.SX32 R217, R69, R40, 0x1, P1 ;  /* 0x0000002845d97211 */ /* 0x000fe400008f0eff */
[----:B------:R-:W-:Y:S01]  /*11a40*/  IADD3 R184, P1, PT, R75, R168, RZ ;  /* 0x000000a84bb87210 */ /* 0x000fe20007f3e0ff */
[----:B------:R-:W-:Y:S01]  /*11a50*/  IMAD R135, R169, 0x4, R133 ;  /* 0x00000004a9877824 */ /* 0x000fe200078e0285 */
[-C--:B------:R-:W-:Y:S02]  /*11a60*/  LEA.HI.X.SX32 R187, R77, R40.reuse, 0x1, P2 ;  /* 0x000000284dbb7211 */ /* 0x080fe400010f0eff */
[----:B------:R-:W-:-:S02]  /*11a70*/  LEA.HI.X.SX32 R215, R67, R40, 0x1, P0 ;  /* 0x0000002843d77211 */ /* 0x000fc400000f0eff */
[-C--:B------:R-:W-:Y:S02]  /*11a80*/  IADD3 R192, P2, PT, R83, R168.reuse, RZ ;  /* 0x000000a853c07210 */ /* 0x080fe40007f5e0ff */
[----:B------:R-:W-:Y:S02]  /*11a90*/  IADD3 R182, P0, PT, R73, R168, RZ ;  /* 0x000000a849b67210 */ /* 0x000fe40007f1e0ff */
[----:B------:R-:W-:Y:S01]  /*11aa0*/  LEA.HI.X.SX32 R185, R75, R40, 0x1, P1 ;  /* 0x000000284bb97211 */ /* 0x000fe200008f0eff */
[----:B------:R-:W-:Y:S01]  /*11ab0*/  IMAD R137, R169, 0x4, R135 ;  /* 0x00000004a9897824 */ /* 0x000fe200078e0287 */
[----:B------:R-:W-:Y:S02]  /*11ac0*/  IADD3 R190, P1, PT, R81, R168, RZ ;  /* 0x000000a851be7210 */ /* 0x000fe40007f3e0ff */
[-C--:B------:R-:W-:Y:S02]  /*11ad0*/  LEA.HI.X.SX32 R193, R83, R40.reuse, 0x1, P2 ;  /* 0x0000002853c17211 */ /* 0x080fe400010f0eff */
[----:B------:R-:W-:-:S02]  /*11ae0*/  LEA.HI.X.SX32 R183, R73, R40, 0x1, P0 ;  /* 0x0000002849b77211 */ /* 0x000fc400000f0eff */
[-C--:B------:R-:W-:Y:S02]  /*11af0*/  IADD3 R198, P2, PT, R89, R168.reuse, RZ ;  /* 0x000000a859c67210 */ /* 0x080fe40007f5e0ff */
[----:B------:R-:W-:Y:S01]  /*11b00*/  IADD3 R188, P0, PT, R79, R168, RZ ;  /* 0x000000a84fbc7210 */ /* 0x000fe20007f1e0ff */
        /* <DEDUP_REMOVED lines=16> */
[----:B------:R-:W-:Y:S02]  /*11c10*/  IADD3 R208, P1, PT, R103, R168, RZ ;  /* 0x000000a867d07210 */ /* 0x000fe40007f3e0ff */
[-C--:B------:R-:W-:Y:S01]  /*11c20*/  LEA.HI.X.SX32 R211, R105, R40.reuse, 0x1, P2 ;  /* 0x0000002869d37211 */ /* 0x080fe200010f0eff */
[----:B------:R-:W-:Y:S01]  /*11c30*/  IMAD R105, R169, 0x8, R143 ;  /* 0x00000008a9697824 */ /* 0x000fe200078e028f */
[----:B------:R-:W-:-:S02]  /*11c40*/  LEA.HI.X.SX32 R201, R91, R40, 0x1, P0 ;  /* 0x000000285bc97211 */ /* 0x000fc400000f0eff */
[----:B------:R-:W-:Y:S02]  /*11c50*/  IADD3 R206, P0, PT, R101, R168, RZ ;  /* 0x000000a865ce7210 */ /* 0x000fe40007f1e0ff */
[----:B------:R-:W-:Y:S01]  /*11c60*/  LEA.HI.X.SX32 R209, R103, R40, 0x1, P1 ;  /* 0x0000002867d17211 */ /* 0x000fe200008f0eff */
[----:B------:R-:W-:Y:S01]  /*11c70*/  IMAD R145, R169, 0x4, R105 ;  /* 0x00000004a9917824 */ /* 0x000fe200078e0269 */
[----:B------:R-:W-:Y:S02]  /*11c80*/  IADD3 R64, P1, PT, R109, R168, RZ ;  /* 0x000000a86d407210 */ /* 0x000fe40007f3e0ff */
[----:B------:R-:W-:Y:S02]  /*11c90*/  LEA.HI R68, R238, 0xec, RZ, 0x1a ;  /* 0x000000ecee447811 */ /* 0x000fe400078fd0ff */
[----:B------:R-:W-:Y:S02]  /*11ca0*/  LEA.HI.X.SX32 R207, R101, R40, 0x1, P0 ;  /* 0x0000002865cf7211 */ /* 0x000fe400000f0eff */
[----:B------:R-:W-:-:S02]  /*11cb0*/  IADD3 R212, P0, PT, R107, R168, RZ ;  /* 0x000000a86bd47210 */ /* 0x000fc40007f1e0ff */
[----:B------:R-:W-:Y:S02]  /*11cc0*/  IADD3 R66, P2, PT, R111, R168, RZ ;  /* 0x000000a86f427210 */ /* 0x000fe40007f5e0ff */
[-C--:B------:R-:W-:Y:S01]  /*11cd0*/  LEA.HI.X.SX32 R65, R109, R40.reuse, 0x1, P1 ;  /* 0x000000286d417211 */ /* 0x080fe200008f0eff */
[----:B------:R-:W-:Y:S01]  /*11ce0*/  IMAD R109, R169, 0x4, R145 ;  /* 0x00000004a96d7824 */ /* 0x000fe200078e0291 */
[-C--:B------:R-:W-:Y:S01]  /*11cf0*/  LEA.HI.X.SX32 R213, R107, R40.reuse, 0x1, P0 ;  /* 0x000000286bd57211 */ /* 0x080fe200000f0eff */
[----:B------:R-:W-:Y:S01]  /*11d00*/  IMAD R181, R68, R169, RZ ;  /* 0x000000a944b57224 */ /* 0x000fe200078e02ff */
[----:B------:R-:W-:Y:S01]  /*11d10*/  LEA.HI.X.SX32 R67, R111, R40, 0x1, P2 ;  /* 0x000000286f437211 */ /* 0x000fe200010f0eff */
[----:B------:R-:W-:Y:S01]  /*11d20*/  IMAD R111, R169, 0x8, R109 ;  /* 0x00000008a96f7824 */ /* 0x000fe200078e026d */
[-C--:B------:R-:W-:Y:S02]  /*11d30*/  IADD3 R68, P0, PT, R113, R168.reuse, RZ ;  /* 0x000000a871447210 */ /* 0x080fe40007f1e0ff */
[----:B------:R-:W-:-:S02]  /*11d40*/  IADD3 R70, P1, PT, R115, R168, RZ ;  /* 0x000000a873467210 */ /* 0x000fc40007f3e0ff */
[----:B------:R-:W-:Y:S01]  /*11d50*/  LEA.HI.X.SX32 R69, R113, R40, 0x1, P0 ;  /* 0x0000002871457211 */ /* 0x000fe200000f0eff */
[----:B------:R-:W-:Y:S01]  /*11d60*/  IMAD R113, R169, 0x4, R111 ;  /* 0x00000004a9717824 */ /* 0x000fe200078e026f */
[----:B------:R-:W-:Y:S02]  /*11d70*/  IADD3 R72, P2, PT, R117, R168, RZ ;  /* 0x000000a875487210 */ /* 0x000fe40007f5e0ff */
[-C--:B------:R-:W-:Y:S01]  /*11d80*/  LEA.HI.X.SX32 R71, R115, R40.reuse, 0x1, P1 ;  /* 0x0000002873477211 */ /* 0x080fe200008f0eff */
[----:B------:R-:W-:Y:S01]  /*11d90*/  IMAD R115, R169, 0x4, R113 ;  /* 0x00000004a9737824 */ /* 0x000fe200078e0271 */
[----:B------:R-:W-:Y:S02]  /*11da0*/  LEA.HI.X.SX32 R73, R117, R40, 0x1, P2 ;  /* 0x0000002875497211 */ /* 0x000fe400010f0eff */
[----:B------:R-:W-:Y:S01]  /*11db0*/  IADD3 R74, P0, PT, R119, R168, RZ ;  /* 0x000000a8774a7210 */ /* 0x000fe20007f1e0ff */
[----:B------:R-:W-:Y:S01]  /*11dc0*/  IMAD R117, R169, 0x8, R115 ;  /* 0x00000008a9757824 */ /* 0x000fe200078e0273 */
[----:B------:R-:W-:-:S02]  /*11dd0*/  LEA.HI R78, R238, 0x12c, RZ, 0x1a ;  /* 0x0000012cee4e7811 */ /* 0x000fc400078fd0ff */
[----:B------:R-:W-:Y:S02]  /*11de0*/  IADD3 R76, P1, PT, R121, R168, RZ ;  /* 0x000000a8794c7210 */ /* 0x000fe40007f3e0ff */
[-C--:B------:R-:W-:Y:S01]  /*11df0*/  LEA.HI.X.SX32 R75, R119, R40.reuse, 0x1, P0 ;  /* 0x00000028774b7211 */ /* 0x080fe200000f0eff */
[----:B------:R-:W-:Y:S01]  /*11e00*/  IMAD R119, R169, 0x4, R117 ;  /* 0x00000004a9777824 */ /* 0x000fe200078e0275 */
[----:B------:R-:W-:Y:S01]  /*11e10*/  LEA.HI.X.SX32 R77, R121, R40, 0x1, P1 ;  /* 0x00000028794d7211 */ /* 0x000fe200008f0eff */
[----:B------:R-:W-:Y:S01]  /*11e20*/  IMAD R57, R78, R169, RZ ;  /* 0x000000a94e397224 */ /* 0x000fe200078e02ff */
[-C--:B------:R-:W-:Y:S01]  /*11e30*/  IADD3 R78, P2, PT, R123, R168.reuse, RZ ;  /* 0x000000a87b4e7210 */ /* 0x080fe20007f5e0ff */
[----:B------:R-:W-:Y:S01]  /*11e40*/  IMAD R121, R169, 0x4, R119 ;  /* 0x00000004a9797824 */ /* 0x000fe200078e0277 */
[----:B------:R-:W-:Y:S02]  /*11e50*/  IADD3 R80, P0, PT, R125, R168, RZ ;  /* 0x000000a87d507210 */ /* 0x000fe40007f1e0ff */
[----:B------:R-:W-:Y:S01]  /*11e60*/  LEA.HI.X.SX32 R79, R123, R40, 0x1, P2 ;  /* 0x000000287b4f7211 */ /* 0x000fe200010f0eff */
[----:B------:R-:W-:Y:S01]  /*11e70*/  IMAD R123, R169, 0x8, R121 ;  /* 0x00000008a97b7824 */ /* 0x000fe200078e0279 */
[----:B------:R-:W-:-:S02]  /*11e80*/  IADD3 R82, P1, PT, R127, R168, RZ ;  /* 0x000000a87f527210 */ /* 0x000fc40007f3e0ff */
[----:B------:R-:W-:Y:S01]  /*11e90*/  LEA.HI.X.SX32 R81, R125, R40, 0x1, P0 ;  /* 0x000000287d517211 */ /* 0x000fe200000f0eff */
[----:B------:R-:W-:Y:S01]  /*11ea0*/  IMAD R125, R169, 0x4, R123 ;  /* 0x00000004a97d7824 */ /* 0x000fe200078e027b */
[----:B------:R-:W-:Y:S02]  /*11eb0*/  IADD3 R84, P2, PT, R129, R168, RZ ;  /* 0x000000a881547210 */ /* 0x000fe40007f5e0ff */
[-C--:B------:R-:W-:Y:S01]  /*11ec0*/  LEA.HI.X.SX32 R83, R127, R40.reuse, 0x1, P1 ;  /* 0x000000287f537211 */ /* 0x080fe200008f0eff */
[----:B------:R-:W-:Y:S01]  /*11ed0*/  IMAD R127, R169, 0x4, R125 ;  /* 0x00000004a97f7824 */ /* 0x000fe200078e027d */
[----:B------:R-:W-:Y:S02]  /*11ee0*/  LEA.HI.X.SX32 R85, R129, R40, 0x1, P2 ;  /* 0x0000002881557211 */ /* 0x000fe400010f0eff */
[-C--:B------:R-:W-:Y:S01]  /*11ef0*/  IADD3 R86, P0, PT, R131, R168.reuse, RZ ;  /* 0x000000a883567210 */ /* 0x080fe20007f1e0ff */
        /* <DEDUP_REMOVED lines=20> */
[-C--:B------:R-:W-:Y:S01]  /*12040*/  LEA.HI.X.SX32 R103, R143, R40.reuse, 0x1, P0 ;  /* 0x000000288f677211 */ /* 0x080fe200000f0eff */
[----:B------:R-:W-:Y:S01]  /*12050*/  IMAD R143, R169, 0x4, R141 ;  /* 0x00000004a98f7824 */ /* 0x000fe200078e028d */
[----:B------:R-:W-:-:S03]  /*12060*/  LEA.HI.X.SX32 R107, R145, R40, 0x1, P2 ;  /* 0x00000028916b7211 */ /* 0x000fc600010f0eff */
[----:B------:R-:W-:Y:S01]  /*12070*/  IMAD R145, R169, 0x4, R143 ;  /* 0x00000004a9917824 */ /* 0x000fe200078e028f */
[----:B------:R-:W-:-:S03]  /*12080*/  IADD3 R112, P2, PT, R113, R168, RZ ;  /* 0x000000a871707210 */ /* 0x000fc60007f5e0ff */
[----:B------:R-:W-:Y:S01]  /*12090*/  IMAD R147, R169, 0x8, R145 ;  /* 0x00000008a9937824 */ /* 0x000fe200078e0291 */
[----:B------:R-:W-:Y:S02]  /*120a0*/  LEA.HI.X.SX32 R113, R113, R40, 0x1, P2 ;  /* 0x0000002871717211 */ /* 0x000fe400010f0eff */
[----:B------:R-:W-:Y:S01]  /*120b0*/  IADD3 R118, P2, PT, R119, R168, RZ ;  /* 0x000000a877767210 */ /* 0x000fe20007f5e0ff */
[----:B------:R-:W-:-:S03]  /*120c0*/  IMAD R149, R169, 0x4, R147 ;  /* 0x00000004a9957824 */ /* 0x000fc600078e0293 */
[----:B------:R-:W-:Y:S01]  /*120d0*/  LEA.HI.X.SX32 R119, R119, R40, 0x1, P2 ;  /* 0x0000002877777211 */ /* 0x000fe200010f0eff */
        /* <DEDUP_REMOVED lines=8> */
[-C--:B------:R-:W-:Y:S02]  /*12160*/  IADD3 R136, P2, PT, R137, R168.reuse, RZ ;  /* 0x000000a889887210 */ /* 0x080fe40007f5e0ff */
[-C--:B------:R-:W-:Y:S01]  /*12170*/  IADD3 R104, P1, PT, R105, R168.reuse, RZ ;  /* 0x000000a869687210 */ /* 0x080fe20007f3e0ff */
[----:B------:R-:W-:Y:S01]  /*12180*/  IMAD R159, R169, 0x8, R157 ;  /* 0x00000008a99f7824 */ /* 0x000fe200078e029d */
[----:B------:R-:W-:Y:S02]  /*12190*/  IADD3 R108, P0, PT, R109, R168, RZ ;  /* 0x000000a86d6c7210 */ /* 0x000fe40007f1e0ff */
[----:B------:R-:W-:Y:S02]  /*121a0*/  LEA.HI.X.SX32 R137, R137, R40, 0x1, P2 ;  /* 0x0000002889897211 */ /* 0x000fe400010f0eff */
[----:B------:R-:W-:-:S02]  /*121b0*/  IADD3 R142, P2, PT, R143, R168, RZ ;  /* 0x000000a88f8e7210 */ /* 0x000fc40007f5e0ff */
[----:B------:R-:W-:Y:S01]  /*121c0*/  LEA.HI.X.SX32 R105, R105, R40, 0x1, P1 ;  /* 0x0000002869697211 */ /* 0x000fe200008f0eff */
[----:B------:R-:W-:Y:S01]  /*121d0*/  IMAD R161, R169, 0x4, R159 ;  /* 0x00000004a9a17824 */ /* 0x000fe200078e029f */
[----:B------:R-:W-:Y:S02]  /*121e0*/  IADD3 R110, P1, PT, R111, R168, RZ ;  /* 0x000000a86f6e7210 */ /* 0x000fe40007f3e0ff */
[----:B------:R-:W-:Y:S02]  /*121f0*/  LEA.HI.X.SX32 R109, R109, R40, 0x1, P0 ;  /* 0x000000286d6d7211 */ /* 0x000fe400000f0eff */
[----:B------:R-:W-:Y:S02]  /*12200*/  IADD3 R114, P0, PT, R115, R168, RZ ;  /* 0x000000a873727210 */ /* 0x000fe40007f1e0ff */
[----:B------:R-:W-:Y:S02]  /*12210*/  LEA.HI.X.SX32 R143, R143, R40, 0x1, P2 ;  /* 0x000000288f8f7211 */ /* 0x000fe400010f0eff */
[----:B------:R-:W-:-:S02]  /*12220*/  LEA.HI R62, R238, 0xbc, RZ, 0x1a ;  /* 0x000000bcee3e7811 */ /* 0x000fc400078fd0ff */
[----:B------:R-:W-:Y:S01]  /*12230*/  IADD3 R148, P2, PT, R149, R168, RZ ;  /* 0x000000a895947210 */ /* 0x000fe20007f5e0ff */
[----:B------:R-:W-:Y:S01]  /*12240*/  IMAD R60, R169, 0x4, R161 ;  /* 0x00000004a93c7824 */ /* 0x000fe200078e02a1 */
[----:B------:R-:W-:Y:S02]  /*12250*/  LEA.HI.X.SX32 R111, R111, R40, 0x1, P1 ;  /* 0x000000286f6f7211 */ /* 0x000fe400008f0eff */
[----:B------:R-:W-:Y:S02]  /*12260*/  IADD3 R116, P1, PT, R117, R168, RZ ;  /* 0x000000a875747210 */ /* 0x000fe40007f3e0ff */
[----:B------:R-:W-:Y:S02]  /*12270*/  LEA.HI.X.SX32 R115, R115, R40, 0x1, P0 ;  /* 0x0000002873737211 */ /* 0x000fe400000f0eff */
[----:B------:R-:W-:Y:S01]  /*12280*/  IADD3 R120, P0, PT, R121, R168, RZ ;  /* 0x000000a879787210 */ /* 0x000fe20007f1e0ff */
[----:B------:R-:W-:Y:S01]  /*12290*/  IMAD R175, R62, R169, RZ ;  /* 0x000000a93eaf7224 */ /* 0x000fe200078e02ff */
[----:B------:R-:W-:Y:S01]  /*122a0*/  LEA.HI.X.SX32 R149, R149, R40, 0x1, P2 ;  /* 0x0000002895957211 */ /* 0x000fe200010f0eff */
[----:B------:R-:W-:Y:S01]  /*122b0*/  IMAD R62, R169, 0x8, R60 ;  /* 0x00000008a93e7824 */ /* 0x000fe200078e023c */
[----:B------:R-:W-:-:S02]  /*122c0*/  IADD3 R154, P2, PT, R155, R168, RZ ;  /* 0x000000a89b9a7210 */ /* 0x000fc40007f5e0ff */
[----:B------:R-:W-:Y:S02]  /*122d0*/  LEA.HI.X.SX32 R117, R117, R40, 0x1, P1 ;  /* 0x0000002875757211 */ /* 0x000fe400008f0eff */
[----:B------:R-:W-:Y:S02]  /*122e0*/  IADD3 R122, P1, PT, R123, R168, RZ ;  /* 0x000000a87b7a7210 */ /* 0x000fe40007f3e0ff */
[----:B------:R-:W-:Y:S02]  /*122f0*/  LEA.HI.X.SX32 R121, R121, R40, 0x1, P0 ;  /* 0x0000002879797211 */ /* 0x000fe400000f0eff */
[----:B------:R-:W-:Y:S01]  /*12300*/  IADD3 R126, P0, PT, R127, R168, RZ ;  /* 0x000000a87f7e7210 */ /* 0x000fe20007f1e0ff */
[----:B------:R-:W-:Y:S01]  /*12310*/  IMAD R96, R169, 0x4, R62 ;  /* 0x00000004a9607824 */ /* 0x000fe200078e023e */
[----:B------:R-:W-:Y:S02]  /*12320*/  LEA.HI.X.SX32 R155, R155, R40, 0x1, P2 ;  /* 0x000000289b9b7211 */ /* 0x000fe400010f0eff */
[----:B------:R-:W-:-:S02]  /*12330*/  IADD3 R160, P2, PT, R161, R168, RZ ;  /* 0x000000a8a1a07210 */ /* 0x000fc40007f5e0ff */
[----:B------:R-:W-:Y:S02]  /*12340*/  LEA.HI R58, R238, 0x8c, RZ, 0x1a ;  /* 0x0000008cee3a7811 */ /* 0x000fe400078fd0ff */
[----:B------:R-:W-:Y:S02]  /*12350*/  LEA.HI.X.SX32 R123, R123, R40, 0x1, P1 ;  /* 0x000000287b7b7211 */ /* 0x000fe400008f0eff */
[----:B------:R-:W-:Y:S02]  /*12360*/  IADD3 R128, P1, PT, R129, R168, RZ ;  /* 0x000000a881807210 */ /* 0x000fe40007f3e0ff */
[----:B------:R-:W-:Y:S02]  /*12370*/  LEA.HI.X.SX32 R127, R127, R40, 0x1, P0 ;  /* 0x000000287f7f7211 */ /* 0x000fe400000f0eff */
[----:B------:R-:W-:Y:S02]  /*12380*/  IADD3 R132, P0, PT, R133, R168, RZ ;  /* 0x000000a885847210 */ /* 0x000fe40007f1e0ff */
[----:B------:R-:W-:Y:S01]  /*12390*/  LEA.HI.X.SX32 R161, R161, R40, 0x1, P2 ;  /* 0x00000028a1a17211 */ /* 0x000fe200010f0eff */
[----:B------:R-:W-:Y:S01]  /*123a0*/  IMAD R58, R58, UR9, RZ ;  /* 0x000000093a3a7c24 */ /* 0x000fe2000f8e02ff */
[----:B------:R-:W-:-:S02]  /*123b0*/  IADD3 R166, P2, PT, R96, R168, RZ ;  /* 0x000000a860a67210 */ /* 0x000fc40007f5e0ff */
[----:B------:R-:W-:Y:S01]  /*123c0*/  LEA.HI.X.SX32 R129, R129, R40, 0x1, P1 ;  /* 0x0000002881817211 */ /* 0x000fe200008f0eff */
[----:B------:R-:W-:Y:S01]  /*123d0*/  IMAD R53, R170, R169, RZ ;  /* 0x000000a9aa357224 */ /* 0x000fe200078e02ff */
[----:B------:R-:W-:Y:S02]  /*123e0*/  IADD3 R134, P1, PT, R135, R168, RZ ;  /* 0x000000a887867210 */ /* 0x000fe40007f3e0ff */
[----:B------:R-:W-:Y:S01]  /*123f0*/  LEA.HI.X.SX32 R133, R133, R40, 0x1, P0 ;  /* 0x0000002885857211 */ /* 0x000fe200000f0eff */
[----:B------:R-:W-:Y:S01]  /*12400*/  IMAD R169, R169, 0x4, R96 ;  /* 0x00000004a9a97824 */ /* 0x000fe200078e0260 */
[C---:B------:R-:W-:Y:S02]  /*12410*/  PRMT R42, R228.reuse, 0x7771, RZ ;  /* 0x00007771e42a7816 */ /* 0x040fe400000000ff */
[----:B------:R-:W-:Y:S02]  /*12420*/  IADD3 R138, P0, PT, R139, R168, RZ ;  /* 0x000000a88b8a7210 */ /* 0x000fe40007f1e0ff */
[----:B------:R-:W-:-:S02]  /*12430*/  PRMT R44, R228, 0x7772, RZ ;  /* 0x00007772e42c7816 */ /* 0x000fc400000000ff */
[-C--:B------:R-:W-:Y:S01]  /*12440*/  LEA.HI.X.SX32 R167, R96, R40.reuse, 0x1, P2 ;  /* 0x0000002860a77211 */ /* 0x080fe200010f0eff */
[----:B------:R-:W-:Y:S01]  /*12450*/  IMAD.IADD R96, R58, 0x1, R54 ;  /* 0x000000013a607824 */ /* 0x000fe200078e0236 */
[----:B------:R-:W-:Y:S02]  /*12460*/  PRMT R46, R228, 0x7773, RZ ;  /* 0x00007773e42e7816 */ /* 0x000fe400000000ff */
[----:B------:R-:W-:Y:S01]  /*12470*/  LEA.HI.X.SX32 R135, R135, R40, 0x1, P1 ;  /* 0x0000002887877211 */ /* 0x000fe200008f0eff */
[----:B------:R-:W-:Y:S01]  /*12480*/  STG.E.U8 desc[UR10][R98.64], R42 ;  /* 0x0000002a62007986 */ /* 0x000fe2000c10110a */
[----:B------:R-:W-:Y:S02]  /*12490*/  IADD3 R140, P1, PT, R141, R168, RZ ;  /* 0x000000a88d8c7210 */ /* 0x000fe40007f3e0ff */
[----:B------:R-:W-:Y:S01]  /*124a0*/  LEA.HI.X.SX32 R139, R139, R40, 0x1, P0 ;  /* 0x000000288b8b7211 */ /* 0x000fe200000f0eff */
[----:B------:R0:W-:Y:S01]  /*124b0*/  STG.E.U8 desc[UR10][R214.64], R44 ;  /* 0x0000002cd6007986 */ /* 0x0001e2000c10110a */
[----:B------:R-:W-:-:S02]  /*124c0*/  IADD3 R144, P0, PT, R145, R168, RZ ;  /* 0x000000a891907210 */ /* 0x000fc40007f1e0ff */
[----:B------:R-:W-:Y:S01]  /*124d0*/  LEA.HI.X.SX32 R141, R141, R40, 0x1, P1 ;  /* 0x000000288d8d7211 */ /* 0x000fe200008f0eff */
[----:B------:R-:W-:Y:S01]  /*124e0*/  STG.E.U8 desc[UR10][R96.64], R46 ;  /* 0x0000002e60007986 */ /* 0x000fe2000c10110a */
[----:B------:R-:W-:Y:S02]  /*124f0*/  IADD3 R146, P1, PT, R147, R168, RZ ;  /* 0x000000a893927210 */ /* 0x000fe40007f3e0ff */
[----:B------:R-:W-:Y:S01]  /*12500*/  LEA.HI.X.SX32 R145, R145, R40, 0x1, P0 ;  /* 0x0000002891917211 */ /* 0x000fe200000f0eff */
[----:B------:R-:W2:Y:S01]  /*12510*/  LDS.128 R96, [R5+0x1000] ;  /* 0x0010000005607984 */ /* 0x000ea20000000c00 */
[----:B------:R-:W-:Y:S02]  /*12520*/  IADD3 R150, P0, PT, R151, R168, RZ ;  /* 0x000000a897967210 */ /* 0x000fe40007f1e0ff */
[----:B------:R-:W-:Y:S02]  /*12530*/  LEA.HI.X.SX32 R147, R147, R40, 0x1, P1 ;  /* 0x0000002893937211 */ /* 0x000fe400008f0eff */
[----:B------:R-:W-:-:S02]  /*12540*/  IADD3 R152, P1, PT, R153, R168, RZ ;  /* 0x000000a899987210 */ /* 0x000fc40007f3e0ff */
[----:B------:R-:W-:Y:S02]  /*12550*/  LEA.HI.X.SX32 R151, R151, R40, 0x1, P0 ;  /* 0x0000002897977211 */ /* 0x000fe400000f0eff */
[----:B------:R-:W-:Y:S02]  /*12560*/  IADD3 R156, P0, PT, R157, R168, RZ ;  /* 0x000000a89d9c7210 */ /* 0x000fe40007f1e0ff */
[----:B------:R-:W-:Y:S02]  /*12570*/  LEA.HI.X.SX32 R153, R153, R40, 0x1, P1 ;  /* 0x0000002899997211 */ /* 0x000fe400008f0eff */
[----:B------:R-:W-:Y:S02]  /*12580*/  IADD3 R158, P1, PT, R159, R168, RZ ;  /* 0x000000a89f9e7210 */ /* 0x000fe40007f3e0ff */
[----:B------:R-:W-:Y:S02]  /*12590*/  LEA.HI.X.SX32 R157, R157, R40, 0x1, P0 ;  /* 0x000000289d9d7211 */ /* 0x000fe400000f0eff */
[----:B------:R-:W-:-:S02]  /*125a0*/  IADD3 R162, P0, PT, R60, R168, RZ ;  /* 0x000000a83ca27210 */ /* 0x000fc40007f1e0ff */
[----:B------:R-:W-:Y:S02]  /*125b0*/  LEA.HI.X.SX32 R159, R159, R40, 0x1, P1 ;  /* 0x000000289f9f7211 */ /* 0x000fe400008f0eff */
[----:B------:R-:W-:Y:S02]  /*125c0*/  IADD3 R164, P1, PT, R62, R168, RZ ;  /* 0x000000a83ea47210 */ /* 0x000fe40007f3e0ff */
[-C--:B------:R-:W-:Y:S02]  /*125d0*/  LEA.HI.X.SX32 R163, R60, R40.reuse, 0x1, P0 ;  /* 0x000000283ca37211 */ /* 0x080fe400000f0eff */
[----:B------:R-:W-:Y:S02]  /*125e0*/  LEA.HI R60, R238, 0x9c, RZ, 0x1a ;  /* 0x0000009cee3c7811 */ /* 0x000fe400078fd0ff */
[C---:B------:R-:W-:Y:S02]  /*125f0*/  PRMT R48, R229.reuse, 0x7770, RZ ;  /* 0x00007770e5307816 */ /* 0x040fe400000000ff */
[----:B------:R-:W-:Y:S01]  /*12600*/  LEA.HI.X.SX32 R165, R62, R40, 0x1, P1 ;  /* 0x000000283ea57211 */ /* 0x000fe200008f0eff */
[----:B0-----:R-:W-:Y:S01]  /*12610*/  IMAD R215, R60, UR9, RZ ;  /* 0x000000093cd77c24 */ /* 0x001fe2000f8e02ff */
[----:B------:R-:W-:Y:S01]  /*12620*/  LEA.HI R62, R238, 0xac, RZ, 0x1a ;  /* 0x000000acee3e7811 */ /* 0x000fe200078fd0ff */
[----:B------:R0:W-:Y:S01]  /*12630*/  STG.E.U8 desc[UR10][R216.64], R48 ;  /* 0x00000030d8007986 */ /* 0x0001e2000c10110a */
[C---:B------:R-:W-:Y:S01]  /*12640*/  PRMT R50, R229.reuse, 0x7771, RZ ;  /* 0x00007771e5327816 */ /* 0x040fe200000000ff */
[----:B------:R-:W-:Y:S01]  /*12650*/  IMAD R42, R170, UR9, RZ ;  /* 0x00000009aa2a7c24 */ /* 0x000fe2000f8e02ff */
[----:B------:R-:W-:Y:S01]  /*12660*/  PRMT R237, R229, 0x7772, RZ ;  /* 0x00007772e5ed7816 */ /* 0x000fe200000000ff */
[----:B------:R-:W-:Y:S01]  /*12670*/  IMAD.IADD R170, R215, 0x1, R54 ;  /* 0x00000001d7aa7824 */ /* 0x000fe200078e0236 */
[----:B------:R-:W-:-:S02]  /*12680*/  PRMT R236, R229, 0x7773, RZ ;  /* 0x00007773e5ec7816 */ /* 0x000fc400000000ff */
[C---:B------:R-:W-:Y:S01]  /*12690*/  PRMT R235, R230.reuse, 0x7770, RZ ;  /* 0x00007770e6eb7816 */ /* 0x040fe200000000ff */
[----:B------:R3:W-:Y:S01]  /*126a0*/  STG.E.U8 desc[UR10][R218.64], R50 ;  /* 0x00000032da007986 */ /* 0x0007e2000c10110a */
[----:B------:R-:W-:Y:S01]  /*126b0*/  PRMT R234, R230, 0x7771, RZ ;  /* 0x00007771e6ea7816 */ /* 0x000fe200000000ff */
[----:B0-----:R-:W-:Y:S01]  /*126c0*/  IMAD R217, R62, UR9, RZ ;  /* 0x000000093ed97c24 */ /* 0x001fe2000f8e02ff */
[----:B------:R-:W-:Y:S01]  /*126d0*/  PRMT R232, R230, 0x7773, RZ ;  /* 0x00007773e6e87816 */ /* 0x000fe200000000ff */
[----:B------:R-:W-:Y:S01]  /*126e0*/  IMAD R214, R172, UR9, RZ ;  /* 0x00000009acd67c24 */ /* 0x000fe2000f8e02ff */
[----:B------:R-:W-:Y:S01]  /*126f0*/  PRMT R233, R230, 0x7772, RZ ;  /* 0x00007772e6e97816 */ /* 0x000fe200000000ff */
[----:B------:R-:W-:Y:S01]  /*12700*/  IMAD.IADD R172, R217, 0x1, R54 ;  /* 0x00000001d9ac7824 */ /* 0x000fe200078e0236 */
[C---:B------:R-:W-:Y:S01]  /*12710*/  PRMT R228, R231.reuse, 0x7773, RZ ;  /* 0x00007773e7e47816 */ /* 0x040fe200000000ff */
[----:B------:R0:W-:Y:S01]  /*12720*/  STG.E.U8 desc[UR10][R182.64], R237 ;  /* 0x000000edb6007986 */ /* 0x0001e2000c10110a */
[C---:B------:R-:W-:Y:S01]  /*12730*/  PRMT R229, R231.reuse, 0x7772, RZ ;  /* 0x00007772e7e57816 */ /* 0x040fe200000000ff */
[----:B---3--:R-:W-:Y:S01]  /*12740*/  IMAD R219, R174, UR9, RZ ;  /* 0x00000009aedb7c24 */ /* 0x008fe2000f8e02ff */
[----:B------:R-:W-:Y:S01]  /*12750*/  PRMT R230, R231, 0x7771, RZ ;  /* 0x00007771e7e67816 */ /* 0x000fe200000000ff */
[----:B------:R-:W-:Y:S01]  /*12760*/  STG.E.U8 desc[UR10][R170.64], R236 ;  /* 0x000000ecaa007986 */ /* 0x000fe2000c10110a */
[----:B------:R-:W-:-:S02]  /*12770*/  IADD3 RZ, P5, PT, R175, R168, RZ ;  /* 0x000000a8afff7210 */ /* 0x000fc40007fbe0ff */
[----:B------:R-:W-:Y:S01]  /*12780*/  PRMT R231, R231, 0x7770, RZ ;  /* 0x00007770e7e77816 */ /* 0x000fe200000000ff */
[----:B------:R3:W-:Y:S01]  /*12790*/  STG.E.U8 desc[UR10][R184.64], R235 ;  /* 0x000000ebb8007986 */ /* 0x0007e2000c10110a */
[----:B------:R-:W-:Y:S01]  /*127a0*/  LEA.HI.X.SX32 R175, R175, R40, 0x1, P5 ;  /* 0x00000028afaf7211 */ /* 0x000fe200028f0eff */
[--C-:B------:R-:W-:Y:S02]  /*127b0*/  IMAD.IADD R174, R219, 0x1, R54.reuse ;  /* 0x00000001dbae7824 */ /* 0x100fe400078e0236 */
[----:B------:R-:W-:Y:S01]  /*127c0*/  STG.E.U8 desc[UR10][R186.64], R234 ;  /* 0x000000eaba007986 */ /* 0x000fe2000c10110a */
[----:B------:R-:W-:Y:S02]  /*127d0*/  IMAD R239, R239, UR9, RZ ;  /* 0x00000009efef7c24 */ /* 0x000fe4000f8e02ff */
[----:B------:R-:W-:Y:S01]  /*127e0*/  IMAD R241, R241, UR9, RZ ;  /* 0x00000009f1f17c24 */ /* 0x000fe2000f8e02ff */
[----:B------:R-:W-:Y:S04]  /*127f0*/  STG.E.U8 desc[UR10][R188.64], R233 ;  /* 0x000000e9bc007986 */ /* 0x000fe8000c10110a */
[----:B------:R-:W-:Y:S01]  /*12800*/  STG.E.U8 desc[UR10][R172.64], R232 ;  /* 0x000000e8ac007986 */ /* 0x000fe2000c10110a */
[----:B------:R-:W-:-:S03]  /*12810*/  IMAD.IADD R178, R239, 0x1, R54 ;  /* 0x00000001efb27824 */ /* 0x000fc600078e0236 */
[----:B------:R4:W-:Y:S01]  /*12820*/  STG.E.U8 desc[UR10][R190.64], R231 ;  /* 0x000000e7be007986 */ /* 0x0009e2000c10110a */
[----:B------:R-:W-:-:S03]  /*12830*/  IMAD.IADD R176, R241, 0x1, R54 ;  /* 0x00000001f1b07824 */ /* 0x000fc600078e0236 */
[----:B------:R-:W-:Y:S01]  /*12840*/  STG.E.U8 desc[UR10][R192.64], R230 ;  /* 0x000000e6c0007986 */ /* 0x000fe2000c10110a */
[----:B--2---:R-:W-:-:S03]  /*12850*/  PRMT R239, R96, 0x7773, RZ ;  /* 0x0000777360ef7816 */ /* 0x004fc600000000ff */
[----:B------:R-:W-:Y:S01]  /*12860*/  STG.E.U8 desc[UR10][R194.64], R229 ;  /* 0x000000e5c2007986 */ /* 0x000fe2000c10110a */
[C---:B0-----:R-:W-:Y:S02]  /*12870*/  PRMT R237, R96.reuse, 0x7772, RZ ;  /* 0x0000777260ed7816 */ /* 0x041fe400000000ff */
[C---:B------:R-:W-:Y:S01]  /*12880*/  PRMT R241, R96.reuse, 0x7771, RZ ;  /* 0x0000777160f17816 */ /* 0x040fe200000000ff */
[----:B------:R0:W-:Y:S01]  /*12890*/  STG.E.U8 desc[UR10][R174.64], R228 ;  /* 0x000000e4ae007986 */ /* 0x0001e2000c10110a */
[----:B---3--:R-:W-:Y:S02]  /*128a0*/  PRMT R235, R96, 0x7770, RZ ;  /* 0x0000777060eb7816 */ /* 0x008fe400000000ff */
[C---:B------:R-:W-:Y:S02]  /*128b0*/  PRMT R215, R97.reuse, 0x7773, RZ ;  /* 0x0000777361d77816 */ /* 0x040fe400000000ff */
[C---:B------:R-:W-:Y:S02]  /*128c0*/  PRMT R217, R97.reuse, 0x7772, RZ ;  /* 0x0000777261d97816 */ /* 0x040fe400000000ff */
[----:B------:R-:W-:-:S02]  /*128d0*/  PRMT R219, R97, 0x7771, RZ ;  /* 0x0000777161db7816 */ /* 0x000fc400000000ff */
[----:B----4-:R-:W-:Y:S02]  /*128e0*/  PRMT R231, R97, 0x7770, RZ ;  /* 0x0000777061e77816 */ /* 0x010fe400000000ff */
[C---:B------:R-:W-:Y:S02]  /*128f0*/  PRMT R185, R98.reuse, 0x7773, RZ ;  /* 0x0000777362b97816 */ /* 0x040fe400000000ff */
[C---:B------:R-:W-:Y:S02]  /*12900*/  PRMT R187, R98.reuse, 0x7772, RZ ;  /* 0x0000777262bb7816 */ /* 0x040fe400000000ff */
[C---:B------:R-:W-:Y:S02]  /*12910*/  PRMT R189, R98.reuse, 0x7771, RZ ;  /* 0x0000777162bd7816 */ /* 0x040fe400000000ff */
[----:B------:R-:W-:Y:S02]  /*12920*/  PRMT R191, R98, 0x7770, RZ ;  /* 0x0000777062bf7816 */ /* 0x000fe400000000ff */
[----:B------:R-:W-:-:S02]  /*12930*/  PRMT R171, R99, 0x7773, RZ ;  /* 0x0000777363ab7816 */ /* 0x000fc400000000ff */
[C---:B------:R-:W-:Y:S02]  /*12940*/  PRMT R173, R99.reuse, 0x7772, RZ ;  /* 0x0000777263ad7816 */ /* 0x040fe400000000ff */
[C---:B0-----:R-:W-:Y:S02]  /*12950*/  PRMT R175, R99.reuse, 0x7771, RZ ;  /* 0x0000777163af7816 */ /* 0x041fe400000000ff */
[----:B------:R-:W-:Y:S02]  /*12960*/  PRMT R183, R99, 0x7770, RZ ;  /* 0x0000777063b77816 */ /* 0x000fe400000000ff */
[----:B------:R-:W0:Y:S01]  /*12970*/  LDS.128 R96, [R5+0x2000] ;  /* 0x0020000005607984 */ /* 0x000e220000000c00 */
[----:B------:R-:W-:Y:S01]  /*12980*/  IADD3 RZ, P3, PT, R181, R168, RZ ;  /* 0x000000a8b5ff7210 */ /* 0x000fe20007f7e0ff */
[----:B------:R-:W-:Y:S02]  /*12990*/  IMAD R243, R243, UR9, RZ ;  /* 0x00000009f3f37c24 */ /* 0x000fe4000f8e02ff */
[----:B------:R-:W-:Y:S01]  /*129a0*/  STG.E.U8 desc[UR10][R196.64], R235 ;  /* 0x000000ebc4007986 */ /* 0x000fe2000c10110a */
[----:B------:R-:W-:-:S02]  /*129b0*/  LEA.HI.X.SX32 R181, R181, R40, 0x1, P3 ;  /* 0x00000028b5b57211 */ /* 0x000fc400018f0eff */
[-C--:B------:R-:W-:Y:S01]  /*129c0*/  IADD3 RZ, P3, PT, R53, R168.reuse, RZ ;  /* 0x000000a835ff7210 */ /* 0x080fe20007f7e0ff */
[----:B------:R-:W-:Y:S04]  /*129d0*/  STG.E.U8 desc[UR10][R198.64], R241 ;  /* 0x000000f1c6007986 */ /* 0x000fe8000c10110a */
[----:B------:R-:W-:Y:S01]  /*129e0*/  STG.E.U8 desc[UR10][R200.64], R237 ;  /* 0x000000edc8007986 */ /* 0x000fe2000c10110a */
[----:B------:R-:W-:-:S03]  /*129f0*/  IADD3 RZ, P5, PT, R57, R168, RZ ;  /* 0x000000a839ff7210 */ /* 0x000fc60007fbe0ff */
[----:B------:R-:W-:Y:S01]  /*12a00*/  STG.E.U8 desc[UR10][R178.64], R239 ;  /* 0x000000efb2007986 */ /* 0x000fe2000c10110a */
[----:B------:R-:W-:Y:S01]  /*12a10*/  LEA.HI.X.SX32 R53, R53, R40, 0x1, P3 ;  /* 0x0000002835357211 */ /* 0x000fe200018f0eff */
[----:B------:R-:W-:Y:S02]  /*12a20*/  IMAD R245, R245, UR9, RZ ;  /* 0x00000009f5f57c24 */ /* 0x000fe4000f8e02ff */
[----:B------:R-:W-:Y:S01]  /*12a30*/  STG.E.U8 desc[UR10][R202.64], R231 ;  /* 0x000000e7ca007986 */ /* 0x000fe2000c10110a */
[----:B------:R-:W-:Y:S01]  /*12a40*/  IMAD.IADD R180, R243, 0x1, R54 ;  /* 0x00000001f3b47824 */ /* 0x000fe200078e0236 */
[----:B------:R-:W-:Y:S02]  /*12a50*/  IADD3 R32, P3, PT, R33, R168, RZ ;  /* 0x000000a821207210 */ /* 0x000fe40007f7e0ff */
[----:B------:R-:W-:Y:S04]  /*12a60*/  STG.E.U8 desc[UR10][R204.64], R219 ;  /* 0x000000dbcc007986 */ /* 0x000fe8000c10110a */
[----:B------:R-:W-:Y:S01]  /*12a70*/  STG.E.U8 desc[UR10][R206.64], R217 ;  /* 0x000000d9ce007986 */ /* 0x000fe2000c10110a */
[----:B------:R-:W-:-:S03]  /*12a80*/  LEA.HI.X.SX32 R57, R57, R40, 0x1, P5 ;  /* 0x0000002839397211 */ /* 0x000fc600028f0eff */
[----:B------:R-:W-:Y:S01]  /*12a90*/  STG.E.U8 desc[UR10][R176.64], R215 ;  /* 0x000000d7b0007986 */ /* 0x000fe2000c10110a */
[----:B------:R-:W-:-:S03]  /*12aa0*/  IMAD R247, R247, UR9, RZ ;  /* 0x00000009f7f77c24 */ /* 0x000fc6000f8e02ff */
[----:B------:R-:W-:Y:S01]  /*12ab0*/  STG.E.U8 desc[UR10][R208.64], R191 ;  /* 0x000000bfd0007986 */ /* 0x000fe2000c10110a */
[----:B------:R-:W-:Y:S01]  /*12ac0*/  IMAD.IADD R62, R245, 0x1, R54 ;  /* 0x00000001f53e7824 */ /* 0x000fe200078e0236 */
[----:B------:R-:W-:Y:S02]  /*12ad0*/  IADD3 RZ, P5, PT, R43, R168, RZ ;  /* 0x000000a82bff7210 */ /* 0x000fe40007fbe0ff */
[----:B------:R-:W-:Y:S01]  /*12ae0*/  STG.E.U8 desc[UR10][R210.64], R189 ;  /* 0x000000bdd2007986 */ /* 0x000fe2000c10110a */
[----:B------:R-:W-:-:S03]  /*12af0*/  LEA.HI.X.SX32 R33, R33, R40, 0x1, P3 ;  /* 0x0000002821217211 */ /* 0x000fc600018f0eff */
[----:B------:R-:W-:Y:S01]  /*12b00*/  STG.E.U8 desc[UR10][R212.64], R187 ;  /* 0x000000bbd4007986 */ /* 0x000fe2000c10110a */
[----:B------:R-:W-:Y:S02]  /*12b10*/  IADD3 R168, P3, PT, R169, R168, RZ ;  /* 0x000000a8a9a87210 */ /* 0x000fe40007f7e0ff */
[----:B------:R-:W-:Y:S01]  /*12b20*/  LEA.HI R58, R238, 0x19c, RZ, 0x1a ;  /* 0x0000019cee3a7811 */ /* 0x000fe200078fd0ff */
[----:B------:R-:W-:Y:S01]  /*12b30*/  STG.E.U8 desc[UR10][R180.64], R185 ;  /* 0x000000b9b4007986 */ /* 0x000fe2000c10110a */
[----:B------:R-:W-:-:S03]  /*12b40*/  IMAD R249, R249, UR9, RZ ;  /* 0x00000009f9f97c24 */ /* 0x000fc6000f8e02ff */
[----:B------:R-:W-:Y:S01]  /*12b50*/  STG.E.U8 desc[UR10][R64.64], R183 ;  /* 0x000000b740007986 */ /* 0x000fe2000c10110a */
[----:B------:R-:W-:-:S03]  /*12b60*/  IMAD.IADD R60, R247, 0x1, R54 ;  /* 0x00000001f73c7824 */ /* 0x000fc600078e0236 */
[----:B------:R-:W-:Y:S01]  /*12b70*/  STG.E.U8 desc[UR10][R66.64], R175 ;  /* 0x000000af42007986 */ /* 0x000fe2000c10110a */
[----:B------:R-:W-:-:S03]  /*12b80*/  LEA.HI.X.SX32 R43, R43, R40, 0x1, P5 ;  /* 0x000000282b2b7211 */ /* 0x000fc600028f0eff */
[----:B------:R-:W-:Y:S01]  /*12b90*/  STG.E.U8 desc[UR10][R68.64], R173 ;  /* 0x000000ad44007986 */ /* 0x000fe2000c10110a */
[----:B------:R-:W-:Y:S01]  /*12ba0*/  LEA.HI.X.SX32 R169, R169, R40, 0x1, P3 ;  /* 0x00000028a9a97211 */ /* 0x000fe200018f0eff */
[----:B------:R-:W-:Y:S01]  /*12bb0*/  IMAD R216, R58, UR9, RZ ;  /* 0x000000093ad87c24 */ /* 0x000fe2000f8e02ff */
[C---:B------:R-:W-:Y:S01]  /*12bc0*/  LEA.HI R50, R238.reuse, 0x1ac, RZ, 0x1a ;  /* 0x000001acee327811 */ /* 0x040fe200078fd0ff */
[----:B------:R-:W-:Y:S01]  /*12bd0*/  STG.E.U8 desc[UR10][R62.64], R171 ;  /* 0x000000ab3e007986 */ /* 0x000fe2000c10110a */
[C---:B------:R-:W-:Y:S01]  /*12be0*/  LEA.HI R46, R238.reuse, 0x14c, RZ, 0x1a ;  /* 0x0000014cee2e7811 */ /* 0x040fe200078fd0ff */
[----:B------:R-:W-:Y:S01]  /*12bf0*/  IMAD R251, R251, UR9, RZ ;  /* 0x00000009fbfb7c24 */ /* 0x000fe2000f8e02ff */
[----:B------:R-:W-:Y:S01]  /*12c00*/  LEA.HI R40, R238, 0x13c, RZ, 0x1a ;  /* 0x0000013cee287811 */ /* 0x000fe200078fd0ff */
[----:B------:R-:W-:Y:S01]  /*12c10*/  STG.E.U8 desc[UR10][R70.64], R9 ;  /* 0x0000000946007986 */ /* 0x000fe2000c10110a */
[----:B------:R-:W-:-:S03]  /*12c20*/  IMAD.IADD R58, R249, 0x1, R54 ;  /* 0x00000001f93a7824 */ /* 0x000fc600078e0236 */
[----:B------:R-:W-:Y:S01]  /*12c30*/  STG.E.U8 desc[UR10][R72.64], R8 ;  /* 0x0000000848007986 */ /* 0x000fe2000c10110a */
[----:B------:R-:W-:-:S03]  /*12c40*/  IMAD R44, R52, UR9, RZ ;  /* 0x00000009342c7c24 */ /* 0x000fc6000f8e02ff */
[----:B------:R-:W-:Y:S01]  /*12c50*/  STG.E.U8 desc[UR10][R74.64], R7 ;  /* 0x000000074a007986 */ /* 0x000fe2000c10110a */
[----:B------:R-:W-:-:S03]  /*12c60*/  IMAD R48, R56, UR9, RZ ;  /* 0x0000000938307c24 */ /* 0x000fc6000f8e02ff */
[----:B------:R-:W-:Y:S01]  /*12c70*/  STG.E.U8 desc[UR10][R60.64], R6 ;  /* 0x000000063c007986 */ /* 0x000fe2000c10110a */
[----:B------:R-:W-:Y:S02]  /*12c80*/  IMAD R218, R50, UR9, RZ ;  /* 0x0000000932da7c24 */ /* 0x000fe4000f8e02ff */
[----:B------:R-:W-:Y:S01]  /*12c90*/  IMAD R238, R46, UR9, RZ ;  /* 0x000000092eee7c24 */ /* 0x000fe2000f8e02ff */
[----:B------:R-:W-:Y:S01]  /*12ca0*/  STG.E.U8 desc[UR10][R76.64], R13 ;  /* 0x0000000d4c007986 */ /* 0x000fe2000c10110a */
[----:B------:R-:W-:Y:S02]  /*12cb0*/  IMAD R240, R40, UR9, RZ ;  /* 0x0000000928f07c24 */ /* 0x000fe4000f8e02ff */
[--C-:B------:R-:W-:Y:S01]  /*12cc0*/  IMAD.IADD R56, R251, 0x1, R54.reuse ;  /* 0x00000001fb387824 */ /* 0x100fe200078e0236 */
[----:B------:R-:W-:Y:S01]  /*12cd0*/  STG.E.U8 desc[UR10][R78.64], R12 ;  /* 0x0000000c4e007986 */ /* 0x000fe2000c10110a */
[----:B------:R-:W-:-:S03]  /*12ce0*/  IMAD.IADD R52, R42, 0x1, R54 ;  /* 0x000000012a347824 */ /* 0x000fc600078e0236 */
[----:B------:R0:W-:Y:S01]  /*12cf0*/  STG.E.U8 desc[UR10][R80.64], R11 ;  /* 0x0000000b50007986 */ /* 0x0001e2000c10110a */
[--C-:B------:R-:W-:Y:S02]  /*12d00*/  IMAD.IADD R50, R44, 0x1, R54.reuse ;  /* 0x000000012c327824 */ /* 0x100fe400078e0236 */
[--C-:B------:R-:W-:Y:S01]  /*12d10*/  IMAD.IADD R46, R48, 0x1, R54.reuse ;  /* 0x00000001302e7824 */ /* 0x100fe200078e0236 */
[----:B------:R2:W-:Y:S01]  /*12d20*/  STG.E.U8 desc[UR10][R58.64], R10 ;  /* 0x0000000a3a007986 */ /* 0x0005e2000c10110a */
[--C-:B------:R-:W-:Y:S02]  /*12d30*/  IMAD.IADD R44, R214, 0x1, R54.reuse ;  /* 0x00000001d62c7824 */ /* 0x100fe400078e0236 */
[--C-:B------:R-:W-:Y:S01]  /*12d40*/  IMAD.IADD R42, R216, 0x1, R54.reuse ;  /* 0x00000001d82a7824 */ /* 0x100fe200078e0236 */
[----:B------:R-:W-:Y:S01]  /*12d50*/  STG.E.U8 desc[UR10][R82.64], R17 ;  /* 0x0000001152007986 */ /* 0x000fe2000c10110a */
[--C-:B------:R-:W-:Y:S02]  /*12d60*/  IMAD.IADD R40, R218, 0x1, R54.reuse ;  /* 0x00000001da287824 */ /* 0x100fe400078e0236 */
[--C-:B------:R-:W-:Y:S01]  /*12d70*/  IMAD.IADD R48, R238, 0x1, R54.reuse ;  /* 0x00000001ee307824 */ /* 0x100fe200078e0236 */
[----:B------:R-:W-:Y:S01]  /*12d80*/  STG.E.U8 desc[UR10][R84.64], R16 ;  /* 0x0000001054007986 */ /* 0x000fe2000c10110a */
[----:B------:R-:W-:Y:S01]  /*12d90*/  IMAD.IADD R54, R240, 0x1, R54 ;  /* 0x00000001f0367824 */ /* 0x000fe200078e0236 */
[----:B0-----:R-:W-:-:S02]  /*12da0*/  PRMT R11, R96, 0x7770, RZ ;  /* 0x00007770600b7816 */ /* 0x001fc400000000ff */
[----:B------:R-:W-:Y:S01]  /*12db0*/  STG.E.U8 desc[UR10][R86.64], R15 ;  /* 0x0000000f56007986 */ /* 0x000fe2000c10110a */
[----:B------:R-:W-:-:S03]  /*12dc0*/  PRMT R9, R96, 0x7771, RZ ;  /* 0x0000777160097816 */ /* 0x000fc600000000ff */
[----:B------:R0:W-:Y:S04]  /*12dd0*/  STG.E.U8 desc[UR10][R56.64], R14 ;  /* 0x0000000e38007986 */ /* 0x0001e8000c10110a */
[----:B------:R-:W-:Y:S04]  /*12de0*/  STG.E.U8 desc[UR10][R88.64], R21 ;  /* 0x0000001558007986 */ /* 0x000fe8000c10110a */
[----:B------:R-:W-:Y:S04]  /*12df0*/  STG.E.U8 desc[UR10][R90.64], R20 ;  /* 0x000000145a007986 */ /* 0x000fe8000c10110a */
[----:B------:R-:W-:Y:S04]  /*12e00*/  STG.E.U8 desc[UR10][R92.64], R19 ;  /* 0x000000135c007986 */ /* 0x000fe8000c10110a */
[----:B------:R3:W-:Y:S04]  /*12e10*/  STG.E.U8 desc[UR10][R54.64], R18 ;  /* 0x0000001236007986 */ /* 0x0007e8000c10110a */
[----:B------:R-:W-:Y:S04]  /*12e20*/  STG.E.U8 desc[UR10][R94.64], R11 ;  /* 0x0000000b5e007986 */ /* 0x000fe8000c10110a */
[----:B------:R-:W-:Y:S04]  /*12e30*/  STG.E.U8 desc[UR10][R100.64], R9 ;  /* 0x0000000964007986 */ /* 0x000fe8000c10110a */
[----:B------:R-:W4:Y:S01]  /*12e40*/  LDS.128 R8, [R5+0x3000] ;  /* 0x0030000005087984 */ /* 0x000f220000000c00 */
[----:B------:R-:W-:-:S02]  /*12e50*/  PRMT R65, R96, 0x7772, RZ ;  /* 0x0000777260417816 */ /* 0x000fc400000000ff */
[----:B------:R-:W-:Y:S02]  /*12e60*/  PRMT R63, R96, 0x7773, RZ ;  /* 0x00007773603f7816 */ /* 0x000fe400000000ff */
[C---:B--2---:R-:W-:Y:S02]  /*12e70*/  PRMT R59, R97.reuse, 0x7773, RZ ;  /* 0x00007773613b7816 */ /* 0x044fe400000000ff */
[C---:B------:R-:W-:Y:S02]  /*12e80*/  PRMT R61, R97.reuse, 0x7772, RZ ;  /* 0x00007772613d7816 */ /* 0x040fe400000000ff */
[C---:B0-----:R-:W-:Y:S02]  /*12e90*/  PRMT R57, R97.reuse, 0x7771, RZ ;  /* 0x0000777161397816 */ /* 0x041fe400000000ff */
[----:B------:R-:W-:Y:S01]  /*12ea0*/  PRMT R97, R97, 0x7770, RZ ;  /* 0x0000777061617816 */ /* 0x000fe200000000ff */
[----:B------:R-:W-:Y:S01]  /*12eb0*/  STG.E.U8 desc[UR10][R102.64], R65 ;  /* 0x0000004166007986 */ /* 0x000fe2000c10110a */
[----:B---3--:R-:W-:-:S02]  /*12ec0*/  PRMT R55, R98, 0x7770, RZ ;  /* 0x0000777062377816 */ /* 0x008fc400000000ff */
[C---:B------:R-:W-:Y:S01]  /*12ed0*/  PRMT R21, R98.reuse, 0x7771, RZ ;  /* 0x0000777162157816 */ /* 0x040fe200000000ff */
[----:B------:R-:W-:Y:S01]  /*12ee0*/  STG.E.U8 desc[UR10][R48.64], R63 ;  /* 0x0000003f30007986 */ /* 0x000fe2000c10110a */
[----:B------:R-:W-:-:S03]  /*12ef0*/  PRMT R19, R98, 0x7772, RZ ;  /* 0x0000777262137816 */ /* 0x000fc600000000ff */
[----:B------:R-:W-:Y:S01]  /*12f00*/  STG.E.U8 desc[UR10][R104.64], R97 ;  /* 0x0000006168007986 */ /* 0x000fe2000c10110a */
[----:B------:R-:W-:Y:S02]  /*12f10*/  PRMT R17, R98, 0x7773, RZ ;  /* 0x0000777362117816 */ /* 0x000fe400000000ff */
[C---:B------:R-:W-:Y:S01]  /*12f20*/  PRMT R7, R99.reuse, 0x7773, RZ ;  /* 0x0000777363077816 */ /* 0x040fe200000000ff */
[----:B------:R-:W-:Y:S01]  /*12f30*/  STG.E.U8 desc[UR10][R106.64], R57 ;  /* 0x000000396a007986 */ /* 0x000fe2000c10110a */
[C---:B------:R-:W-:Y:S02]  /*12f40*/  PRMT R13, R99.reuse, 0x7772, RZ ;  /* 0x00007772630d7816 */ /* 0x040fe400000000ff */
[C---:B------:R-:W-:Y:S01]  /*12f50*/  PRMT R15, R99.reuse, 0x7771, RZ ;  /* 0x00007771630f7816 */ /* 0x040fe200000000ff */
[----:B------:R-:W-:Y:S01]  /*12f60*/  STG.E.U8 desc[UR10][R108.64], R61 ;  /* 0x0000003d6c007986 */ /* 0x000fe2000c10110a */
[----:B------:R-:W-:-:S03]  /*12f70*/  PRMT R99, R99, 0x7770, RZ ;  /* 0x0000777063637816 */ /* 0x000fc600000000ff */
        /* <DEDUP_REMOVED lines=11> */
[C---:B------:R-:W-:Y:S02]  /*13030*/  PRMT R27, R29.reuse, 0x7772, RZ ;  /* 0x000077721d1b7816 */ /* 0x040fe400000000ff */
[C---:B------:R-:W-:Y:S01]  /*13040*/  PRMT R28, R29.reuse, 0x7771, RZ ;  /* 0x000077711d1c7816 */ /* 0x040fe200000000ff */
[----:B------:R-:W-:Y:S01]  /*13050*/  STG.E.U8 desc[UR10][R118.64], R15 ;  /* 0x0000000f76007986 */ /* 0x000fe2000c10110a */
[----:B------:R-:W-:-:S03]  /*13060*/  PRMT R29, R29, 0x7770, RZ ;  /* 0x000077701d1d7816 */ /* 0x000fc600000000ff */
[----:B------:R-:W-:Y:S04]  /*13070*/  STG.E.U8 desc[UR10][R120.64], R13 ;  /* 0x0000000d78007986 */ /* 0x000fe8000c10110a */
[----:B------:R4:W-:Y:S04]  /*13080*/  STG.E.U8 desc[UR10][R46.64], R7 ;  /* 0x000000072e007986 */ /* 0x0009e8000c10110a */
[----:B------:R-:W-:Y:S04]  /*13090*/  STG.E.U8 desc[UR10][R122.64], R25 ;  /* 0x000000197a007986 */ /* 0x000fe8000c10110a */
[----:B------:R-:W-:Y:S04]  /*130a0*/  STG.E.U8 desc[UR10][R124.64], R24 ;  /* 0x000000187c007986 */ /* 0x000fe8000c10110a */
[----:B------:R-:W-:Y:S04]  /*130b0*/  STG.E.U8 desc[UR10][R126.64], R23 ;  /* 0x000000177e007986 */ /* 0x000fe8000c10110a */
[----:B------:R0:W-:Y:S04]  /*130c0*/  STG.E.U8 desc[UR10][R44.64], R22 ;  /* 0x000000162c007986 */ /* 0x0001e8000c10110a */
[----:B------:R-:W-:Y:S04]  /*130d0*/  STG.E.U8 desc[UR10][R128.64], R29 ;  /* 0x0000001d80007986 */ /* 0x000fe8000c10110a */
[----:B------:R-:W-:Y:S04]  /*130e0*/  STG.E.U8 desc[UR10][R130.64], R28 ;  /* 0x0000001c82007986 */ /* 0x000fe8000c10110a */
[----:B------:R-:W-:Y:S04]  /*130f0*/  STG.E.U8 desc[UR10][R132.64], R27 ;  /* 0x0000001b84007986 */ /* 0x000fe8000c10110a */
[----:B------:R2:W-:Y:S01]  /*13100*/  STG.E.U8 desc[UR10][R42.64], R26 ;  /* 0x0000001a2a007986 */ /* 0x0005e2000c10110a */
[----:B----4-:R-:W-:-:S03]  /*13110*/  PRMT R47, R8, 0x7770, RZ ;  /* 0x00007770082f7816 */ /* 0x010fc600000000ff */
[----:B------:R-:W-:Y:S04]  /*13120*/  STG.E.U8 desc[UR10][R134.64], R223 ;  /* 0x000000df86007986 */ /* 0x000fe8000c10110a */
[----:B------:R-:W-:Y:S01]  /*13130*/  STG.E.U8 desc[UR10][R136.64], R222 ;  /* 0x000000de88007986 */ /* 0x000fe2000c10110a */
[----:B0-----:R-:W-:-:S03]  /*13140*/  PRMT R45, R8, 0x7772, RZ ;  /* 0x00007772082d7816 */ /* 0x001fc600000000ff */
[----:B------:R-:W-:Y:S01]  /*13150*/  STG.E.U8 desc[UR10][R138.64], R221 ;  /* 0x000000dd8a007986 */ /* 0x000fe2000c10110a */
[----:B--2---:R-:W-:-:S03]  /*13160*/  PRMT R43, R8, 0x7771, RZ ;  /* 0x00007771082b7816 */ /* 0x004fc600000000ff */
        /* <DEDUP_REMOVED lines=22> */
[C---:B------:R-:W-:Y:S02]  /*132d0*/  PRMT R9, R11.reuse, 0x7771, RZ ;  /* 0x000077710b097816 */ /* 0x040fe400000000ff */
[----:B------:R-:W-:Y:S01]  /*132e0*/  PRMT R11, R11, 0x7770, RZ ;  /* 0x000077700b0b7816 */ /* 0x000fe200000000ff */
[----:B------:R-:W-:Y:S04]  /*132f0*/  STG.E.U8 desc[UR10][R156.64], R23 ;  /* 0x000000179c007986 */ /* 0x000fe8000c10110a */
[----:B------:R-:W-:Y:S04]  /*13300*/  STG.E.U8 desc[UR10][R36.64], R21 ;  /* 0x0000001524007986 */ /* 0x000fe8000c10110a */
[----:B------:R-:W-:Y:S04]  /*13310*/  STG.E.U8 desc[UR10][R158.64], R19 ;  /* 0x000000139e007986 */ /* 0x000fe8000c10110a */
[----:B------:R-:W-:Y:S04]  /*13320*/  STG.E.U8 desc[UR10][R160.64], R17 ;  /* 0x00000011a0007986 */ /* 0x000fe8000c10110a */
[----:B------:R-:W-:Y:S04]  /*13330*/  STG.E.U8 desc[UR10][R162.64], R15 ;  /* 0x0000000fa2007986 */ /* 0x000fe8000c10110a */
[----:B------:R-:W-:Y:S04]  /*13340*/  STG.E.U8 desc[UR10][R34.64], R13 ;  /* 0x0000000d22007986 */ /* 0x000fe8000c10110a */
[----:B------:R0:W-:Y:S04]  /*13350*/  STG.E.U8 desc[UR10][R164.64], R11 ;  /* 0x0000000ba4007986 */ /* 0x0001e8000c10110a */
[----:B------:R-:W-:Y:S04]  /*13360*/  STG.E.U8 desc[UR10][R166.64], R9 ;  /* 0x00000009a6007986 */ /* 0x000fe8000c10110a */
[----:B------:R-:W-:Y:S04]  /*13370*/  STG.E.U8 desc[UR10][R168.64], R7 ;  /* 0x00000007a8007986 */ /* 0x000fe8000c10110a */
[----:B------:R-:W-:Y:S01]  /*13380*/  STG.E.U8 desc[UR10][R30.64], R5 ;  /* 0x000000051e007986 */ /* 0x000fe2000c10110a */
[----:B------:R-:W-:Y:S01]  /*13390*/  LOP3.LUT R6, R3, 0xf0, RZ, 0xc0, !PT ;  /* 0x000000f003067812 */ /* 0x000fe200078ec0ff */
[----:B0-----:R-:W0:Y:S08]  /*133a0*/  LDC.64 R10, c[0x0][0x3a0] ;  /* 0x0000e800ff0a7b82 */ /* 0x001e300000000a00 */
[----:B------:R-:W-:Y:S06]  /*133b0*/  BAR.SYNC.DEFER_BLOCKING 0x0 ;  /* 0x0000000000007b1d */ /* 0x000fec0000010000 */
[----:B------:R0:W-:Y:S02]  /*133c0*/  STSM.16.M88 [R2], R0 ;  /* 0x0000000002007844 */ /* 0x0001e40000000000 */
[----:B------:R-:W-:Y:S01]  /*133d0*/  BAR.SYNC.DEFER_BLOCKING 0x0 ;  /* 0x0000000000007b1d */ /* 0x000fe20000010000 */
[----:B-1----:R-:W-:-:S05]  /*133e0*/  UIMAD UR6, UR12, UR6, URZ ;  /* 0x000000060c0672a4 */ /* 0x002fca000f8e02ff */
[----:B------:R-:W1:Y:S01]  /*133f0*/  LDSM.16.M88 R15, [R6+UR4] ;  /* 0x00000004060f783b */ /* 0x000e620008000000 */
[----:B------:R-:W-:Y:S01]  /*13400*/  USHF.L.U32 UR4, UR6, 0x2, URZ ;  /* 0x0000000206047899 */ /* 0x000fe200080006ff */
[----:B------:R-:W-:Y:S01]  /*13410*/  IMAD.SHL.U32 R3, R242, 0x4, RZ ;  /* 0x00000004f2037824 */ /* 0x000fe200078e00ff */
[----:B------:R-:W-:Y:S01]  /*13420*/  ISETP.GE.U32.AND P0, PT, R4, 0x40, PT ;  /* 0x000000400400780c */ /* 0x000fe20003f06070 */
[----:B------:R-:W-:Y:S01]  /*13430*/  UIMAD.WIDE UR6, UR6, 0x4, URZ ;  /* 0x00000004060678a5 */ /* 0x000fe2000f8e02ff */
[----:B------:R-:W-:Y:S02]  /*13440*/  IMAD.HI R4, R242, 0x4, RZ ;  /* 0x00000004f2047827 */ /* 0x000fe400078e02ff */
[----:B0-----:R-:W-:-:S04]  /*13450*/  IADD3 R2, P1, P2, R3, UR4, R10 ;  /* 0x0000000403027c10 */ /* 0x001fc8000fa3e00a */
[----:B------:R-:W-:-:S05]  /*13460*/  IADD3.X R3, PT, PT, R4, UR7, R11, P1, P2 ;  /* 0x0000000704037c10 */ /* 0x000fca0008fe440b */
[----:B-1----:R0:W-:Y:S01]  /*13470*/  @!P0 STG.E desc[UR10][R2.64], R15 ;  /* 0x0000000f02008986 */ /* 0x0021e2000c10190a */
[----:B------:R-:W-:Y:S06]  /*13480*/  BAR.SYNC.DEFER_BLOCKING 0x0 ;  /* 0x0000000000007b1d */ /* 0x000fec0000010000 */
[----:B------:R-:W-:Y:S05]  /*13490*/  BRA.U UP0, `(.L_x_21) ;  /* 0x0000000100a07547 */ /* 0x000fea000b800000 */
[----:B------:R-:W1:Y:S01]  /*134a0*/  S2UR UR6, SR_CgaCtaId ;  /* 0x00000000000679c3 */ /* 0x000e620000008800 */
[----:B------:R-:W-:Y:S01]  /*134b0*/  NOP ;  /* 0x0000000000007918 */ /* 0x000fe20000000000 */
[----:B------:R-:W-:Y:S01]  /*134c0*/  UMOV UR4, 0x50 ;  /* 0x0000005000047882 */ /* 0x000fe20000000000 */
[----:B------:R-:W-:Y:S02]  /*134d0*/  IMAD.U32 R0, RZ, RZ, UR5 ;  /* 0x00000005ff007e24 */ /* 0x000fe4000f8e00ff */
[----:B0-----:R-:W-:Y:S02]  /*134e0*/  IMAD.MOV.U32 R3, RZ, RZ, 0xffff ;  /* 0x0000ffffff037424 */ /* 0x001fe400078e00ff */
[----:B------:R-:W-:Y:S01]  /*134f0*/  IMAD.MOV.U32 R7, RZ, RZ, 0x1 ;  /* 0x00000001ff077424 */ /* 0x000fe200078e00ff */
[----:B------:R-:W-:-:S04]  /*13500*/  LOP3.LUT R0, R0, 0xffff, RZ, 0xc0, !PT ;  /* 0x0000ffff00007812 */ /* 0x000fc800078ec0ff */
[----:B------:R-:W-:-:S05]  /*13510*/  SHF.R.U32.HI R0, RZ, 0x5, R0 ;  /* 0x00000005ff007819 */ /* 0x000fca0000011600 */
[----:B------:R-:W-:Y:S01]  /*13520*/  VIADD R2, R0, 0x10 ;  /* 0x0000001000027836 */ /* 0x000fe20000000000 */
[----:B------:R-:W-:Y:S01]  /*13530*/  SHF.L.U32 R0, R3, R0, RZ ;  /* 0x0000000003007219 */ /* 0x000fe200000006ff */
[----:B-1----:R-:W-:-:S03]  /*13540*/  ULEA UR7, UR6, UR4, 0x18 ;  /* 0x0000000406077291 */ /* 0x002fc6000f8ec0ff */
[----:B------:R-:W-:-:S04]  /*13550*/  SHF.L.U32 R3, R7, R2, RZ ;  /* 0x0000000207037219 */ /* 0x000fc800000006ff */
[----:B------:R-:W-:Y:S02]  /*13560*/  LOP3.LUT R0, R3, R0, RZ, 0xfc, !PT ;  /* 0x0000000003007212 */ /* 0x000fe400078efcff */
[----:B------:R-:W0:Y:S02]  /*13570*/  LDS R5, [UR7] ;  /* 0x00000007ff057984 */ /* 0x000e240008000800 */
[C---:B------:R-:W-:Y:S02]  /*13580*/  LOP3.LUT R2, R0.reuse, 0xffff, RZ, 0xc0, !PT ;  /* 0x0000ffff00027812 */ /* 0x040fe400078ec0ff */
[----:B0-----:R-:W-:-:S04]  /*13590*/  LOP3.LUT R3, R0, 0xffff, R5, 0x80, !PT ;  /* 0x0000ffff00037812 */ /* 0x001fc800078e8005 */
[----:B------:R-:W-:-:S13]  /*135a0*/  ISETP.NE.AND P0, PT, R3, R2, PT ;  /* 0x000000020300720c */ /* 0x000fda0003f05270 */
[----:B------:R-:W-:Y:S05]  /*135b0*/  @P0 BRA `(.L_x_22) ;  /* 0x0000000000500947 */ /* 0x000fea0003800000 */
[----:B------:R-:W-:Y:S02]  /*135c0*/  SHF.R.U32.HI R5, RZ, 0x10, R5 ;  /* 0x00000010ff057819 */ /* 0x000fe40000011605 */
[----:B------:R-:W-:-:S04]  /*135d0*/  SHF.R.U32.HI R2, RZ, 0x10, R0 ;  /* 0x00000010ff027819 */ /* 0x000fc80000011600 */
[----:B------:R-:W-:-:S04]  /*135e0*/  LOP3.LUT R5, R5, R2, RZ, 0xc0, !PT ;  /* 0x0000000205057212 */ /* 0x000fc800078ec0ff */
[----:B------:R-:W-:-:S13]  /*135f0*/  ISETP.NE.AND P0, PT, R5, R2, PT ;  /* 0x000000020500720c */ /* 0x000fda0003f05270 */
[----:B------:R-:W-:Y:S05]  /*13600*/  @P0 BRA `(.L_x_23) ;  /* 0x0000000000300947 */ /* 0x000fea0003800000 */
[----:B------:R-:W-:Y:S01]  /*13610*/  R2UR UR4, R0 ;  /* 0x00000000000472ca */ /* 0x000fe200000e0000 */
[----:B------:R-:W-:Y:S01]  /*13620*/  VOTEU.ANY UR6, UPT, PT ;  /* 0x0000000000067886 */ /* 0x000fe200038e0100 */
[----:B------:R-:W0:Y:S01]  /*13630*/  S2R R0, SR_LANEID ;  /* 0x0000000000007919 */ /* 0x000e220000000000 */
[----:B------:R-:W-:-:S10]  /*13640*/  UFLO.U32 UR6, UR6 ;  /* 0x00000006000672bd */ /* 0x000fd400080e0000 */
[----:B------:R-:W-:-:S06]  /*13650*/  ULOP3.LUT UR4, URZ, UR4, URZ, 0x33, !UPT ;  /* 0x00000004ff047292 */ /* 0x000fcc000f8e33ff */
[----:B------:R-:W-:-:S04]  /*13660*/  IMAD.U32 R2, RZ, RZ, UR4 ;  /* 0x00000004ff027e24 */ /* 0x000fc8000f8e00ff */
[----:B------:R-:W1:Y:S02]  /*13670*/  REDUX UR8, R2 ;  /* 0x00000000020873c4 */ /* 0x000e640000000000 */
[----:B------:R2:W-:Y:S01]  /*13680*/  UTCATOMSWS.AND URZ, UR4 ;  /* 0x0000000400ff79e3 */ /* 0x0005e20008000000 */
[----:B0-----:R-:W-:Y:S01]  /*13690*/  ISETP.EQ.U32.AND P0, PT, R0, UR6, PT ;  /* 0x0000000600007c0c */ /* 0x001fe2000bf02070 */
[----:B-1----:R-:W-:-:S12]  /*136a0*/  IMAD.U32 R0, RZ, RZ, UR8 ;  /* 0x00000008ff007e24 */ /* 0x002fd8000f8e00ff */
[----:B------:R2:W-:Y:S01]  /*136b0*/  @P0 ATOMS.AND RZ, [UR7], R0 ;  /* 0x00000000ffff098c */ /* 0x0005e2000a800007 */
[----:B------:R-:W-:Y:S05]  /*136c0*/  BRA `(.L_x_21) ;  /* 0x0000000000147947 */ /* 0x000fea0003800000 */
.L_x_23:
[----:B------:R-:W-:-:S07]  /*136d0*/  MOV R2, 0x136f0 ;  /* 0x000136f000027802 */ /* 0x000fce0000000f00 */
[----:B------:R-:W-:Y:S05]  /*136e0*/  CALL.REL.NOINC `($__internal_0_$__cuda_sm10x_tcgen05_guardrail_trap_col_being_dealloced_not_returned_by_alloc) ;  /* 0x0000000000447944 */ /* 0x000fea0003c00000 */
[----:B------:R-:W-:Y:S05]  /*136f0*/  BRA `(.L_x_21) ;  /* 0x0000000000087947 */ /* 0x000fea0003800000 */
.L_x_22:
[----:B------:R-:W-:-:S07]  /*13700*/  MOV R2, 0x13720 ;  /* 0x0001372000027802 */ /* 0x000fce0000000f00 */
[----:B------:R-:W-:Y:S05]  /*13710*/  CALL.REL.NOINC `($__internal_2_$__cuda_sm10x_tcgen05_guardrail_trap_unallocated_columns_being_dealloced) ;  /* 0x0000000000507944 */ /* 0x000fea0003c00000 */
.L_x_21:
[----:B------:R-:W-:Y:S01]  /*13720*/  NOP ;  /* 0x0000000000007918 */ /* 0x000fe20000000000 */
[----:B--2---:R-:W-:Y:S05]  /*13730*/  EXIT ;  /* 0x000000000000794d */ /* 0x004fea0003800000 */
.L_x_8:
[----:B------:R-:W0:Y:S02]  /*13740*/  SYNCS.PHASECHK.TRANS64.TRYWAIT P0, [UR4+0xc000], RZ ;  /* 0x00c000ffff0075a7 */ /* 0x000e240008001104 */
[----:B0-----:R-:W-:Y:S05]  /*13750*/  @!P0 BRA `(.L_x_8) ;  /* 0xfffffffc00f88947 */ /* 0x001fea000383ffff */
[----:B------:R-:W-:Y:S05]  /*13760*/  BRA `(.L_x_7) ;  /* 0xffffff1c00e87947 */ /* 0x000fea000383ffff */
.L_x_16:
[----:B------:R-:W1:Y:S02]  /*13770*/  SYNCS.PHASECHK.TRANS64.TRYWAIT P1, [UR4+0x14810], RZ ;  /* 0x014810ffff0075a7 */ /* 0x000e640008021104 */
[----:B-1----:R-:W-:Y:S05]  /*13780*/  @!P1 BRA `(.L_x_16) ;  /* 0xfffffffc00f89947 */ /* 0x002fea000383ffff */
[----:B------:R-:W-:Y:S05]  /*13790*/  BRA `(.L_x_24) ;  /* 0xffffff7000807947 */ /* 0x000fea000383ffff */
.L_x_17:
[----:B------:R-:W1:Y:S02]  /*137a0*/  SYNCS.PHASECHK.TRANS64.TRYWAIT P1, [R140+URZ], R14 ;  /* 0x0000000e8c0075a7 */ /* 0x000e6400080211ff */
[----:B-1----:R-:W-:Y:S05]  /*137b0*/  @!P1 BRA `(.L_x_17) ;  /* 0xfffffffc00f89947 */ /* 0x002fea000383ffff */
[----:B------:R-:W-:Y:S05]  /*137c0*/  BRA `(.L_x_25) ;  /* 0xffffff7800807947 */ /* 0x000fea000383ffff */
.L_x_20:
[----:B------:R-:W0:Y:S02]  /*137d0*/  SYNCS.PHASECHK.TRANS64.TRYWAIT P0, [R140+URZ], R3 ;  /* 0x000000038c0075a7 */ /* 0x000e2400080011ff */
[----:B0-----:R-:W-:Y:S05]  /*137e0*/  @!P0 BRA `(.L_x_20) ;  /* 0xfffffffc00f88947 */ /* 0x001fea000383ffff */
[----:B------:R-:W-:Y:S05]  /*137f0*/  BRA `(.L_x_26) ;  /* 0xffffff9400fc7947 */ /* 0x000fea000383ffff */
        .weak           $__internal_0_$__cuda_sm10x_tcgen05_guardrail_trap_col_being_dealloced_not_returned_by_alloc
        .type           $__internal_0_$__cuda_sm10x_tcgen05_guardrail_trap_col_being_dealloced_not_returned_by_alloc,@function
        .size           $__internal_0_$__cuda_sm10x_tcgen05_guardrail_trap_col_being_dealloced_not_returned_by_alloc,($__internal_1_$__cuda_sm10x_tcgen05_guardrail_trap_phase_invalid_during_alloc - $__internal_0_$__cuda_sm10x_tcgen05_guardrail_trap_col_being_dealloced_not_returned_by_alloc)
$__internal_0_$__cuda_sm10x_tcgen05_guardrail_trap_col_being_dealloced_not_returned_by_alloc:
[----:B------:R-:W-:Y:S05]  /*13800*/  BPT.TRAP 0x1 ;  /* 0x000000040000795c */ /* 0x000fea0000300000 */
[----:B------:R-:W-:-:S04]  /*13810*/  IMAD.MOV.U32 R3, RZ, RZ, 0x0 ;  /* 0x00000000ff037424 */ /* 0x000fc800078e00ff */
[----:B------:R-:W-:Y:S05]  /*13820*/  RET.REL.NODEC R2 `(attn_fwd) ;  /* 0xfffffec402f47950 */ /* 0x000fea0003c3ffff */
        .weak           $__internal_1_$__cuda_sm10x_tcgen05_guardrail_trap_phase_invalid_during_alloc
        .type           $__internal_1_$__cuda_sm10x_tcgen05_guardrail_trap_phase_invalid_during_alloc,@function
        .size           $__internal_1_$__cuda_sm10x_tcgen05_guardrail_trap_phase_invalid_during_alloc,($__internal_2_$__cuda_sm10x_tcgen05_guardrail_trap_unallocated_columns_being_dealloced - $__internal_1_$__cuda_sm10x_tcgen05_guardrail_trap_phase_invalid_during_alloc)
$__internal_1_$__cuda_sm10x_tcgen05_guardrail_trap_phase_invalid_during_alloc:
[----:B------:R-:W-:Y:S05]  /*13830*/  BPT.TRAP 0x1 ;  /* 0x000000040000795c */ /* 0x000fea0000300000 */
[----:B------:R-:W-:-:S04]  /*13840*/  IMAD.MOV.U32 R3, RZ, RZ, 0x0 ;  /* 0x00000000ff037424 */ /* 0x000fc800078e00ff */
[----:B------:R-:W-:Y:S05]  /*13850*/  RET.REL.NODEC R2 `(attn_fwd) ;  /* 0xfffffec402e87950 */ /* 0x000fea0003c3ffff */
        .weak           $__internal_2_$__cuda_sm10x_tcgen05_guardrail_trap_unallocated_columns_being_dealloced
        .type           $__internal_2_$__cuda_sm10x_tcgen05_guardrail_trap_unallocated_columns_being_dealloced,@function
        .size           $__internal_2_$__cuda_sm10x_tcgen05_guardrail_trap_unallocated_columns_being_dealloced,(.L_x_30 - $__internal_2_$__cuda_sm10x_tcgen05_guardrail_trap_unallocated_columns_being_dealloced)
$__internal_2_$__cuda_sm10x_tcgen05_guardrail_trap_unallocated_columns_being_dealloced:
[----:B------:R-:W-:Y:S05]  /*13860*/  BPT.TRAP 0x1 ;  /* 0x000000040000795c */ /* 0x000fea0000300000 */
[----:B------:R-:W-:-:S04]  /*13870*/  IMAD.MOV.U32 R3, RZ, RZ, 0x0 ;  /* 0x00000000ff037424 */ /* 0x000fc800078e00ff */
[----:B------:R-:W-:Y:S05]  /*13880*/  RET.REL.NODEC R2 `(attn_fwd) ;  /* 0xfffffec402dc7950 */ /* 0x000fea0003c3ffff */
.L_x_27:
[----:B------:R-:W-:-:S00]  /*13890*/  BRA `(.L_x_27) ;  /* 0xfffffffc00fc7947 */ /* 0x000fc0000383ffff */
[----:B------:R-:W-:-:S00]  /*138a0*/  NOP ;  /* 0x0000000000007918 */ /* 0x000fc00000000000 */
        /* <DEDUP_REMOVED lines=13> */
.L_x_30:


//--------------------- .nv.global.init           --------------------------
	.section	.nv.global.init,"aw",@progbits
.nv.global.init:
	.type		_$_str,@object
	.size		_$_str,(.L_3 - _$_str)
_$_str:
        /*0000*/ 	.byte	0x5f, 0x5f, 0x43, 0x55, 0x44, 0x41, 0x5f, 0x46, 0x54, 0x5a, 0x00
.L_3:


//--------------------- .nv.shared.attn_fwd       --------------------------
	.section	.nv.shared.attn_fwd,"aw",@nobits
	.sectionflags	@""
	.align	16
	.zero		1024


//--------------------- .nv.shared.reserved.0     --------------------------
	.section	.nv.shared.reserved.0,"aw",@nobits
	.align	8
	.weak		__nv_reservedSMEM_offset_0_alias
	.size		__nv_reservedSMEM_offset_0_alias, 0, 64
	.other		__nv_reservedSMEM_offset_0_alias,@"STO_CUDA_RESERVED_SHARED STV_DEFAULT"
__nv_reservedSMEM_offset_0_alias:
	.zero		0
.nv.shared.reserved.0:
	.zero		64
	.weak		__nv_reservedSMEM_allocation_phase
	.type		__nv_reservedSMEM_allocation_phase,@object
	.size		__nv_reservedSMEM_allocation_phase,(.L_0 - __nv_reservedSMEM_allocation_phase)
__nv_reservedSMEM_allocation_phase:
	.zero		1
.L_0:
	.zero		7
	.weak		__nv_reservedSMEM_devtool_atexit_pc
	.type		__nv_reservedSMEM_devtool_atexit_pc,@object
	.size		__nv_reservedSMEM_devtool_atexit_pc,(__nv_reservedSMEM_allocation_mask - __nv_reservedSMEM_devtool_atexit_pc)
__nv_reservedSMEM_devtool_atexit_pc:
	.zero		8
	.weak		__nv_reservedSMEM_allocation_mask
	.type		__nv_reservedSMEM_allocation_mask,@object
	.size		__nv_reservedSMEM_allocation_mask,(.L_2 - __nv_reservedSMEM_allocation_mask)
__nv_reservedSMEM_allocation_mask:
	.zero		4
.L_2:


//--------------------- .nv.constant0.attn_fwd    --------------------------
	.section	.nv.constant0.attn_fwd,"a",@progbits
	.sectionflags	@""
	.align	4
.nv.constant0.attn_fwd:
	.zero		1032


//--------------------- SYMBOLS --------------------------

	.type		.nv.reservedSmem.offset0,@object
	.size		.nv.reservedSmem.offset0,0x4
	.type		.nv.reservedSmem.cap,@object
	.size		.nv.reservedSmem.cap,0x4
